def matmul_kernel(
    a_ptr,
    b_ptr,
    c_ptr,
    M,
    N,
    K,
    stride_am,
    stride_ak,
    stride_bk,
    stride_bn,
    stride_cm,
    stride_cn,
    BLOCK_M: tl.constexpr,
    BLOCK_N: tl.constexpr,
    BLOCK_K: tl.constexpr,
    GROUP_M: tl.constexpr,
):
    pid = tl.program_id(axis=0)
    num_pid_m = tl.cdiv(M, BLOCK_M)
    num_pid_n = tl.cdiv(N, BLOCK_N)
    num_pid_in_group = GROUP_M * num_pid_n
    group_id = pid // num_pid_in_group
    first_pid_m = group_id * GROUP_M
    group_size_m = min(num_pid_m - first_pid_m, GROUP_M)
    pid_m = first_pid_m + ((pid % num_pid_in_group) % group_size_m)
    pid_n = (pid % num_pid_in_group) // group_size_m

    offs_am = (pid_m * BLOCK_M + tl.arange(0, BLOCK_M)) % M
    offs_bn = (pid_n * BLOCK_N + tl.arange(0, BLOCK_N)) % N
    offs_k = tl.arange(0, BLOCK_K)
    a_ptrs = a_ptr + offs_am[:, None] * stride_am + offs_k[None, :] * stride_ak
    b_ptrs = b_ptr + offs_k[:, None] * stride_bk + offs_bn[None, :] * stride_bn

    acc = tl.zeros((BLOCK_M, BLOCK_N), dtype=tl.float32)
    for kk in range(0, tl.cdiv(K, BLOCK_K)):
        a = tl.load(a_ptrs, mask=offs_k[None, :] < K - kk * BLOCK_K, other=0.0)
        b = tl.load(b_ptrs, mask=offs_k[:, None] < K - kk * BLOCK_K, other=0.0)
        acc = tl.dot(a, b, acc)
        a_ptrs += BLOCK_K * stride_ak
        b_ptrs += BLOCK_K * stride_bk

    c = acc.to(c_ptr.dtype.element_ty)
    offs_cm = pid_m * BLOCK_M + tl.arange(0, BLOCK_M)
    offs_cn = pid_n * BLOCK_N + tl.arange(0, BLOCK_N)
    c_ptrs = c_ptr + offs_cm[:, None] * stride_cm + offs_cn[None, :] * stride_cn
    mask = (offs_cm[:, None] < M) & (offs_cn[None, :] < N)
    tl.store(c_ptrs, c, mask=mask)

# config = {"BLOCK_K": 64, "BLOCK_M": 128, "BLOCK_N": 256, "GROUP_M": 8, "arch": "sm_100", "dtype": "fp32", "num_ctas": 1, "num_stages": 8, "num_warps": 4}
# arch = sm_100


// ===== COMPILED SASS (sm_100a) =====

	.target	sm_100a

	.elftype	@"ET_EXEC"


//--------------------- .note.nv.tkinfo           --------------------------
	.section	.note.nv.tkinfo,"",@"SHT_NOTE"
	.sectionflags	@"SHF_NOTE_NV_TKINFO"
	.tkinfo
        /*0018*/ 	.word	0x00000081
        /*0030*/ 	.string	""
        /*0030*/ 	.string	"ptxas-blackwell"
        /*0030*/ 	.string	"Cuda compilation tools, release 12.9, V12.9.86"
        /*0030*/ 	.string	"Build cuda_12.9.r12.9/compiler.36037853_0"
        /*0030*/ 	.string	"-v  -suppress-debug-info  -lineinfo  -arch sm_100a "



//--------------------- .note.nv.cuver            --------------------------
	.section	.note.nv.cuver,"",@"SHT_NOTE"
	.sectionflags	@"SHF_NOTE_NV_CUVER"
        /*0018*/ 	.short	0x0001
        /*001a*/ 	.short	0x0064
        /*001c*/ 	.short	0x0001
        /*001e*/ 	.short	0x0000
        /*0020*/ 	.short	0x0001
        /*0022*/ 	.short	0x0000


//--------------------- .nv.info                  --------------------------
	.section	.nv.info,"",@"SHT_CUDA_INFO"
	.align	4


	//----- nvinfo : EIATTR_REGCOUNT
	.align		4
        /*0000*/ 	.byte	0x04, 0x2f
        /*0002*/ 	.short	(.L_4 - .L_3)
	.align		4
.L_3:
        /*0004*/ 	.word	index@(matmul_kernel)
        /*0008*/ 	.word	0x000000ff


	//----- nvinfo : EIATTR_FRAME_SIZE
	.align		4
.L_4:
        /*000c*/ 	.byte	0x04, 0x11
        /*000e*/ 	.short	(.L_6 - .L_5)
	.align		4
.L_5:
        /*0010*/ 	.word	index@($__internal_2_$__cuda_sm10x_tcgen05_guardrail_trap_unallocated_columns_being_dealloced)
        /*0014*/ 	.word	0x00000a18


	//----- nvinfo : EIATTR_FRAME_SIZE
	.align		4
.L_6:
        /*0018*/ 	.byte	0x04, 0x11
        /*001a*/ 	.short	(.L_8 - .L_7)
	.align		4
.L_7:
        /*001c*/ 	.word	index@($__internal_1_$__cuda_sm10x_tcgen05_guardrail_trap_phase_invalid_during_alloc)
        /*0020*/ 	.word	0x00000a18


	//----- nvinfo : EIATTR_FRAME_SIZE
	.align		4
.L_8:
        /*0024*/ 	.byte	0x04, 0x11
        /*0026*/ 	.short	(.L_10 - .L_9)
	.align		4
.L_9:
        /*0028*/ 	.word	index@($__internal_0_$__cuda_sm10x_tcgen05_guardrail_trap_col_being_dealloced_not_returned_by_alloc)
        /*002c*/ 	.word	0x00000a18


	//----- nvinfo : EIATTR_FRAME_SIZE
	.align		4
.L_10:
        /*0030*/ 	.byte	0x04, 0x11
        /*0032*/ 	.short	(.L_12 - .L_11)
	.align		4
.L_11:
        /*0034*/ 	.word	index@(matmul_kernel)
        /*0038*/ 	.word	0x00000a18


	//----- nvinfo : EIATTR_MIN_STACK_SIZE
	.align		4
.L_12:
        /*003c*/ 	.byte	0x04, 0x12
        /*003e*/ 	.short	(.L_14 - .L_13)
	.align		4
.L_13:
        /*0040*/ 	.word	index@(matmul_kernel)
        /*0044*/ 	.word	0x00000a18
.L_14:


//--------------------- .nv.info.matmul_kernel    --------------------------
	.section	.nv.info.matmul_kernel,"",@"SHT_CUDA_INFO"
	.sectionflags	@""
	.align	4


	//----- nvinfo : EIATTR_CUDA_API_VERSION
	.align		4
        /*0000*/ 	.byte	0x04, 0x37
        /*0002*/ 	.short	(.L_16 - .L_15)
.L_15:
        /*0004*/ 	.word	0x00000081


	//----- nvinfo : EIATTR_KPARAM_INFO
	.align		4
.L_16:
        /*0008*/ 	.byte	0x04, 0x17
        /*000a*/ 	.short	(.L_18 - .L_17)
.L_17:
        /*000c*/ 	.word	0x00000000
        /*0010*/ 	.short	0x000d
        /*0012*/ 	.short	0x0048
        /*0014*/ 	.byte	0x00, 0xf4, 0x21, 0x00


	//----- nvinfo : EIATTR_KPARAM_INFO
	.align		4
.L_18:
        /*0018*/ 	.byte	0x04, 0x17
        /*001a*/ 	.short	(.L_20 - .L_19)
.L_19:
        /*001c*/ 	.word	0x00000000
        /*0020*/ 	.short	0x000c
        /*0022*/ 	.short	0x0040
        /*0024*/ 	.byte	0x00, 0xf4, 0x21, 0x00


	//----- nvinfo : EIATTR_KPARAM_INFO
	.align		4
.L_20:
        /*0028*/ 	.byte	0x04, 0x17
        /*002a*/ 	.short	(.L_22 - .L_21)
.L_21:
        /*002c*/ 	.word	0x00000000
        /*0030*/ 	.short	0x000b
        /*0032*/ 	.short	0x0038
        /*0034*/ 	.byte	0x00, 0xf0, 0x11, 0x00


	//----- nvinfo : EIATTR_KPARAM_INFO
	.align		4
.L_22:
        /*0038*/ 	.byte	0x04, 0x17
        /*003a*/ 	.short	(.L_24 - .L_23)
.L_23:
        /*003c*/ 	.word	0x00000000
        /*0040*/ 	.short	0x000a
        /*0042*/ 	.short	0x0034
        /*0044*/ 	.byte	0x00, 0xf0, 0x11, 0x00


	//----- nvinfo : EIATTR_KPARAM_INFO
	.align		4
.L_24:
        /*0048*/ 	.byte	0x04, 0x17
        /*004a*/ 	.short	(.L_26 - .L_25)
.L_25:
        /*004c*/ 	.word	0x00000000
        /*0050*/ 	.short	0x0009
        /*0052*/ 	.short	0x0030
        /*0054*/ 	.byte	0x00, 0xf0, 0x11, 0x00


	//----- nvinfo : EIATTR_KPARAM_INFO
	.align		4
.L_26:
        /*0058*/ 	.byte	0x04, 0x17
        /*005a*/ 	.short	(.L_28 - .L_27)
.L_27:
        /*005c*/ 	.word	0x00000000
        /*0060*/ 	.short	0x0008
        /*0062*/ 	.short	0x002c
        /*0064*/ 	.byte	0x00, 0xf0, 0x11, 0x00


	//----- nvinfo : EIATTR_KPARAM_INFO
	.align		4
.L_28:
        /*0068*/ 	.byte	0x04, 0x17
        /*006a*/ 	.short	(.L_30 - .L_29)
.L_29:
        /*006c*/ 	.word	0x00000000
        /*0070*/ 	.short	0x0007
        /*0072*/ 	.short	0x0028
        /*0074*/ 	.byte	0x00, 0xf0, 0x11, 0x00


	//----- nvinfo : EIATTR_KPARAM_INFO
	.align		4
.L_30:
        /*0078*/ 	.byte	0x04, 0x17
        /*007a*/ 	.short	(.L_32 - .L_31)
.L_31:
        /*007c*/ 	.word	0x00000000
        /*0080*/ 	.short	0x0006
        /*0082*/ 	.short	0x0024
        /*0084*/ 	.byte	0x00, 0xf0, 0x11, 0x00


	//----- nvinfo : EIATTR_KPARAM_INFO
	.align		4
.L_32:
        /*0088*/ 	.byte	0x04, 0x17
        /*008a*/ 	.short	(.L_34 - .L_33)
.L_33:
        /*008c*/ 	.word	0x00000000
        /*0090*/ 	.short	0x0005
        /*0092*/ 	.short	0x0020
        /*0094*/ 	.byte	0x00, 0xf0, 0x11, 0x00


	//----- nvinfo : EIATTR_KPARAM_INFO
	.align		4
.L_34:
        /*0098*/ 	.byte	0x04, 0x17
        /*009a*/ 	.short	(.L_36 - .L_35)
.L_35:
        /*009c*/ 	.word	0x00000000
        /*00a0*/ 	.short	0x0004
        /*00a2*/ 	.short	0x001c
        /*00a4*/ 	.byte	0x00, 0xf0, 0x11, 0x00


	//----- nvinfo : EIATTR_KPARAM_INFO
	.align		4
.L_36:
        /*00a8*/ 	.byte	0x04, 0x17
        /*00aa*/ 	.short	(.L_38 - .L_37)
.L_37:
        /*00ac*/ 	.word	0x00000000
        /*00b0*/ 	.short	0x0003
        /*00b2*/ 	.short	0x0018
        /*00b4*/ 	.byte	0x00, 0xf0, 0x11, 0x00


	//----- nvinfo : EIATTR_KPARAM_INFO
	.align		4
.L_38:
        /*00b8*/ 	.byte	0x04, 0x17
        /*00ba*/ 	.short	(.L_40 - .L_39)
.L_39:
        /*00bc*/ 	.word	0x00000000
        /*00c0*/ 	.short	0x0002
        /*00c2*/ 	.short	0x0010
        /*00c4*/ 	.byte	0x00, 0xf4, 0x21, 0x00


	//----- nvinfo : EIATTR_KPARAM_INFO
	.align		4
.L_40:
        /*00c8*/ 	.byte	0x04, 0x17
        /*00ca*/ 	.short	(.L_42 - .L_41)
.L_41:
        /*00cc*/ 	.word	0x00000000
        /*00d0*/ 	.short	0x0001
        /*00d2*/ 	.short	0x0008
        /*00d4*/ 	.byte	0x00, 0xf4, 0x21, 0x00


	//----- nvinfo : EIATTR_KPARAM_INFO
	.align		4
.L_42:
        /*00d8*/ 	.byte	0x04, 0x17
        /*00da*/ 	.short	(.L_44 - .L_43)
.L_43:
        /*00dc*/ 	.word	0x00000000
        /*00e0*/ 	.short	0x0000
        /*00e2*/ 	.short	0x0000
        /*00e4*/ 	.byte	0x00, 0xf4, 0x21, 0x00


	//----- nvinfo : EIATTR_AT_ENTRY_FRAGMENTS
	.align		4
.L_44:
        /*00e8*/ 	.byte	0x04, 0x4f
        /*00ea*/ 	.short	(.L_46 - .L_45)


	//   ....[0]....
.L_45:
        /*00ec*/ 	.word	0x00000004


	//----- nvinfo : EIATTR_RESERVED_SMEM_USED
	.align		4
.L_46:
        /*00f0*/ 	.byte	0x01, 0x41
	.zero		2


	//----- nvinfo : EIATTR_SPARSE_MMA_MASK
	.align		4
        /*00f4*/ 	.byte	0x03, 0x50
        /*00f6*/ 	.short	0x0000


	//----- nvinfo : EIATTR_TCGEN05_1CTA_USED
	.align		4
        /*00f8*/ 	.byte	0x01, 0x51
	.zero		2


	//----- nvinfo : EIATTR_MAXREG_COUNT
	.align		4
        /*00fc*/ 	.byte	0x03, 0x1b
        /*00fe*/ 	.short	0x00ff


	//----- nvinfo : EIATTR_NUM_BARRIERS
	.align		4
        /*0100*/ 	.byte	0x02, 0x4c
        /*0102*/ 	.byte	0x01
	.zero		1


	//----- nvinfo : EIATTR_ANNOTATIONS
	.align		4
        /*0104*/ 	.byte	0x04, 0x55
        /*0106*/ 	.short	(.L_48 - .L_47)


	//   ....[0]....
.L_47:
        /*0108*/ 	.word	0x00000001
        /*010c*/ 	.byte	0xe0, 0x0d, 0x00, 0x00, 0x01, 0x00, 0x00, 0x00, 0x40, 0x10, 0x00, 0x00, 0x01, 0x00, 0x00, 0x00
        /* <DEDUP_REMOVED lines=1359> */
        /*560c*/ 	.byte	0x90, 0x01, 0x03, 0x00, 0x01, 0x00, 0x00, 0x00, 0xa0, 0x01, 0x03, 0x00


	//----- nvinfo : EIATTR_INT_WARP_WIDE_INSTR_OFFSETS
	.align		4
.L_48:
        /*5618*/ 	.byte	0x04, 0x31
        /*561a*/ 	.short	(.L_50 - .L_49)


	//   ....[0]....
.L_49:
        /*561c*/ 	.word	0x00009c60


	//   ....[1]....
        /*5620*/ 	.word	0x00009c90


	//   ....[2]....
        /*5624*/ 	.word	0x00009cd0


	//   ....[3]....
        /*5628*/ 	.word	0x00035ae0


	//   ....[4]....
        /*562c*/ 	.word	0x00035b30


	//----- nvinfo : EIATTR_COOP_GROUP_MASK_REGIDS
	.align		4
.L_50:
        /*5630*/ 	.byte	0x04, 0x29
        /*5632*/ 	.short	(.L_52 - .L_51)


	//   ....[0]....
.L_51:
        /*5634*/ 	.word	0xffffffff


	//   ....[1]....
        /*5638*/ 	.word	0xffffffff


	//   ....[2]....
        /*563c*/ 	.word	0xffffffff


	//   ....[3]....
        /*5640*/ 	.word	0xffffffff


	//----- nvinfo : EIATTR_COOP_GROUP_INSTR_OFFSETS
	.align		4
.L_52:
        /*5644*/ 	.byte	0x04, 0x28
        /*5646*/ 	.short	(.L_54 - .L_53)


	//   ....[0]....
.L_53:
        /*5648*/ 	.word	0x00000070


	//   ....[1]....
        /*564c*/ 	.word	0x00000330


	//   ....[2]....
        /*5650*/ 	.word	0x00035970


	//   ....[3]....
        /*5654*/ 	.word	0x00035be0


	//----- nvinfo : EIATTR_VRC_CTA_INIT_COUNT
	.align		4
.L_54:
        /*5658*/ 	.byte	0x02, 0x4a
        /*565a*/ 	.byte	0x80
	.zero		1


	//----- nvinfo : EIATTR_MBARRIER_INSTR_OFFSETS
	.align		4
        /*565c*/ 	.byte	0x04, 0x39
        /*565e*/ 	.short	(.L_56 - .L_55)


	//   ....[0]....
.L_55:
        /*5660*/ 	.word	0x00009ef0
        /*5664*/ 	.word	0x000000ff
        /*5668*/ 	.word	0x00000000
        /*566c*/ 	.short	0x0100
        /*566e*/ 	.byte	0x08
	.zero		1


	//   ....[1]....
        /*5670*/ 	.word	0x00009f10
        /*5674*/ 	.word	0x000000ff
        /*5678*/ 	.word	0x000b8008
        /*567c*/ 	.short	0x0100
        /*567e*/ 	.byte	0x0a
	.zero		1


	//   ....[2]....
        /*5680*/ 	.word	0x00026d90
        /*5684*/ 	.word	0x000000ff
        /*5688*/ 	.word	0x00000000
        /*568c*/ 	.short	0x010a
        /*568e*/ 	.byte	0x08
	.zero		1


	//   ....[3]....
        /*5690*/ 	.word	0x0002dd80
        /*5694*/ 	.word	0x000000ff
        /*5698*/ 	.word	0x00000000
        /*569c*/ 	.short	0x010a
        /*569e*/ 	.byte	0x08
	.zero		1


	//   ....[4]....
        /*56a0*/ 	.word	0x0002def0
        /*56a4*/ 	.word	0x000000ff
        /*56a8*/ 	.word	0x000b8000
        /*56ac*/ 	.short	0x0108
        /*56ae*/ 	.byte	0x0a
	.zero		1


	//   ....[5]....
        /*56b0*/ 	.word	0x0002df80
        /*56b4*/ 	.word	0x000000ff
        /*56b8*/ 	.word	0x000b8008
        /*56bc*/ 	.short	0x0108
        /*56be*/ 	.byte	0x0a
	.zero		1


	//   ....[6]....
        /*56c0*/ 	.word	0x00035c00
        /*56c4*/ 	.word	0x000000ff
        /*56c8*/ 	.word	0x00000000
        /*56cc*/ 	.short	0x010a
        /*56ce*/ 	.byte	0x08
	.zero		1


	//   ....[7]....
        /*56d0*/ 	.word	0x00035c30
        /*56d4*/ 	.word	0x000000ff
        /*56d8*/ 	.word	0x00000000
        /*56dc*/ 	.short	0x010a
        /*56de*/ 	.byte	0x08
	.zero		1


	//----- nvinfo : EIATTR_NUM_MBARRIERS
	.align		4
.L_56:
        /*56e0*/ 	.byte	0x03, 0x38
        /*56e2*/ 	.short	0x0002


	//----- nvinfo : EIATTR_EXIT_INSTR_OFFSETS
	.align		4
        /*56e4*/ 	.byte	0x04, 0x1c
        /*56e6*/ 	.short	(.L_58 - .L_57)


	//   ....[0]....
.L_57:
        /*56e8*/ 	.word	0x00035bf0


	//----- nvinfo : EIATTR_REQNTID
	.align		4
.L_58:
        /*56ec*/ 	.byte	0x04, 0x10
        /*56ee*/ 	.short	(.L_60 - .L_59)
.L_59:
        /*56f0*/ 	.word	0x00000080
        /*56f4*/ 	.word	0x00000001
        /*56f8*/ 	.word	0x00000001


	//----- nvinfo : EIATTR_CRS_STACK_SIZE
	.align		4
.L_60:
        /*56fc*/ 	.byte	0x04, 0x1e
        /*56fe*/ 	.short	(.L_62 - .L_61)
.L_61:
        /*5700*/ 	.word	0x00000000


	//----- nvinfo : EIATTR_CBANK_PARAM_SIZE
	.align		4
.L_62:
        /*5704*/ 	.byte	0x03, 0x19
        /*5706*/ 	.short	0x0050


	//----- nvinfo : EIATTR_PARAM_CBANK
	.align		4
        /*5708*/ 	.byte	0x04, 0x0a
        /*570a*/ 	.short	(.L_64 - .L_63)
	.align		4
.L_63:
        /*570c*/ 	.word	index@(.nv.constant0.matmul_kernel)
        /*5710*/ 	.short	0x0380
        /*5712*/ 	.short	0x0050


	//----- nvinfo : EIATTR_SW_WAR
	.align		4
.L_64:
        /*5714*/ 	.byte	0x04, 0x36
        /*5716*/ 	.short	(.L_66 - .L_65)
.L_65:
        /*5718*/ 	.word	0x00000008
.L_66:


//--------------------- .nv.compat                --------------------------
	.section	.nv.compat,"",@"SHT_CUDA_COMPAT_INFO"
	.align	4
        /*0000*/ 	.byte	0x02, 0x02, 0x02, 0x00, 0x02, 0x05, 0x05, 0x00, 0x02, 0x03, 0x00, 0x00, 0x02, 0x06, 0x01, 0x00


//--------------------- .nv.callgraph             --------------------------
	.section	.nv.callgraph,"",@"SHT_CUDA_CALLGRAPH"
	.align	4
	.sectionentsize	8
	.align		4
        /*0000*/ 	.word	0x00000000
	.align		4
        /*0004*/ 	.word	0xffffffff
	.align		4
        /*0008*/ 	.word	0x00000000
	.align		4
        /*000c*/ 	.word	0xfffffffe
	.align		4
        /*0010*/ 	.word	0x00000000
	.align		4
        /*0014*/ 	.word	0xfffffffd
	.align		4
        /*0018*/ 	.word	0x00000000
	.align		4
        /*001c*/ 	.word	0xfffffffc


//--------------------- .text.matmul_kernel       --------------------------
	.section	.text.matmul_kernel,"ax",@progbits
	.align	128
        .global         matmul_kernel
        .type           matmul_kernel,@function
        .size           matmul_kernel,(.L_x_21 - matmul_kernel)
        .other          matmul_kernel,@"STO_CUDA_ENTRY STV_DEFAULT"
matmul_kernel:
.text.matmul_kernel:
[----:B------:R-:W1:Y:S01]  /*0000*/  LDC R1, c[0x0][0x37c] ;  /* 0x0000df00ff017b82 */ /* 0x000e620000000800 */
[----:B------:R-:W2:Y:S01]  /*0010*/  S2R R5, SR_TID.X ;  /* 0x0000000000057919 */ /* 0x000ea20000002100 */
[----:B-1----:R-:W-:Y:S01]  /*0020*/  VIADD R1, R1, 0xfffff5e8 ;  /* 0xfffff5e801017836 */ /* 0x002fe20000000000 */
[----:B--2---:R-:W-:-:S13]  /*0030*/  ISETP.GE.U32.AND P0, PT, R5, 0x20, PT ;  /* 0x000000200500780c */ /* 0x004fda0003f06070 */
[----:B------:R-:W-:Y:S02]  /*0040*/  VOTEU.ANY UP0, P0 ;  /* 0x0000000000ff7886 */ /* 0x000fe40000000100 */
[----:B------:R-:W-:Y:S05]  /*0050*/  BRA.U UP0, `(.L_x_0) ;  /* 0x0000000100b87547 */ /* 0x000fea000b800000 */
[----:B------:R-:W1:Y:S01]  /*0060*/  S2UR UR6, SR_CgaCtaId ;  /* 0x00000000000679c3 */ /* 0x000e620000008800 */
[----:B------:R-:W-:Y:S01]  /*0070*/  NOP ;  /* 0x0000000000007918 */ /* 0x000fe20000000000 */
[----:B------:R-:W-:Y:S02]  /*0080*/  UMOV UR4, 0x40 ;  /* 0x0000004000047882 */ /* 0x000fe40000000000 */
[----:B-1----:R-:W-:-:S09]  /*0090*/  ULEA UR4, UR6, UR4, 0x18 ;  /* 0x0000000406047291 */ /* 0x002fd2000f8ec0ff */
[----:B------:R-:W1:Y:S01]  /*00a0*/  LDS.U8 R0, [UR4] ;  /* 0x00000004ff007984 */ /* 0x000e620008000000 */
[----:B------:R-:W-:Y:S02]  /*00b0*/  UMOV UR4, 0x400 ;  /* 0x0000040000047882 */ /* 0x000fe40000000000 */
[----:B------:R-:W-:Y:S01]  /*00c0*/  ULEA UR4, UR6, UR4, 0x18 ;  /* 0x0000000406047291 */ /* 0x000fe2000f8ec0ff */
[----:B-1----:R-:W-:-:S13]  /*00d0*/  ISETP.NE.AND P0, PT, R0, RZ, PT ;  /* 0x000000ff0000720c */ /* 0x002fda0003f05270 */
[----:B------:R-:W-:Y:S05]  /*00e0*/  @P0 BRA `(.L_x_1) ;  /* 0x00000000007c0947 */ /* 0x000fea0003800000 */
[----:B------:R-:W-:-:S13]  /*00f0*/  ELECT P0, URZ, PT ;  /* 0x0000000000ff782f */ /* 0x000fda0003800000 */
[----:B------:R-:W-:Y:S05]  /*0100*/  @!P0 BRA `(.L_x_2) ;  /* 0x0000000000848947 */ /* 0x000fea0003800000 */
[----:B------:R-:W-:Y:S01]  /*0110*/  UMOV UR5, 0x10 ;  /* 0x0000001000057882 */ /* 0x000fe20000000000 */
[----:B------:R-:W-:Y:S02]  /*0120*/  IMAD.MOV.U32 R4, RZ, RZ, 0x1 ;  /* 0x00000001ff047424 */ /* 0x000fe400078e00ff */
[----:B------:R-:W-:Y:S02]  /*0130*/  IMAD.MOV.U32 R7, RZ, RZ, 0xffff ;  /* 0x0000ffffff077424 */ /* 0x000fe400078e00ff */
[----:B------:R-:W-:Y:S04]  /*0140*/  DEPBAR.LE SB1, 0x36 ;  /* 0x00009d800000791a */ /* 0x000fe80000000000 */
[----:B------:R-:W1:Y:S02]  /*0150*/  UTCATOMSWS.FIND_AND_SET.ALIGN UP1, UR5, UR5 ;  /* 0x00000005000575e3 */ /* 0x000e640008020800 */
[----:B-1----:R-:W-:-:S04]  /*0160*/  PLOP3.LUT P0, PT, PT, PT, UP1, 0x80, 0x8 ;  /* 0x000000000008781c */ /* 0x002fc80003f0f018 */
[----:B------:R-:W-:-:S04]  /*0170*/  SEL R0, RZ, 0xffffffff, !P0 ;  /* 0xffffffffff007807 */ /* 0x000fc80004000000 */
[----:B------:R-:W-:Y:S01]  /*0180*/  ISETP.NE.AND P0, PT, R0, RZ, PT ;  /* 0x000000ff0000720c */ /* 0x000fe20003f05270 */
[----:B------:R-:W-:-:S12]  /*0190*/  IMAD.U32 R0, RZ, RZ, UR5 ;  /* 0x00000005ff007e24 */ /* 0x000fd8000f8e00ff */
[----:B------:R-:W-:Y:S05]  /*01a0*/  @P0 BRA `(.L_x_3) ;  /* 0x0000000000240947 */ /* 0x000fea0003800000 */
.L_x_4:
[----:B------:R-:W-:Y:S05]  /*01b0*/  NANOSLEEP 0x64 ;  /* 0x000000640000795d */ /* 0x000fea0003800000 */
[----:B------:R-:W-:-:S05]  /*01c0*/  UMOV UR5, 0x10 ;  /* 0x0000001000057882 */ /* 0x000fca0000000000 */
[----:B------:R-:W-:Y:S04]  /*01d0*/  DEPBAR.LE SB1, 0x36 ;  /* 0x00009d800000791a */ /* 0x000fe80000000000 */
[----:B------:R-:W1:Y:S02]  /*01e0*/  UTCATOMSWS.FIND_AND_SET.ALIGN UP1, UR5, UR5 ;  /* 0x00000005000575e3 */ /* 0x000e640008020800 */
[----:B-1----:R-:W-:-:S04]  /*01f0*/  PLOP3.LUT P0, PT, PT, PT, UP1, 0x80, 0x8 ;  /* 0x000000000008781c */ /* 0x002fc80003f0f018 */
[----:B------:R-:W-:-:S04]  /*0200*/  SEL R0, RZ, 0xffffffff, !P0 ;  /* 0xffffffffff007807 */ /* 0x000fc80004000000 */
[----:B------:R-:W-:Y:S01]  /*0210*/  ISETP.NE.AND P0, PT, R0, RZ, PT ;  /* 0x000000ff0000720c */ /* 0x000fe20003f05270 */
[----:B------:R-:W-:-:S12]  /*0220*/  IMAD.U32 R0, RZ, RZ, UR5 ;  /* 0x00000005ff007e24 */ /* 0x000fd8000f8e00ff */
[----:B------:R-:W-:Y:S05]  /*0230*/  @!P0 BRA `(.L_x_4) ;  /* 0xfffffffc00dc8947 */ /* 0x000fea000383ffff */
.L_x_3:
[C---:B------:R-:W-:Y:S01]  /*0240*/  VIADD R3, R0.reuse, 0x10 ;  /* 0x0000001000037836 */ /* 0x040fe20000000000 */
[----:B------:R-:W-:Y:S01]  /*0250*/  UMOV UR5, 0x50 ;  /* 0x0000005000057882 */ /* 0x000fe20000000000 */
[----:B------:R-:W-:Y:S01]  /*0260*/  SHF.L.U32 R2, R7, R0, RZ ;  /* 0x0000000007027219 */ /* 0x000fe200000006ff */
[----:B------:R-:W-:Y:S01]  /*0270*/  ULEA UR5, UR6, UR5, 0x18 ;  /* 0x0000000506057291 */ /* 0x000fe2000f8ec0ff */
[----:B------:R-:W-:Y:S01]  /*0280*/  IMAD.SHL.U32 R0, R0, 0x20, RZ ;  /* 0x0000002000007824 */ /* 0x000fe200078e00ff */
[----:B------:R-:W-:-:S04]  /*0290*/  SHF.L.U32 R3, R4, R3, RZ ;  /* 0x0000000304037219 */ /* 0x000fc800000006ff */
[----:B------:R-:W-:-:S05]  /*02a0*/  LOP3.LUT R2, R3, R2, RZ, 0xfc, !PT ;  /* 0x0000000203027212 */ /* 0x000fca00078efcff */
[----:B------:R1:W-:Y:S04]  /*02b0*/  ATOMS.OR RZ, [UR5], R2 ;  /* 0x00000002ffff798c */ /* 0x0003e8000b000005 */
[----:B------:R1:W-:Y:S01]  /*02c0*/  STS [UR4], R0 ;  /* 0x00000000ff007988 */ /* 0x0003e20008000804 */
[----:B------:R-:W-:Y:S05]  /*02d0*/  BRA `(.L_x_2) ;  /* 0x0000000000107947 */ /* 0x000fea0003800000 */
.L_x_1:
[----:B------:R-:W-:Y:S01]  /*02e0*/  IMAD.MOV.U32 R0, RZ, RZ, -0x1 ;  /* 0xffffffffff007424 */ /* 0x000fe200078e00ff */
[----:B------:R-:W-:-:S04]  /*02f0*/  MOV R2, 0x320 ;  /* 0x0000032000027802 */ /* 0x000fc80000000f00 */
[----:B------:R1:W-:Y:S03]  /*0300*/  STS [UR4], R0 ;  /* 0x00000000ff007988 */ /* 0x0003e60008000804 */
[----:B-1----:R-:W-:Y:S05]  /*0310*/  CALL.REL.NOINC `($__internal_1_$__cuda_sm10x_tcgen05_guardrail_trap_phase_invalid_during_alloc) ;  /* 0x00000358005c7944 */ /* 0x002fea0003c00000 */
.L_x_2:
[----:B------:R-:W-:Y:S05]  /*0320*/  WARPSYNC.ALL ;  /* 0x0000000000007948 */ /* 0x000fea0003800000 */
[----:B------:R-:W-:Y:S01]  /*0330*/  NOP ;  /* 0x0000000000007918 */ /* 0x000fe20000000000 */
.L_x_0:
[----:B------:R-:W2:Y:S01]  /*0340*/  LDC.64 R100, c[0x0][0x398] ;  /* 0x0000e600ff647b82 */ /* 0x000ea20000000a00 */
[----:B------:R-:W3:Y:S01]  /*0350*/  S2R R7, SR_CTAID.X ;  /* 0x0000000000077919 */ /* 0x000ee20000002500 */
[----:B------:R-:W-:Y:S01]  /*0360*/  UMOV UR10, 0x400 ;  /* 0x00000400000a7882 */ /* 0x000fe20000000000 */
[----:B------:R-:W4:Y:S01]  /*0370*/  LDCU.64 UR4, c[0x0][0x3a8] ;  /* 0x00007500ff0477ac */ /* 0x000f220008000a00 */
[----:B------:R-:W-:Y:S01]  /*0380*/  LOP3.LUT R223, R5, 0x3f, RZ, 0xc0, !PT ;  /* 0x0000003f05df7812 */ /* 0x000fe200078ec0ff */
[----:B------:R-:W1:Y:S03]  /*0390*/  LDCU UR9, c[0x0][0x3b0] ;  /* 0x00007600ff0977ac */ /* 0x000e660008000800 */
[----:B------:R-:W1:Y:S01]  /*03a0*/  S2UR UR6, SR_CgaCtaId ;  /* 0x00000000000679c3 */ /* 0x000e620000008800 */
[----:B------:R-:W1:Y:S01]  /*03b0*/  LDCU.128 UR12, c[0x0][0x380] ;  /* 0x00007000ff0c77ac */ /* 0x000e620008000c00 */
[----:B------:R-:W1:Y:S01]  /*03c0*/  LDCU UR7, c[0x0][0x3a4] ;  /* 0x00007480ff0777ac */ /* 0x000e620008000800 */
[----:B----4-:R-:W-:-:S02]  /*03d0*/  UIMAD UR8, UR4, 0x3, URZ ;  /* 0x00000003040878a4 */ /* 0x010fc4000f8e02ff */
[----:B------:R-:W-:Y:S01]  /*03e0*/  UIMAD UR23, UR4, 0xc, URZ ;  /* 0x0000000c041778a4 */ /* 0x000fe2000f8e02ff */
[----:B-12---:R-:W-:Y:S01]  /*03f0*/  VIADD R0, R101, 0xff ;  /* 0x000000ff65007836 */ /* 0x006fe20000000000 */
[----:B------:R-:W-:Y:S01]  /*0400*/  IABS R13, R100 ;  /* 0x00000064000d7213 */ /* 0x000fe20000000000 */
[----:B------:R-:W-:Y:S02]  /*0410*/  UIMAD UR17, UR4, 0x5, URZ ;  /* 0x00000005041178a4 */ /* 0x000fe4000f8e02ff */
[----:B------:R-:W-:Y:S01]  /*0420*/  UIMAD UR30, UR4, 0x14, URZ ;  /* 0x00000014041e78a4 */ /* 0x000fe2000f8e02ff */
[----:B------:R-:W-:Y:S01]  /*0430*/  SHF.R.S32.HI R3, RZ, 0x1f, R0 ;  /* 0x0000001fff037819 */ /* 0x000fe20000011400 */
[----:B------:R-:W-:Y:S02]  /*0440*/  UIMAD UR18, UR4, 0x6, URZ ;  /* 0x00000006041278a4 */ /* 0x000fe4000f8e02ff */
[----:B------:R-:W-:Y:S01]  /*0450*/  ULEA UR10, UR6, UR10, 0x18 ;  /* 0x0000000a060a7291 */ /* 0x000fe2000f8ec0ff */
[----:B------:R-:W-:Y:S01]  /*0460*/  LEA.HI R3, R3, R0, RZ, 0x8 ;  /* 0x0000000003037211 */ /* 0x000fe200078f40ff */
[----:B------:R-:W-:Y:S01]  /*0470*/  BAR.SYNC.DEFER_BLOCKING 0x0 ;  /* 0x0000000000007b1d */ /* 0x000fe20000010000 */
[----:B---3--:R-:W-:Y:S01]  /*0480*/  IABS R8, R7 ;  /* 0x0000000700087213 */ /* 0x008fe20000000000 */
[----:B------:R-:W-:Y:S01]  /*0490*/  UIMAD UR34, UR4, 0x18, URZ ;  /* 0x00000018042278a4 */ /* 0x000fe2000f8e02ff */
[----:B------:R-:W-:Y:S01]  /*04a0*/  SHF.R.S32.HI R3, RZ, 0x8, R3 ;  /* 0x00000008ff037819 */ /* 0x000fe20000011403 */
[----:B------:R-:W-:-:S02]  /*04b0*/  UIMAD UR38, UR4, 0x1c, URZ ;  /* 0x0000001c042678a4 */ /* 0x000fc4000f8e02ff */
[----:B------:R-:W-:Y:S02]  /*04c0*/  UIMAD UR19, UR4, 0x7, URZ ;  /* 0x00000007041378a4 */ /* 0x000fe4000f8e02ff */
[----:B------:R-:W-:Y:S01]  /*04d0*/  IMAD.SHL.U32 R4, R3, 0x8, RZ ;  /* 0x0000000803047824 */ /* 0x000fe200078e00ff */
[----:B------:R-:W-:Y:S02]  /*04e0*/  UIMAD UR20, UR4, 0x9, URZ ;  /* 0x00000009041478a4 */ /* 0x000fe4000f8e02ff */
[----:B------:R-:W-:Y:S02]  /*04f0*/  UIMAD UR45, UR4, 0x24, URZ ;  /* 0x00000024042d78a4 */ /* 0x000fe4000f8e02ff */
[-C--:B------:R-:W-:Y:S01]  /*0500*/  IABS R9, R4.reuse ;  /* 0x0000000400097213 */ /* 0x080fe20000000000 */
[----:B------:R-:W-:Y:S01]  /*0510*/  UIMAD UR21, UR4, 0xa, URZ ;  /* 0x0000000a041578a4 */ /* 0x000fe2000f8e02ff */
[----:B------:R-:W-:Y:S01]  /*0520*/  IABS R10, R4 ;  /* 0x00000004000a7213 */ /* 0x000fe20000000000 */
[----:B------:R-:W-:Y:S01]  /*0530*/  UIMAD UR49, UR4, 0x28, URZ ;  /* 0x00000028043178a4 */ /* 0x000fe2000f8e02ff */
[----:B------:R-:W1:Y:S01]  /*0540*/  I2F.RP R0, R9 ;  /* 0x0000000900007306 */ /* 0x000e620000209400 */
[----:B------:R-:W-:-:S02]  /*0550*/  UIMAD UR22, UR4, 0xb, URZ ;  /* 0x0000000b041678a4 */ /* 0x000fc4000f8e02ff */
[----:B------:R-:W-:Y:S02]  /*0560*/  UIMAD UR53, UR4, 0x2c, URZ ;  /* 0x0000002c043578a4 */ /* 0x000fe4000f8e02ff */
[----:B------:R-:W-:Y:S01]  /*0570*/  UIMAD UR57, UR4, 0x30, URZ ;  /* 0x00000030043978a4 */ /* 0x000fe2000f8e02ff */
[----:B------:R-:W2:Y:S01]  /*0580*/  LDS R18, [UR10] ;  /* 0x0000000aff127984 */ /* 0x000ea20008000800 */
[----:B------:R-:W-:Y:S02]  /*0590*/  UIMAD UR24, UR4, 0xd, URZ ;  /* 0x0000000d041878a4 */ /* 0x000fe4000f8e02ff */
[----:B------:R-:W-:Y:S02]  /*05a0*/  UIMAD UR61, UR4, 0x34, URZ ;  /* 0x00000034043d78a4 */ /* 0x000fe4000f8e02ff */
[----:B------:R-:W-:Y:S02]  /*05b0*/  UIMAD UR25, UR4, 0xe, URZ ;  /* 0x0000000e041978a4 */ /* 0x000fe4000f8e02ff */
[----:B------:R-:W-:Y:S01]  /*05c0*/  UIMAD UR65, UR4, 0x38, URZ ;  /* 0x00000038044178a4 */ /* 0x000fe2000f8e02ff */
[----:B-1----:R-:W1:Y:S01]  /*05d0*/  MUFU.RCP R0, R0 ;  /* 0x0000000000007308 */ /* 0x002e620000001000 */
[----:B------:R-:W-:-:S02]  /*05e0*/  UIMAD UR26, UR4, 0xf, URZ ;  /* 0x0000000f041a78a4 */ /* 0x000fc4000f8e02ff */
[----:B------:R-:W-:Y:S02]  /*05f0*/  UIMAD UR69, UR4, 0x3c, URZ ;  /* 0x0000003c044578a4 */ /* 0x000fe4000f8e02ff */
[----:B------:R-:W-:Y:S02]  /*0600*/  UIMAD UR27, UR4, 0x11, URZ ;  /* 0x00000011041b78a4 */ /* 0x000fe4000f8e02ff */
[----:B------:R-:W-:Y:S02]  /*0610*/  UIMAD UR28, UR4, 0x12, URZ ;  /* 0x00000012041c78a4 */ /* 0x000fe4000f8e02ff */
[----:B------:R-:W-:Y:S01]  /*0620*/  UIMAD UR29, UR4, 0x13, URZ ;  /* 0x00000013041d78a4 */ /* 0x000fe2000f8e02ff */
[----:B------:R-:W-:Y:S01]  /*0630*/  IMAD.U32 R237, RZ, RZ, UR69 ;  /* 0x00000045ffed7e24 */ /* 0x000fe2000f8e00ff */
[----:B------:R-:W-:Y:S02]  /*0640*/  UIMAD UR31, UR4, 0x15, URZ ;  /* 0x00000015041f78a4 */ /* 0x000fe4000f8e02ff */
[----:B------:R-:W-:-:S02]  /*0650*/  UIMAD UR32, UR4, 0x16, URZ ;  /* 0x00000016042078a4 */ /* 0x000fc4000f8e02ff */
[----:B------:R-:W-:Y:S01]  /*0660*/  UIMAD UR33, UR4, 0x17, URZ ;  /* 0x00000017042178a4 */ /* 0x000fe2000f8e02ff */
[----:B-1----:R-:W-:Y:S01]  /*0670*/  VIADD R2, R0, 0xffffffe ;  /* 0x0ffffffe00027836 */ /* 0x002fe20000000000 */
[----:B------:R-:W-:Y:S01]  /*0680*/  UIMAD UR35, UR4, 0x19, URZ ;  /* 0x00000019042378a4 */ /* 0x000fe2000f8e02ff */
[----:B------:R-:W-:Y:S01]  /*0690*/  IMAD.MOV R0, RZ, RZ, -R10 ;  /* 0x000000ffff007224 */ /* 0x000fe200078e0a0a */
[----:B------:R-:W-:Y:S01]  /*06a0*/  UIMAD UR36, UR4, 0x1a, URZ ;  /* 0x0000001a042478a4 */ /* 0x000fe2000f8e02ff */
[----:B------:R1:W3:Y:S01]  /*06b0*/  F2I.FTZ.U32.TRUNC.NTZ R3, R2 ;  /* 0x0000000200037305 */ /* 0x0002e2000021f000 */
[----:B------:R-:W-:Y:S02]  /*06c0*/  UIMAD UR37, UR4, 0x1b, URZ ;  /* 0x0000001b042578a4 */ /* 0x000fe4000f8e02ff */
[----:B------:R-:W-:Y:S02]  /*06d0*/  UIMAD UR39, UR4, 0x1d, URZ ;  /* 0x0000001d042778a4 */ /* 0x000fe4000f8e02ff */
[----:B------:R-:W-:-:S02]  /*06e0*/  UIMAD UR40, UR4, 0x1e, URZ ;  /* 0x0000001e042878a4 */ /* 0x000fc4000f8e02ff */
[----:B------:R-:W-:Y:S01]  /*06f0*/  UIMAD UR41, UR4, 0x1f, URZ ;  /* 0x0000001f042978a4 */ /* 0x000fe2000f8e02ff */
[----:B-1----:R-:W-:Y:S01]  /*0700*/  IMAD.MOV.U32 R2, RZ, RZ, RZ ;  /* 0x000000ffff027224 */ /* 0x002fe200078e00ff */
[----:B------:R-:W-:Y:S01]  /*0710*/  UIMAD UR42, UR4, 0x21, URZ ;  /* 0x00000021042a78a4 */ /* 0x000fe2000f8e02ff */
[----:B--2---:R-:W-:Y:S01]  /*0720*/  R2UR UR11, R18 ;  /* 0x00000000120b72ca */ /* 0x004fe200000e0000 */
[----:B------:R-:W-:Y:S02]  /*0730*/  UIMAD UR44, UR4, 0x23, URZ ;  /* 0x00000023042c78a4 */ /* 0x000fe4000f8e02ff */
[----:B------:R-:W-:Y:S01]  /*0740*/  UIMAD UR43, UR4, 0x22, URZ ;  /* 0x00000022042b78a4 */ /* 0x000fe2000f8e02ff */
[----:B---3--:R-:W-:Y:S01]  /*0750*/  IMAD.MOV R6, RZ, RZ, -R3 ;  /* 0x000000ffff067224 */ /* 0x008fe200078e0a03 */
[----:B------:R-:W-:Y:S02]  /*0760*/  UIMAD UR46, UR4, 0x25, URZ ;  /* 0x00000025042e78a4 */ /* 0x000fe4000f8e02ff */
[----:B------:R-:W-:Y:S01]  /*0770*/  UIMAD UR48, UR4, 0x27, URZ ;  /* 0x00000027043078a4 */ /* 0x000fe2000f8e02ff */
[----:B------:R-:W-:Y:S01]  /*0780*/  IMAD R11, R6, R9, RZ ;  /* 0x00000009060b7224 */ /* 0x000fe200078e02ff */
[----:B------:R-:W-:Y:S01]  /*0790*/  MOV R6, R8 ;  /* 0x0000000800067202 */ /* 0x000fe20000000f00 */
[----:B------:R-:W-:-:S02]  /*07a0*/  UIMAD UR47, UR4, 0x26, URZ ;  /* 0x00000026042f78a4 */ /* 0x000fc4000f8e02ff */
[----:B------:R-:W-:Y:S01]  /*07b0*/  IMAD.HI.U32 R3, R3, R11, R2 ;  /* 0x0000000b03037227 */ /* 0x000fe200078e0002 */
[----:B------:R-:W-:Y:S02]  /*07c0*/  UIMAD UR50, UR4, 0x29, URZ ;  /* 0x00000029043278a4 */ /* 0x000fe4000f8e02ff */
[----:B------:R-:W-:Y:S02]  /*07d0*/  UIMAD UR52, UR4, 0x2b, URZ ;  /* 0x0000002b043478a4 */ /* 0x000fe4000f8e02ff */
[----:B------:R-:W-:Y:S01]  /*07e0*/  UIMAD UR51, UR4, 0x2a, URZ ;  /* 0x0000002a043378a4 */ /* 0x000fe2000f8e02ff */
[----:B------:R-:W-:Y:S01]  /*07f0*/  IMAD.HI.U32 R3, R3, R6, RZ ;  /* 0x0000000603037227 */ /* 0x000fe200078e00ff */
[----:B------:R-:W-:Y:S02]  /*0800*/  UIMAD UR54, UR4, 0x2d, URZ ;  /* 0x0000002d043678a4 */ /* 0x000fe4000f8e02ff */
[----:B------:R-:W-:Y:S01]  /*0810*/  UIMAD UR56, UR4, 0x2f, URZ ;  /* 0x0000002f043878a4 */ /* 0x000fe2000f8e02ff */
[----:B------:R-:W-:Y:S01]  /*0820*/  IMAD R0, R3, R0, R6 ;  /* 0x0000000003007224 */ /* 0x000fe200078e0206 */
[----:B------:R-:W-:-:S02]  /*0830*/  UIMAD UR55, UR4, 0x2e, URZ ;  /* 0x0000002e043778a4 */ /* 0x000fc4000f8e02ff */
[----:B------:R-:W-:Y:S02]  /*0840*/  UIMAD UR58, UR4, 0x31, URZ ;  /* 0x00000031043a78a4 */ /* 0x000fe4000f8e02ff */
[----:B------:R-:W-:Y:S01]  /*0850*/  ISETP.GT.U32.AND P1, PT, R9, R0, PT ;  /* 0x000000000900720c */ /* 0x000fe20003f24070 */
[----:B------:R-:W-:Y:S02]  /*0860*/  UIMAD UR60, UR4, 0x33, URZ ;  /* 0x00000033043c78a4 */ /* 0x000fe4000f8e02ff */
[----:B------:R-:W-:Y:S02]  /*0870*/  UIMAD UR62, UR4, 0x35, URZ ;  /* 0x00000035043e78a4 */ /* 0x000fe4000f8e02ff */
[----:B------:R-:W-:Y:S02]  /*0880*/  UIMAD UR59, UR4, 0x32, URZ ;  /* 0x00000032043b78a4 */ /* 0x000fe4000f8e02ff */
[----:B------:R-:W-:Y:S02]  /*0890*/  UIMAD UR64, UR4, 0x37, URZ ;  /* 0x00000037044078a4 */ /* 0x000fe4000f8e02ff */
[----:B------:R-:W-:-:S02]  /*08a0*/  UIMAD UR63, UR4, 0x36, URZ ;  /* 0x00000036043f78a4 */ /* 0x000fc4000f8e02ff */
[----:B------:R-:W-:Y:S02]  /*08b0*/  UIMAD UR66, UR4, 0x39, URZ ;  /* 0x00000039044278a4 */ /* 0x000fe4000f8e02ff */
[----:B------:R-:W-:Y:S01]  /*08c0*/  @!P1 IMAD.IADD R0, R0, 0x1, -R9 ;  /* 0x0000000100009824 */ /* 0x000fe200078e0a09 */
[----:B------:R-:W-:Y:S01]  /*08d0*/  UIMAD UR68, UR4, 0x3b, URZ ;  /* 0x0000003b044478a4 */ /* 0x000fe2000f8e02ff */
[----:B------:R-:W-:Y:S01]  /*08e0*/  @!P1 VIADD R3, R3, 0x1 ;  /* 0x0000000103039836 */ /* 0x000fe20000000000 */
[----:B------:R-:W-:Y:S01]  /*08f0*/  BAR.SYNC.DEFER_BLOCKING 0x0 ;  /* 0x0000000000007b1d */ /* 0x000fe20000010000 */
[----:B------:R-:W-:Y:S01]  /*0900*/  ISETP.NE.AND P1, PT, R4, RZ, PT ;  /* 0x000000ff0400720c */ /* 0x000fe20003f25270 */
[----:B------:R-:W-:Y:S01]  /*0910*/  UIMAD UR67, UR4, 0x3a, URZ ;  /* 0x0000003a044378a4 */ /* 0x000fe2000f8e02ff */
[----:B------:R-:W-:Y:S01]  /*0920*/  ISETP.GE.U32.AND P0, PT, R0, R9, PT ;  /* 0x000000090000720c */ /* 0x000fe20003f06070 */
[----:B------:R-:W-:Y:S01]  /*0930*/  UIMAD UR70, UR4, 0x3d, URZ ;  /* 0x0000003d044678a4 */ /* 0x000fe2000f8e02ff */
[----:B------:R-:W-:Y:S01]  /*0940*/  LOP3.LUT R0, R7, R4, RZ, 0x3c, !PT ;  /* 0x0000000407007212 */ /* 0x000fe200078e3cff */
[----:B------:R-:W-:-:S03]  /*0950*/  UIMAD UR71, UR4, 0x3e, URZ ;  /* 0x0000003e044778a4 */ /* 0x000fc6000f8e02ff */
[----:B------:R-:W-:Y:S01]  /*0960*/  ISETP.GE.AND P2, PT, R0, RZ, PT ;  /* 0x000000ff0000720c */ /* 0x000fe20003f46270 */
[----:B------:R-:W-:-:S06]  /*0970*/  VIADD R0, R100, 0x7f ;  /* 0x0000007f64007836 */ /* 0x000fcc0000000000 */
[----:B------:R-:W-:-:S04]  /*0980*/  @P0 VIADD R3, R3, 0x1 ;  /* 0x0000000103030836 */ /* 0x000fc80000000000 */
[----:B------:R-:W-:Y:S01]  /*0990*/  IMAD.MOV.U32 R2, RZ, RZ, R3 ;  /* 0x000000ffff027224 */ /* 0x000fe200078e0003 */
[----:B------:R-:W-:-:S03]  /*09a0*/  SHF.R.S32.HI R3, RZ, 0x1f, R0 ;  /* 0x0000001fff037819 */ /* 0x000fc60000011400 */
[----:B------:R-:W-:Y:S01]  /*09b0*/  @!P2 IMAD.MOV R2, RZ, RZ, -R2 ;  /* 0x000000ffff02a224 */ /* 0x000fe200078e0a02 */
[----:B------:R-:W-:Y:S02]  /*09c0*/  @!P1 LOP3.LUT R2, RZ, R4, RZ, 0x33, !PT ;  /* 0x00000004ff029212 */ /* 0x000fe400078e33ff */
[----:B------:R-:W-:-:S03]  /*09d0*/  LEA.HI R3, R3, R0, RZ, 0x7 ;  /* 0x0000000003037211 */ /* 0x000fc600078f38ff */
[----:B------:R-:W-:Y:S02]  /*09e0*/  IMAD.SHL.U32 R12, R2, 0x8, RZ ;  /* 0x00000008020c7824 */ /* 0x000fe400078e00ff */
[----:B------:R-:W-:-:S03]  /*09f0*/  IMAD.MOV R2, RZ, RZ, -R2 ;  /* 0x000000ffff027224 */ /* 0x000fc600078e0a02 */
[----:B------:R-:W-:Y:S01]  /*0a00*/  LEA.HI.SX32 R3, R3, -R12, 0x19 ;  /* 0x8000000c03037211 */ /* 0x000fe200078fcaff */
[----:B------:R-:W-:-:S03]  /*0a10*/  IMAD R14, R4, R2, R7 ;  /* 0x00000002040e7224 */ /* 0x000fc600078e0207 */
[----:B------:R-:W-:Y:S02]  /*0a20*/  VIMNMX R15, PT, PT, R3, 0x8, PT ;  /* 0x00000008030f7848 */ /* 0x000fe40003fe0100 */
[----:B------:R-:W-:Y:S02]  /*0a30*/  IABS R11, R14 ;  /* 0x0000000e000b7213 */ /* 0x000fe40000000000 */
[-C--:B------:R-:W-:Y:S02]  /*0a40*/  IABS R9, R15.reuse ;  /* 0x0000000f00097213 */ /* 0x080fe40000000000 */
[----:B------:R-:W-:Y:S02]  /*0a50*/  IABS R4, R15 ;  /* 0x0000000f00047213 */ /* 0x000fe40000000000 */
[----:B------:R-:W1:Y:S08]  /*0a60*/  I2F.RP R0, R9 ;  /* 0x0000000900007306 */ /* 0x000e700000209400 */
[----:B-1----:R-:W1:Y:S02]  /*0a70*/  MUFU.RCP R0, R0 ;  /* 0x0000000000007308 */ /* 0x002e640000001000 */
[----:B-1----:R-:W-:-:S02]  /*0a80*/  VIADD R3, R0, 0xffffffe ;  /* 0x0ffffffe00037836 */ /* 0x002fc40000000000 */
[----:B------:R-:W-:-:S04]  /*0a90*/  IMAD.MOV R0, RZ, RZ, -R4 ;  /* 0x000000ffff007224 */ /* 0x000fc800078e0a04 */
[----:B------:R-:W1:Y:S02]  /*0aa0*/  F2I.FTZ.U32.TRUNC.NTZ R3, R3 ;  /* 0x0000000300037305 */ /* 0x000e64000021f000 */
[----:B-1----:R-:W-:-:S05]  /*0ab0*/  IMAD.MOV R6, RZ, RZ, -R3 ;  /* 0x000000ffff067224 */ /* 0x002fca00078e0a03 */
[----:B------:R-:W-:Y:S02]  /*0ac0*/  MOV R2, R6 ;  /* 0x0000000600027202 */ /* 0x000fe40000000f00 */
[----:B------:R-:W-:-:S03]  /*0ad0*/  IABS R6, R101 ;  /* 0x0000006500067213 */ /* 0x000fc60000000000 */
[----:B------:R-:W-:Y:S01]  /*0ae0*/  IMAD R7, R2, R9, RZ ;  /* 0x0000000902077224 */ /* 0x000fe200078e02ff */
[----:B------:R-:W1:Y:S01]  /*0af0*/  I2F.RP R4, R6 ;  /* 0x0000000600047306 */ /* 0x000e620000209400 */
[----:B------:R-:W-:-:S04]  /*0b00*/  IMAD.MOV.U32 R2, RZ, RZ, RZ ;  /* 0x000000ffff027224 */ /* 0x000fc800078e00ff */
[----:B------:R-:W-:-:S03]  /*0b10*/  IMAD.HI.U32 R2, R3, R7, R2 ;  /* 0x0000000703027227 */ /* 0x000fc600078e0002 */
[----:B------:R-:W2:Y:S03]  /*0b20*/  I2F.RP R3, R13 ;  /* 0x0000000d00037306 */ /* 0x000ea60000209400 */
[----:B------:R-:W-:-:S04]  /*0b30*/  IMAD.HI.U32 R2, R2, R11, RZ ;  /* 0x0000000b02027227 */ /* 0x000fc800078e00ff */
[----:B------:R-:W-:Y:S01]  /*0b40*/  IMAD R0, R2, R0, R11 ;  /* 0x0000000002007224 */ /* 0x000fe200078e020b */
[----:B-1----:R-:W1:Y:S04]  /*0b50*/  MUFU.RCP R4, R4 ;  /* 0x0000000400047308 */ /* 0x002e680000001000 */
[----:B------:R-:W-:-:S04]  /*0b60*/  ISETP.GT.U32.AND P1, PT, R9, R0, PT ;  /* 0x000000000900720c */ /* 0x000fc80003f24070 */
[----:B--2---:R-:W2:Y:S09]  /*0b70*/  MUFU.RCP R3, R3 ;  /* 0x0000000300037308 */ /* 0x004eb20000001000 */
[----:B------:R-:W-:Y:S02]  /*0b80*/  @!P1 IMAD.IADD R0, R0, 0x1, -R9 ;  /* 0x0000000100009824 */ /* 0x000fe400078e0a09 */
[----:B------:R-:W-:Y:S01]  /*0b90*/  @!P1 VIADD R2, R2, 0x1 ;  /* 0x0000000102029836 */ /* 0x000fe20000000000 */
[----:B------:R-:W-:Y:S01]  /*0ba0*/  ISETP.NE.AND P1, PT, R15, RZ, PT ;  /* 0x000000ff0f00720c */ /* 0x000fe20003f25270 */
[----:B-1----:R-:W-:Y:S01]  /*0bb0*/  VIADD R10, R4, 0xffffffe ;  /* 0x0ffffffe040a7836 */ /* 0x002fe20000000000 */
[----:B------:R-:W-:-:S02]  /*0bc0*/  ISETP.GE.U32.AND P0, PT, R0, R9, PT ;  /* 0x000000090000720c */ /* 0x000fc40003f06070 */
[----:B------:R-:W-:Y:S01]  /*0bd0*/  LOP3.LUT R0, R14, R15, RZ, 0x3c, !PT ;  /* 0x0000000f0e007212 */ /* 0x000fe200078e3cff */
[----:B--2---:R-:W-:Y:S01]  /*0be0*/  VIADD R8, R3, 0xffffffe ;  /* 0x0ffffffe03087836 */ /* 0x004fe20000000000 */
[----:B------:R1:W2:Y:S01]  /*0bf0*/  F2I.FTZ.U32.TRUNC.NTZ R11, R10 ;  /* 0x0000000a000b7305 */ /* 0x0002a2000021f000 */
[----:B------:R-:W-:Y:S02]  /*0c00*/  SHF.R.U32.HI R4, RZ, 0x6, R5 ;  /* 0x00000006ff047819 */ /* 0x000fe40000011605 */
[----:B------:R-:W-:Y:S02]  /*0c10*/  ISETP.GE.AND P2, PT, R0, RZ, PT ;  /* 0x000000ff0000720c */ /* 0x000fe40003f46270 */
[----:B------:R-:W-:-:S03]  /*0c20*/  SGXT.U32 R4, R4, 0x1 ;  /* 0x000000010404781a */ /* 0x000fc60000000000 */
[----:B------:R-:W3:Y:S01]  /*0c30*/  F2I.FTZ.U32.TRUNC.NTZ R9, R8 ;  /* 0x0000000800097305 */ /* 0x000ee2000021f000 */
[----:B------:R-:W-:Y:S02]  /*0c40*/  @P0 VIADD R2, R2, 0x1 ;  /* 0x0000000102020836 */ /* 0x000fe40000000000 */
[----:B-1----:R-:W-:Y:S02]  /*0c50*/  IMAD.MOV.U32 R10, RZ, RZ, RZ ;  /* 0x000000ffff0a7224 */ /* 0x002fe400078e00ff */
[----:B--2---:R-:W-:-:S03]  /*0c60*/  IMAD.MOV R17, RZ, RZ, -R11 ;  /* 0x000000ffff117224 */ /* 0x004fc600078e0a0b */
[----:B------:R-:W-:Y:S01]  /*0c70*/  @!P2 IMAD.MOV R2, RZ, RZ, -R2 ;  /* 0x000000ffff02a224 */ /* 0x000fe200078e0a02 */
[----:B------:R-:W-:-:S04]  /*0c80*/  @!P1 LOP3.LUT R2, RZ, R15, RZ, 0x33, !PT ;  /* 0x0000000fff029212 */ /* 0x000fc800078e33ff */
[----:B------:R-:W-:Y:S01]  /*0c90*/  SHF.L.U32 R3, R2, 0x8, RZ ;  /* 0x0000000802037819 */ /* 0x000fe200000006ff */
[----:B------:R-:W-:Y:S01]  /*0ca0*/  IMAD.MOV R0, RZ, RZ, -R2 ;  /* 0x000000ffff007224 */ /* 0x000fe200078e0a02 */
[----:B------:R-:W-:Y:S01]  /*0cb0*/  SHF.R.S32.HI R2, RZ, 0x6, R5 ;  /* 0x00000006ff027819 */ /* 0x000fe20000011405 */
[----:B---3--:R-:W-:Y:S01]  /*0cc0*/  IMAD.MOV R8, RZ, RZ, -R9 ;  /* 0x000000ffff087224 */ /* 0x008fe200078e0a09 */
[----:B------:R-:W-:Y:S01]  /*0cd0*/  LOP3.LUT R4, R3, R4, RZ, 0xfc, !PT ;  /* 0x0000000403047212 */ /* 0x000fe200078efcff */
[----:B------:R-:W-:Y:S01]  /*0ce0*/  IMAD R0, R15, R0, R14 ;  /* 0x000000000f007224 */ /* 0x000fe200078e020e */
[----:B------:R-:W-:Y:S01]  /*0cf0*/  SGXT R2, R2, 0x1 ;  /* 0x000000010202781a */ /* 0x000fe20000000200 */
[----:B------:R-:W-:Y:S01]  /*0d00*/  IMAD R15, R8, R13, RZ ;  /* 0x0000000d080f7224 */ /* 0x000fe200078e02ff */
[----:B------:R-:W-:Y:S01]  /*0d10*/  LOP3.LUT R16, R4, 0xfe, RZ, 0xfc, !PT ;  /* 0x000000fe04107812 */ /* 0x000fe200078efcff */
[----:B------:R-:W-:Y:S01]  /*0d20*/  IMAD.IADD R7, R12, 0x1, R0 ;  /* 0x000000010c077824 */ /* 0x000fe200078e0200 */
[----:B------:R-:W-:Y:S01]  /*0d30*/  LOP3.LUT R0, R5, 0x7f, RZ, 0xc0, !PT ;  /* 0x0000007f05007812 */ /* 0x000fe200078ec0ff */
[----:B------:R-:W-:Y:S01]  /*0d40*/  IMAD.MOV.U32 R8, RZ, RZ, RZ ;  /* 0x000000ffff087224 */ /* 0x000fe200078e00ff */
[----:B------:R-:W-:-:S02]  /*0d50*/  IABS R12, R4 ;  /* 0x00000004000c7213 */ /* 0x000fc40000000000 */
[----:B------:R-:W-:Y:S01]  /*0d60*/  IABS R98, R16 ;  /* 0x0000001000627213 */ /* 0x000fe20000000000 */
[----:B------:R-:W-:Y:S01]  /*0d70*/  IMAD R31, R7, 0x80, R0 ;  /* 0x00000080071f7824 */ /* 0x000fe200078e0200 */
[----:B------:R-:W-:Y:S01]  /*0d80*/  SHF.R.U32.HI R14, RZ, 0x5, R5 ;  /* 0x00000005ff0e7819 */ /* 0x000fe20000011605 */
[----:B------:R-:W-:Y:S01]  /*0d90*/  IMAD.HI.U32 R8, R9, R15, R8 ;  /* 0x0000000f09087227 */ /* 0x000fe200078e0008 */
[----:B------:R-:W-:Y:S02]  /*0da0*/  LOP3.LUT R15, R4, 0x4, RZ, 0xfc, !PT ;  /* 0x00000004040f7812 */ /* 0x000fe400078efcff */
[----:B------:R-:W-:Y:S01]  /*0db0*/  IABS R68, R31 ;  /* 0x0000001f00447213 */ /* 0x000fe20000000000 */
[----:B------:R-:W-:Y:S01]  /*0dc0*/  IMAD R7, R17, R6, RZ ;  /* 0x0000000611077224 */ /* 0x000fe200078e02ff */
[----:B------:R-:W-:Y:S01]  /*0dd0*/  R2UR UR16, R14 ;  /* 0x000000000e1072ca */ /* 0x000fe200000e0000 */
[----:B------:R-:W-:Y:S01]  /*0de0*/  STL [R1+0x634], R31 ;  /* 0x0006341f01007387 */ /* 0x000fe20000100800 */
[----:B------:R-:W-:Y:S01]  /*0df0*/  LOP3.LUT R14, R4, 0x2, RZ, 0xfc, !PT ;  /* 0x00000002040e7812 */ /* 0x000fe200078efcff */
[----:B------:R-:W-:Y:S01]  /*0e00*/  IMAD.HI.U32 R7, R11, R7, R10 ;  /* 0x000000070b077227 */ /* 0x000fe200078e000a */
[----:B------:R-:W-:-:S02]  /*0e10*/  LOP3.LUT R11, R2, 0x90, RZ, 0xc0, !PT ;  /* 0x00000090020b7812 */ /* 0x000fc400078ec0ff */
[----:B------:R-:W-:Y:S01]  /*0e20*/  IABS R96, R15 ;  /* 0x0000000f00607213 */ /* 0x000fe20000000000 */
[----:B------:R-:W-:Y:S01]  /*0e30*/  IMAD.HI.U32 R8, R8, R68, RZ ;  /* 0x0000004408087227 */ /* 0x000fe200078e00ff */
[----:B------:R-:W-:Y:S02]  /*0e40*/  ISETP.GE.AND P5, PT, R16, RZ, PT ;  /* 0x000000ff1000720c */ /* 0x000fe40003fa6270 */
[----:B------:R-:W-:Y:S01]  /*0e50*/  LOP3.LUT R16, R4, 0x6, RZ, 0xfc, !PT ;  /* 0x0000000604107812 */ /* 0x000fe200078efcff */
[----:B------:R-:W-:Y:S01]  /*0e60*/  IMAD.MOV R2, RZ, RZ, -R8 ;  /* 0x000000ffff027224 */ /* 0x000fe200078e0a08 */
[----:B------:R-:W-:Y:S01]  /*0e70*/  ISETP.GE.AND P6, PT, R14, RZ, PT ;  /* 0x000000ff0e00720c */ /* 0x000fe20003fc6270 */
[----:B------:R-:W-:Y:S01]  /*0e80*/  IMAD.HI.U32 R9, R7, R12, RZ ;  /* 0x0000000c07097227 */ /* 0x000fe200078e00ff */
[C---:B------:R-:W-:Y:S02]  /*0e90*/  LOP3.LUT R19, R4.reuse, 0x18, RZ, 0xfc, !PT ;  /* 0x0000001804137812 */ /* 0x040fe400078efcff */
[----:B------:R-:W-:Y:S01]  /*0ea0*/  LOP3.LUT R17, R4, 0x16, RZ, 0xfc, !PT ;  /* 0x0000001604117812 */ /* 0x000fe200078efcff */
[----:B------:R-:W-:Y:S01]  /*0eb0*/  IMAD.SHL.U32 R10, R5, 0x4, RZ ;  /* 0x00000004050a7824 */ /* 0x000fe200078e00ff */
[----:B------:R-:W-:Y:S01]  /*0ec0*/  IABS R86, R19 ;  /* 0x0000001300567213 */ /* 0x000fe20000000000 */
[----:B------:R-:W-:Y:S01]  /*0ed0*/  IMAD R68, R13, R2, R68 ;  /* 0x000000020d447224 */ /* 0x000fe200078e0244 */
[----:B------:R-:W-:Y:S01]  /*0ee0*/  IABS R20, R17 ;  /* 0x0000001100147213 */ /* 0x000fe20000000000 */
[----:B------:R-:W-:Y:S01]  /*0ef0*/  IMAD.MOV R9, RZ, RZ, -R9 ;  /* 0x000000ffff097224 */ /* 0x000fe200078e0a09 */
[----:B------:R-:W-:Y:S01]  /*0f00*/  LOP3.LUT R10, R11, 0x7c, R10, 0x78, !PT ;  /* 0x0000007c0b0a7812 */ /* 0x000fe200078e780a */
[----:B------:R-:W-:Y:S01]  /*0f10*/  IMAD.HI.U32 R2, R7, R98, RZ ;  /* 0x0000006207027227 */ /* 0x000fe200078e00ff */
[----:B------:R-:W-:-:S02]  /*0f20*/  ISETP.GT.U32.AND P1, PT, R13, R68, PT ;  /* 0x000000440d00720c */ /* 0x000fc40003f24070 */
[----:B------:R-:W-:Y:S01]  /*0f30*/  LOP3.LUT R21, R4, 0x2c, RZ, 0xfc, !PT ;  /* 0x0000002c04157812 */ /* 0x000fe200078efcff */
[C---:B------:R-:W-:Y:S01]  /*0f40*/  IMAD R8, R6.reuse, R9, R12 ;  /* 0x0000000906087224 */ /* 0x040fe200078e020c */
[----:B------:R-:W-:Y:S01]  /*0f50*/  IABS R12, R14 ;  /* 0x0000000e000c7213 */ /* 0x000fe20000000000 */
[----:B------:R-:W-:Y:S01]  /*0f60*/  IMAD.SHL.U32 R9, R5, 0x400, RZ ;  /* 0x0000040005097824 */ /* 0x000fe200078e00ff */
[----:B------:R-:W-:Y:S01]  /*0f70*/  IABS R76, R21 ;  /* 0x00000015004c7213 */ /* 0x000fe20000000000 */
[----:B------:R-:W-:Y:S01]  /*0f80*/  IMAD.MOV R11, RZ, RZ, -R2 ;  /* 0x000000ffff0b7224 */ /* 0x000fe200078e0a02 */
[----:B------:R-:W-:Y:S01]  /*0f90*/  ISETP.GT.U32.AND P3, PT, R6, R8, PT ;  /* 0x000000080600720c */ /* 0x000fe20003f64070 */
[----:B------:R-:W-:Y:S01]  /*0fa0*/  IMAD R5, R223, UR5, RZ ;  /* 0x00000005df057c24 */ /* 0x000fe2000f8e02ff */
[----:B------:R-:W-:Y:S01]  /*0fb0*/  LOP3.LUT R2, R10, 0x8000, R9, 0xf8, !PT ;  /* 0x000080000a027812 */ /* 0x000fe200078ef809 */
[----:B------:R-:W-:Y:S01]  /*0fc0*/  IMAD R98, R6, R11, R98 ;  /* 0x0000000b06627224 */ /* 0x000fe200078e0262 */
[----:B------:R-:W-:Y:S01]  /*0fd0*/  LOP3.LUT R25, R4, 0x30, RZ, 0xfc, !PT ;  /* 0x0000003004197812 */ /* 0x000fe200078efcff */
[----:B------:R-:W-:Y:S01]  /*0fe0*/  IMAD.MOV.U32 R10, RZ, RZ, R12 ;  /* 0x000000ffff0a7224 */ /* 0x000fe200078e000c */
[----:B------:R-:W-:Y:S01]  /*0ff0*/  IABS R12, R16 ;  /* 0x00000010000c7213 */ /* 0x000fe20000000000 */
[----:B------:R-:W-:Y:S01]  /*1000*/  @!P1 IMAD.IADD R68, R68, 0x1, -R13 ;  /* 0x0000000144449824 */ /* 0x000fe200078e0a0d */
[----:B------:R-:W-:Y:S01]  /*1010*/  ISETP.GT.U32.AND P0, PT, R6, R98, PT ;  /* 0x000000620600720c */ /* 0x000fe20003f04070 */
[----:B------:R-:W-:Y:S01]  /*1020*/  IMAD.HI.U32 R9, R7, R10, RZ ;  /* 0x0000000a07097227 */ /* 0x000fe200078e00ff */
[C---:B------:R-:W-:Y:S01]  /*1030*/  LOP3.LUT R23, R4.reuse, 0x2e, RZ, 0xfc, !PT ;  /* 0x0000002e04177812 */ /* 0x040fe200078efcff */
[----:B------:R1:W-:Y:S01]  /*1040*/  STL.64 [R1+0x648], R2 ;  /* 0x0006480201007387 */ /* 0x0003e20000100a00 */
[----:B------:R-:W-:Y:S01]  /*1050*/  ISETP.GT.U32.AND P2, PT, R13, R68, PT ;  /* 0x000000440d00720c */ /* 0x000fe20003f44070 */
[----:B------:R-:W-:Y:S01]  /*1060*/  IMAD.MOV R11, RZ, RZ, -R9 ;  /* 0x000000ffff0b7224 */ /* 0x000fe200078e0a09 */
[----:B------:R-:W-:Y:S01]  /*1070*/  IABS R74, R25 ;  /* 0x00000019004a7213 */ /* 0x000fe20000000000 */
[----:B------:R-:W-:Y:S01]  /*1080*/  IMAD.HI.U32 R9, R7, R96, RZ ;  /* 0x0000006007097227 */ /* 0x000fe200078e00ff */
[----:B------:R-:W-:Y:S01]  /*1090*/  IABS R32, R23 ;  /* 0x0000001700207213 */ /* 0x000fe20000000000 */
[----:B------:R-:W-:Y:S01]  /*10a0*/  STL [R1+0x658], R3 ;  /* 0x0006580301007387 */ /* 0x000fe20000100800 */
[----:B------:R-:W-:Y:S01]  /*10b0*/  LOP3.LUT R27, R4, 0xf6, RZ, 0xfc, !PT ;  /* 0x000000f6041b7812 */ /* 0x000fe200078efcff */
[----:B------:R-:W-:Y:S01]  /*10c0*/  IMAD R10, R6, R11, R10 ;  /* 0x0000000b060a7224 */ /* 0x000fe200078e020a */
[----:B------:R-:W-:Y:S01]  /*10d0*/  IADD3 R9, PT, PT, -R9, RZ, RZ ;  /* 0x000000ff09097210 */ /* 0x000fe20007ffe1ff */
[--C-:B------:R-:W-:Y:S01]  /*10e0*/  @!P0 IMAD.IADD R98, R98, 0x1, -R6.reuse ;  /* 0x0000000162628824 */ /* 0x100fe200078e0a06 */
[----:B------:R-:W-:Y:S01]  /*10f0*/  LOP3.LUT R29, R4, 0xf8, RZ, 0xfc, !PT ;  /* 0x000000f8041d7812 */ /* 0x000fe200078efcff */
[----:B------:R-:W-:Y:S01]  /*1100*/  @!P3 IMAD.IADD R8, R8, 0x1, -R6 ;  /* 0x000000010808b824 */ /* 0x000fe200078e0a06 */
[C---:B------:R-:W-:Y:S01]  /*1110*/  ISETP.GT.U32.AND P0, PT, R6.reuse, R10, PT ;  /* 0x0000000a0600720c */ /* 0x040fe20003f04070 */
[C---:B------:R-:W-:Y:S01]  /*1120*/  IMAD R96, R6.reuse, R9, R96 ;  /* 0x0000000906607224 */ /* 0x040fe200078e0260 */
[----:B------:R-:W-:Y:S01]  /*1130*/  ISETP.GT.U32.AND P4, PT, R6, R98, PT ;  /* 0x000000620600720c */ /* 0x000fe20003f84070 */
[----:B------:R-:W-:Y:S01]  /*1140*/  @!P2 IMAD.IADD R68, R68, 0x1, -R13 ;  /* 0x000000014444a824 */ /* 0x000fe200078e0a0d */
[----:B------:R-:W-:Y:S01]  /*1150*/  LOP3.LUT R13, R4, 0xa, RZ, 0xfc, !PT ;  /* 0x0000000a040d7812 */ /* 0x000fe200078efcff */
[----:B------:R-:W-:Y:S01]  /*1160*/  IMAD.HI.U32 R9, R7, R12, RZ ;  /* 0x0000000c07097227 */ /* 0x000fe200078e00ff */
[----:B------:R-:W-:Y:S01]  /*1170*/  ISETP.GT.U32.AND P2, PT, R6, R96, PT ;  /* 0x000000600600720c */ /* 0x000fe20003f44070 */
[----:B-1----:R-:W1:Y:S01]  /*1180*/  LDC R2, c[0x0][0x3a0] ;  /* 0x0000e800ff027b82 */ /* 0x002e620000000800 */
[----:B------:R-:W-:Y:S01]  /*1190*/  ISETP.GE.AND P3, PT, R15, RZ, PT ;  /* 0x000000ff0f00720c */ /* 0x000fe20003f66270 */
[----:B------:R-:W-:Y:S01]  /*11a0*/  IMAD.MOV R9, RZ, RZ, -R9 ;  /* 0x000000ffff097224 */ /* 0x000fe200078e0a09 */
[----:B------:R-:W-:-:S02]  /*11b0*/  LOP3.LUT R15, R4, 0x8, RZ, 0xfc, !PT ;  /* 0x00000008040f7812 */ /* 0x000fc400078efcff */
[----:B------:R-:W-:Y:S01]  /*11c0*/  IABS R14, R13 ;  /* 0x0000000d000e7213 */ /* 0x000fe20000000000 */
[--C-:B------:R-:W-:Y:S01]  /*11d0*/  @!P0 IMAD.IADD R10, R10, 0x1, -R6.reuse ;  /* 0x000000010a0a8824 */ /* 0x100fe200078e0a06 */
[----:B------:R-:W-:Y:S01]  /*11e0*/  ISETP.GT.U32.AND P1, PT, R6, R8, PT ;  /* 0x000000080600720c */ /* 0x000fe20003f24070 */
[----:B------:R-:W-:Y:S01]  /*11f0*/  @!P4 IMAD.IADD R98, R98, 0x1, -R6 ;  /* 0x000000016262c824 */ /* 0x000fe200078e0a06 */
[----:B------:R-:W-:Y:S01]  /*1200*/  IABS R94, R15 ;  /* 0x0000000f005e7213 */ /* 0x000fe20000000000 */
[C---:B------:R-:W-:Y:S01]  /*1210*/  IMAD R12, R6.reuse, R9, R12 ;  /* 0x00000009060c7224 */ /* 0x040fe200078e020c */
[----:B------:R-:W-:Y:S01]  /*1220*/  ISETP.GT.U32.AND P0, PT, R6, R10, PT ;  /* 0x0000000a0600720c */ /* 0x000fe20003f04070 */
[----:B------:R-:W-:Y:S01]  /*1230*/  @!P2 IMAD.IADD R96, R96, 0x1, -R6 ;  /* 0x000000016060a824 */ /* 0x000fe200078e0a06 */
[----:B------:R-:W-:Y:S01]  /*1240*/  ISETP.GE.AND P4, PT, R16, RZ, PT ;  /* 0x000000ff1000720c */ /* 0x000fe20003f86270 */
[----:B------:R-:W-:Y:S01]  /*1250*/  IMAD.HI.U32 R11, R7, R14, RZ ;  /* 0x0000000e070b7227 */ /* 0x000fe200078e00ff */
[----:B------:R-:W-:-:S02]  /*1260*/  IABS R202, R27 ;  /* 0x0000001b00ca7213 */ /* 0x000fc40000000000 */
[C---:B------:R-:W-:Y:S01]  /*1270*/  ISETP.GT.U32.AND P2, PT, R6.reuse, R96, PT ;  /* 0x000000600600720c */ /* 0x040fe20003f44070 */
[----:B------:R-:W-:Y:S01]  /*1280*/  @!P5 IMAD.MOV R98, RZ, RZ, -R98 ;  /* 0x000000ffff62d224 */ /* 0x000fe200078e0a62 */
[----:B------:R-:W-:Y:S01]  /*1290*/  ISETP.GT.U32.AND P5, PT, R6, R12, PT ;  /* 0x0000000c0600720c */ /* 0x000fe20003fa4070 */
[----:B------:R-:W-:Y:S01]  /*12a0*/  IMAD.HI.U32 R9, R7, R94, RZ ;  /* 0x0000005e07097227 */ /* 0x000fe200078e00ff */
[----:B------:R-:W-:-:S03]  /*12b0*/  IABS R200, R29 ;  /* 0x0000001d00c87213 */ /* 0x000fc60000000000 */
[----:B------:R-:W-:Y:S02]  /*12c0*/  IMAD.MOV R11, RZ, RZ, -R11 ;  /* 0x000000ffff0b7224 */ /* 0x000fe400078e0a0b */
[----:B------:R-:W-:Y:S02]  /*12d0*/  IMAD.MOV R9, RZ, RZ, -R9 ;  /* 0x000000ffff097224 */ /* 0x000fe400078e0a09 */
[----:B------:R-:W-:Y:S01]  /*12e0*/  @!P0 IMAD.IADD R10, R10, 0x1, -R6 ;  /* 0x000000010a0a8824 */ /* 0x000fe200078e0a06 */
[----:B------:R-:W-:Y:S01]  /*12f0*/  ISETP.GE.AND P0, PT, R13, RZ, PT ;  /* 0x000000ff0d00720c */ /* 0x000fe20003f06270 */
[----:B------:R-:W-:Y:S01]  /*1300*/  IMAD R14, R6, R11, R14 ;  /* 0x0000000b060e7224 */ /* 0x000fe200078e020e */
[----:B------:R-:W-:Y:S01]  /*1310*/  @!P2 IADD3 R96, PT, PT, R96, -R6, RZ ;  /* 0x800000066060a210 */ /* 0x000fe20007ffe0ff */
[----:B------:R-:W-:Y:S01]  /*1320*/  @!P1 IMAD.IADD R8, R8, 0x1, -R6 ;  /* 0x0000000108089824 */ /* 0x000fe200078e0a06 */
[----:B------:R-:W-:Y:S01]  /*1330*/  ISETP.GE.AND P1, PT, R4, RZ, PT ;  /* 0x000000ff0400720c */ /* 0x000fe20003f26270 */
[----:B------:R-:W-:Y:S01]  /*1340*/  IMAD R94, R6, R9, R94 ;  /* 0x00000009065e7224 */ /* 0x000fe200078e025e */
[----:B------:R-:W-:Y:S01]  /*1350*/  LOP3.LUT R13, R4, 0xc, RZ, 0xfc, !PT ;  /* 0x0000000c040d7812 */ /* 0x000fe200078efcff */
[----:B------:R-:W-:Y:S01]  /*1360*/  @!P6 IMAD.MOV R10, RZ, RZ, -R10 ;  /* 0x000000ffff0ae224 */ /* 0x000fe200078e0a0a */
[----:B------:R-:W-:Y:S01]  /*1370*/  ISETP.GT.U32.AND P6, PT, R6, R14, PT ;  /* 0x0000000e0600720c */ /* 0x000fe20003fc4070 */
[----:B------:R-:W-:Y:S01]  /*1380*/  @!P5 IMAD.IADD R12, R12, 0x1, -R6 ;  /* 0x000000010c0cd824 */ /* 0x000fe200078e0a06 */
[----:B------:R-:W-:Y:S01]  /*1390*/  ISETP.GT.U32.AND P2, PT, R6, R94, PT ;  /* 0x0000005e0600720c */ /* 0x000fe20003f44070 */
[----:B------:R-:W-:Y:S01]  /*13a0*/  @!P3 IMAD.MOV R96, RZ, RZ, -R96 ;  /* 0x000000ffff60b224 */ /* 0x000fe200078e0a60 */
[----:B------:R-:W-:-:S02]  /*13b0*/  IABS R92, R13 ;  /* 0x0000000d005c7213 */ /* 0x000fc40000000000 */
[----:B------:R-:W-:Y:S02]  /*13c0*/  ISETP.GT.U32.AND P5, PT, R6, R12, PT ;  /* 0x0000000c0600720c */ /* 0x000fe40003fa4070 */
[C---:B------:R-:W-:Y:S01]  /*13d0*/  LOP3.LUT R11, R4.reuse, 0xe, RZ, 0xfc, !PT ;  /* 0x0000000e040b7812 */ /* 0x040fe200078efcff */
[----:B------:R-:W-:Y:S01]  /*13e0*/  @!P1 IMAD.MOV R8, RZ, RZ, -R8 ;  /* 0x000000ffff089224 */ /* 0x000fe200078e0a08 */
[----:B------:R-:W-:Y:S01]  /*13f0*/  ISETP.GE.AND P1, PT, R15, RZ, PT ;  /* 0x000000ff0f00720c */ /* 0x000fe20003f26270 */
[----:B------:R-:W-:Y:S01]  /*1400*/  IMAD.HI.U32 R9, R7, R92, RZ ;  /* 0x0000005c07097227 */ /* 0x000fe200078e00ff */
[----:B------:R-:W-:Y:S02]  /*1410*/  LOP3.LUT R15, R4, 0x10, RZ, 0xfc, !PT ;  /* 0x00000010040f7812 */ /* 0x000fe400078efcff */
[----:B------:R-:W-:Y:S01]  /*1420*/  IABS R16, R11 ;  /* 0x0000000b00107213 */ /* 0x000fe20000000000 */
[--C-:B------:R-:W-:Y:S01]  /*1430*/  @!P6 IMAD.IADD R14, R14, 0x1, -R6.reuse ;  /* 0x000000010e0ee824 */ /* 0x100fe200078e0a06 */
[----:B------:R-:W-:Y:S01]  /*1440*/  IABS R90, R15 ;  /* 0x0000000f005a7213 */ /* 0x000fe20000000000 */
[--C-:B------:R-:W-:Y:S01]  /*1450*/  @!P2 IMAD.IADD R94, R94, 0x1, -R6.reuse ;  /* 0x000000015e5ea824 */ /* 0x100fe200078e0a06 */
[----:B------:R-:W-:Y:S01]  /*1460*/  ISETP.GE.AND P3, PT, R13, RZ, PT ;  /* 0x000000ff0d00720c */ /* 0x000fe20003f66270 */
[----:B------:R-:W-:Y:S01]  /*1470*/  @!P5 IMAD.IADD R12, R12, 0x1, -R6 ;  /* 0x000000010c0cd824 */ /* 0x000fe200078e0a06 */
[C---:B------:R-:W-:Y:S01]  /*1480*/  ISETP.GT.U32.AND P6, PT, R6.reuse, R14, PT ;  /* 0x0000000e0600720c */ /* 0x040fe20003fc4070 */
[----:B------:R-:W-:Y:S01]  /*1490*/  IMAD.MOV R13, RZ, RZ, -R9 ;  /* 0x000000ffff0d7224 */ /* 0x000fe200078e0a09 */
[----:B------:R-:W-:Y:S01]  /*14a0*/  ISETP.GT.U32.AND P2, PT, R6, R94, PT ;  /* 0x0000005e0600720c */ /* 0x000fe20003f44070 */
[----:B------:R-:W-:Y:S01]  /*14b0*/  IMAD.HI.U32 R9, R7, R16, RZ ;  /* 0x0000001007097227 */ /* 0x000fe200078e00ff */
[----:B------:R-:W-:-:S03]  /*14c0*/  ISETP.GE.AND P5, PT, R11, RZ, PT ;  /* 0x000000ff0b00720c */ /* 0x000fc60003fa6270 */
[----:B------:R-:W-:-:S04]  /*14d0*/  IMAD.HI.U32 R11, R7, R90, RZ ;  /* 0x0000005a070b7227 */ /* 0x000fc800078e00ff */
[----:B------:R-:W-:Y:S02]  /*14e0*/  IMAD.MOV R11, RZ, RZ, -R11 ;  /* 0x000000ffff0b7224 */ /* 0x000fe400078e0a0b */
[----:B------:R-:W-:Y:S01]  /*14f0*/  IMAD R92, R6, R13, R92 ;  /* 0x0000000d065c7224 */ /* 0x000fe200078e025c */
[----:B------:R-:W-:Y:S01]  /*1500*/  @!P6 IADD3 R14, PT, PT, R14, -R6, RZ ;  /* 0x800000060e0ee210 */ /* 0x000fe20007ffe0ff */
[----:B------:R-:W-:Y:S02]  /*1510*/  IMAD R90, R6, R11, R90 ;  /* 0x0000000b065a7224 */ /* 0x000fe400078e025a */
[----:B------:R-:W-:Y:S01]  /*1520*/  @!P2 IMAD.IADD R94, R94, 0x1, -R6 ;  /* 0x000000015e5ea824 */ /* 0x000fe200078e0a06 */
[C---:B------:R-:W-:Y:S01]  /*1530*/  ISETP.GT.U32.AND P2, PT, R6.reuse, R92, PT ;  /* 0x0000005c0600720c */ /* 0x040fe20003f44070 */
[----:B------:R-:W-:Y:S01]  /*1540*/  @!P0 IMAD.MOV R14, RZ, RZ, -R14 ;  /* 0x000000ffff0e8224 */ /* 0x000fe200078e0a0e */
[----:B------:R-:W-:Y:S01]  /*1550*/  ISETP.GT.U32.AND P0, PT, R6, R90, PT ;  /* 0x0000005a0600720c */ /* 0x000fe20003f04070 */
[----:B------:R-:W-:Y:S01]  /*1560*/  @!P4 IMAD.MOV R12, RZ, RZ, -R12 ;  /* 0x000000ffff0cc224 */ /* 0x000fe200078e0a0c */
[----:B------:R-:W-:Y:S01]  /*1570*/  ISETP.GE.AND P4, PT, R15, RZ, PT ;  /* 0x000000ff0f00720c */ /* 0x000fe20003f86270 */
[----:B------:R-:W-:Y:S01]  /*1580*/  IMAD.MOV R9, RZ, RZ, -R9 ;  /* 0x000000ffff097224 */ /* 0x000fe200078e0a09 */
[----:B------:R-:W-:Y:S01]  /*1590*/  LOP3.LUT R15, R4, 0x14, RZ, 0xfc, !PT ;  /* 0x00000014040f7812 */ /* 0x000fe200078efcff */
[----:B------:R-:W-:-:S02]  /*15a0*/  @!P1 IMAD.MOV R94, RZ, RZ, -R94 ;  /* 0x000000ffff5e9224 */ /* 0x000fc400078e0a5e */
[----:B------:R-:W-:Y:S01]  /*15b0*/  IMAD R16, R6, R9, R16 ;  /* 0x0000000906107224 */ /* 0x000fe200078e0210 */
[----:B------:R-:W-:Y:S02]  /*15c0*/  IABS R88, R15 ;  /* 0x0000000f00587213 */ /* 0x000fe40000000000 */
[----:B------:R-:W-:Y:S01]  /*15d0*/  LOP3.LUT R9, R4, 0x12, RZ, 0xfc, !PT ;  /* 0x0000001204097812 */ /* 0x000fe200078efcff */
[--C-:B------:R-:W-:Y:S01]  /*15e0*/  @!P2 IMAD.IADD R92, R92, 0x1, -R6.reuse ;  /* 0x000000015c5ca824 */ /* 0x100fe200078e0a06 */
[----:B------:R-:W-:Y:S01]  /*15f0*/  ISETP.GT.U32.AND P1, PT, R6, R16, PT ;  /* 0x000000100600720c */ /* 0x000fe20003f24070 */
[----:B------:R-:W-:Y:S01]  /*1600*/  @!P0 IMAD.IADD R90, R90, 0x1, -R6 ;  /* 0x000000015a5a8824 */ /* 0x000fe200078e0a06 */
[----:B------:R-:W-:Y:S01]  /*1610*/  IABS R18, R9 ;  /* 0x0000000900127213 */ /* 0x000fe20000000000 */
[----:B------:R-:W-:Y:S01]  /*1620*/  IMAD.HI.U32 R11, R7, R88, RZ ;  /* 0x00000058070b7227 */ /* 0x000fe200078e00ff */
[C---:B------:R-:W-:Y:S02]  /*1630*/  ISETP.GT.U32.AND P2, PT, R6.reuse, R92, PT ;  /* 0x0000005c0600720c */ /* 0x040fe40003f44070 */
[----:B------:R-:W-:Y:S01]  /*1640*/  ISETP.GT.U32.AND P0, PT, R6, R90, PT ;  /* 0x0000005a0600720c */ /* 0x000fe20003f04070 */
[----:B------:R-:W-:Y:S01]  /*1650*/  IMAD.MOV R11, RZ, RZ, -R11 ;  /* 0x000000ffff0b7224 */ /* 0x000fe200078e0a0b */
[----:B------:R-:W-:Y:S01]  /*1660*/  ISETP.GE.AND P6, PT, R9, RZ, PT ;  /* 0x000000ff0900720c */ /* 0x000fe20003fc6270 */
[----:B------:R-:W-:-:S04]  /*1670*/  IMAD.HI.U32 R9, R7, R18, RZ ;  /* 0x0000001207097227 */ /* 0x000fc800078e00ff */
[----:B------:R-:W-:Y:S02]  /*1680*/  IMAD R88, R6, R11, R88 ;  /* 0x0000000b06587224 */ /* 0x000fe400078e0258 */
[----:B------:R-:W-:-:S04]  /*1690*/  IMAD.HI.U32 R11, R7, R86, RZ ;  /* 0x00000056070b7227 */ /* 0x000fc800078e00ff */
[--C-:B------:R-:W-:Y:S02]  /*16a0*/  @!P1 IMAD.IADD R16, R16, 0x1, -R6.reuse ;  /* 0x0000000110109824 */ /* 0x100fe400078e0a06 */
[----:B------:R-:W-:Y:S02]  /*16b0*/  IMAD.MOV R11, RZ, RZ, -R11 ;  /* 0x000000ffff0b7224 */ /* 0x000fe400078e0a0b */
[----:B------:R-:W-:Y:S01]  /*16c0*/  @!P2 IMAD.IADD R92, R92, 0x1, -R6 ;  /* 0x000000015c5ca824 */ /* 0x000fe200078e0a06 */
[C---:B------:R-:W-:Y:S01]  /*16d0*/  ISETP.GT.U32.AND P1, PT, R6.reuse, R16, PT ;  /* 0x000000100600720c */ /* 0x040fe20003f24070 */
[----:B------:R-:W-:Y:S01]  /*16e0*/  IMAD R86, R6, R11, R86 ;  /* 0x0000000b06567224 */ /* 0x000fe200078e0256 */
[----:B------:R-:W-:Y:S01]  /*16f0*/  ISETP.GE.AND P2, PT, R15, RZ, PT ;  /* 0x000000ff0f00720c */ /* 0x000fe20003f46270 */
[----:B------:R-:W-:Y:S01]  /*1700*/  @!P0 IMAD.IADD R90, R90, 0x1, -R6 ;  /* 0x000000015a5a8824 */ /* 0x000fe200078e0a06 */
[----:B------:R-:W-:Y:S01]  /*1710*/  LOP3.LUT R15, R4, 0x1c, RZ, 0xfc, !PT ;  /* 0x0000001c040f7812 */ /* 0x000fe200078efcff */
[----:B------:R-:W-:-:S02]  /*1720*/  IMAD.MOV R13, RZ, RZ, -R9 ;  /* 0x000000ffff0d7224 */ /* 0x000fc400078e0a09 */
[----:B------:R-:W-:Y:S01]  /*1730*/  @!P3 IMAD.MOV R92, RZ, RZ, -R92 ;  /* 0x000000ffff5cb224 */ /* 0x000fe200078e0a5c */
[C---:B------:R-:W-:Y:S01]  /*1740*/  ISETP.GT.U32.AND P3, PT, R6.reuse, R88, PT ;  /* 0x000000580600720c */ /* 0x040fe20003f64070 */
[----:B------:R-:W-:Y:S01]  /*1750*/  @!P4 IMAD.MOV R90, RZ, RZ, -R90 ;  /* 0x000000ffff5ac224 */ /* 0x000fe200078e0a5a */
[----:B------:R-:W-:Y:S01]  /*1760*/  ISETP.GT.U32.AND P4, PT, R6, R86, PT ;  /* 0x000000560600720c */ /* 0x000fe20003f84070 */
[----:B------:R-:W-:Y:S01]  /*1770*/  IMAD.HI.U32 R9, R7, R20, RZ ;  /* 0x0000001407097227 */ /* 0x000fe200078e00ff */
[----:B------:R-:W-:-:S03]  /*1780*/  IABS R84, R15 ;  /* 0x0000000f00547213 */ /* 0x000fc60000000000 */
[----:B------:R-:W-:Y:S01]  /*1790*/  IMAD R18, R6, R13, R18 ;  /* 0x0000000d06127224 */ /* 0x000fe200078e0212 */
[----:B------:R-:W-:Y:S01]  /*17a0*/  LOP3.LUT R13, R4, 0x1a, RZ, 0xfc, !PT ;  /* 0x0000001a040d7812 */ /* 0x000fe200078efcff */
[----:B------:R-:W-:Y:S02]  /*17b0*/  IMAD.MOV R9, RZ, RZ, -R9 ;  /* 0x000000ffff097224 */ /* 0x000fe400078e0a09 */
[----:B------:R-:W-:Y:S01]  /*17c0*/  @!P1 IMAD.IADD R16, R16, 0x1, -R6 ;  /* 0x0000000110109824 */ /* 0x000fe200078e0a06 */
[----:B------:R-:W-:Y:S01]  /*17d0*/  IABS R22, R13 ;  /* 0x0000000d00167213 */ /* 0x000fe20000000000 */
[C---:B------:R-:W-:Y:S01]  /*17e0*/  IMAD R20, R6.reuse, R9, R20 ;  /* 0x0000000906147224 */ /* 0x040fe200078e0214 */
[----:B------:R-:W-:Y:S01]  /*17f0*/  ISETP.GT.U32.AND P1, PT, R6, R18, PT ;  /* 0x000000120600720c */ /* 0x000fe20003f24070 */
[----:B------:R-:W-:Y:S02]  /*1800*/  @!P3 IMAD.IADD R88, R88, 0x1, -R6 ;  /* 0x000000015858b824 */ /* 0x000fe400078e0a06 */
[----:B------:R-:W-:Y:S01]  /*1810*/  IMAD.HI.U32 R9, R7, R22, RZ ;  /* 0x0000001607097227 */ /* 0x000fe200078e00ff */
[----:B------:R-:W-:-:S02]  /*1820*/  ISETP.GT.U32.AND P0, PT, R6, R20, PT ;  /* 0x000000140600720c */ /* 0x000fc40003f04070 */
[----:B------:R-:W-:Y:S01]  /*1830*/  ISETP.GT.U32.AND P3, PT, R6, R88, PT ;  /* 0x000000580600720c */ /* 0x000fe20003f64070 */
[----:B------:R-:W-:Y:S02]  /*1840*/  @!P4 IMAD.IADD R86, R86, 0x1, -R6 ;  /* 0x000000015656c824 */ /* 0x000fe400078e0a06 */
[----:B------:R-:W-:Y:S02]  /*1850*/  IMAD.MOV R9, RZ, RZ, -R9 ;  /* 0x000000ffff097224 */ /* 0x000fe400078e0a09 */
[----:B------:R-:W-:Y:S01]  /*1860*/  @!P5 IMAD.MOV R16, RZ, RZ, -R16 ;  /* 0x000000ffff10d224 */ /* 0x000fe200078e0a10 */
[C---:B------:R-:W-:Y:S01]  /*1870*/  ISETP.GT.U32.AND P4, PT, R6.reuse, R86, PT ;  /* 0x000000560600720c */ /* 0x040fe20003f84070 */
[----:B------:R-:W-:Y:S01]  /*1880*/  IMAD R22, R6, R9, R22 ;  /* 0x0000000906167224 */ /* 0x000fe200078e0216 */
[----:B------:R-:W-:Y:S01]  /*1890*/  @!P1 IADD3 R18, PT, PT, R18, -R6, RZ ;  /* 0x8000000612129210 */ /* 0x000fe20007ffe0ff */
[----:B------:R-:W-:Y:S01]  /*18a0*/  IMAD.HI.U32 R9, R7, R84, RZ ;  /* 0x0000005407097227 */ /* 0x000fe200078e00ff */
[----:B------:R-:W-:-:S02]  /*18b0*/  ISETP.GE.AND P5, PT, R17, RZ, PT ;  /* 0x000000ff1100720c */ /* 0x000fc40003fa6270 */
[----:B------:R-:W-:Y:S01]  /*18c0*/  ISETP.GT.U32.AND P1, PT, R6, R18, PT ;  /* 0x000000120600720c */ /* 0x000fe20003f24070 */
[----:B------:R-:W-:Y:S01]  /*18d0*/  IMAD.MOV R9, RZ, RZ, -R9 ;  /* 0x000000ffff097224 */ /* 0x000fe200078e0a09 */
[----:B------:R-:W-:Y:S01]  /*18e0*/  LOP3.LUT R17, R4, 0x1e, RZ, 0xfc, !PT ;  /* 0x0000001e04117812 */ /* 0x000fe200078efcff */
[----:B------:R-:W-:Y:S02]  /*18f0*/  @!P0 IMAD.IADD R20, R20, 0x1, -R6 ;  /* 0x0000000114148824 */ /* 0x000fe400078e0a06 */
[----:B------:R-:W-:Y:S01]  /*1900*/  IMAD R84, R6, R9, R84 ;  /* 0x0000000906547224 */ /* 0x000fe200078e0254 */
[----:B------:R-:W-:Y:S01]  /*1910*/  IABS R24, R17 ;  /* 0x0000001100187213 */ /* 0x000fe20000000000 */
[--C-:B------:R-:W-:Y:S01]  /*1920*/  @!P3 IMAD.IADD R88, R88, 0x1, -R6.reuse ;  /* 0x000000015858b824 */ /* 0x100fe200078e0a06 */
[----:B------:R-:W-:Y:S01]  /*1930*/  ISETP.GT.U32.AND P0, PT, R6, R20, PT ;  /* 0x000000140600720c */ /* 0x000fe20003f04070 */
[----:B------:R-:W-:Y:S01]  /*1940*/  @!P4 IMAD.IADD R86, R86, 0x1, -R6 ;  /* 0x000000015656c824 */ /* 0x000fe200078e0a06 */
[C---:B------:R-:W-:Y:S01]  /*1950*/  ISETP.GT.U32.AND P3, PT, R6.reuse, R22, PT ;  /* 0x000000160600720c */ /* 0x040fe20003f64070 */
[----:B------:R-:W-:Y:S01]  /*1960*/  IMAD.HI.U32 R11, R7, R24, RZ ;  /* 0x00000018070b7227 */ /* 0x000fe200078e00ff */
[----:B------:R-:W-:-:S02]  /*1970*/  ISETP.GT.U32.AND P4, PT, R6, R84, PT ;  /* 0x000000540600720c */ /* 0x000fc40003f84070 */
[----:B------:R-:W-:Y:S01]  /*1980*/  LOP3.LUT R9, R4, 0x20, RZ, 0xfc, !PT ;  /* 0x0000002004097812 */ /* 0x000fe200078efcff */
[----:B------:R-:W-:Y:S01]  /*1990*/  @!P1 IMAD.IADD R18, R18, 0x1, -R6 ;  /* 0x0000000112129824 */ /* 0x000fe200078e0a06 */
[----:B------:R-:W-:Y:S01]  /*19a0*/  ISETP.GE.AND P1, PT, R19, RZ, PT ;  /* 0x000000ff1300720c */ /* 0x000fe20003f26270 */
[----:B------:R-:W-:Y:S01]  /*19b0*/  IMAD.MOV R11, RZ, RZ, -R11 ;  /* 0x000000ffff0b7224 */ /* 0x000fe200078e0a0b */
[----:B------:R-:W-:Y:S01]  /*19c0*/  IABS R82, R9 ;  /* 0x0000000900527213 */ /* 0x000fe20000000000 */
[----:B------:R-:W-:Y:S01]  /*19d0*/  @!P6 IMAD.MOV R18, RZ, RZ, -R18 ;  /* 0x000000ffff12e224 */ /* 0x000fe200078e0a12 */
[----:B------:R-:W-:Y:S01]  /*19e0*/  ISETP.GE.AND P6, PT, R13, RZ, PT ;  /* 0x000000ff0d00720c */ /* 0x000fe20003fc6270 */
[----:B------:R-:W-:Y:S01]  /*19f0*/  IMAD R24, R6, R11, R24 ;  /* 0x0000000b06187224 */ /* 0x000fe200078e0218 */
[----:B------:R-:W-:Y:S01]  /*1a00*/  @!P0 IADD3 R20, PT, PT, R20, -R6, RZ ;  /* 0x8000000614148210 */ /* 0x000fe20007ffe0ff */
[--C-:B------:R-:W-:Y:S01]  /*1a10*/  @!P3 IMAD.IADD R22, R22, 0x1, -R6.reuse ;  /* 0x000000011616b824 */ /* 0x100fe200078e0a06 */
[----:B------:R-:W-:Y:S01]  /*1a20*/  LOP3.LUT R11, R4, 0x22, RZ, 0xfc, !PT ;  /* 0x00000022040b7812 */ /* 0x000fe200078efcff */
[----:B------:R-:W-:Y:S01]  /*1a30*/  @!P4 IMAD.IADD R84, R84, 0x1, -R6 ;  /* 0x000000015454c824 */ /* 0x000fe200078e0a06 */
[----:B------:R-:W-:Y:S01]  /*1a40*/  LOP3.LUT R13, R4, 0x24, RZ, 0xfc, !PT ;  /* 0x00000024040d7812 */ /* 0x000fe200078efcff */
[----:B------:R-:W-:Y:S01]  /*1a50*/  @!P5 IMAD.MOV R20, RZ, RZ, -R20 ;  /* 0x000000ffff14d224 */ /* 0x000fe200078e0a14 */
[----:B------:R-:W-:Y:S01]  /*1a60*/  ISETP.GT.U32.AND P3, PT, R6, R22, PT ;  /* 0x000000160600720c */ /* 0x000fe20003f64070 */
[----:B------:R-:W-:Y:S01]  /*1a70*/  @!P1 IMAD.MOV R86, RZ, RZ, -R86 ;  /* 0x000000ffff569224 */ /* 0x000fe200078e0a56 */
[----:B------:R-:W-:Y:S01]  /*1a80*/  ISETP.GE.AND P5, PT, R9, RZ, PT ;  /* 0x000000ff0900720c */ /* 0x000fe20003fa6270 */
[----:B------:R-:W-:Y:S01]  /*1a90*/  IMAD.HI.U32 R9, R7, R82, RZ ;  /* 0x0000005207097227 */ /* 0x000fe200078e00ff */
[----:B------:R-:W-:-:S02]  /*1aa0*/  IABS R26, R11 ;  /* 0x0000000b001a7213 */ /* 0x000fc40000000000 */
[----:B------:R-:W-:Y:S01]  /*1ab0*/  ISETP.GT.U32.AND P4, PT, R6, R84, PT ;  /* 0x000000540600720c */ /* 0x000fe20003f84070 */
[----:B------:R-:W-:Y:S01]  /*1ac0*/  IMAD.MOV R9, RZ, RZ, -R9 ;  /* 0x000000ffff097224 */ /* 0x000fe200078e0a09 */
[----:B------:R-:W-:Y:S01]  /*1ad0*/  ISETP.GE.AND P1, PT, R11, RZ, PT ;  /* 0x000000ff0b00720c */ /* 0x000fe20003f26270 */
[----:B------:R-:W-:Y:S01]  /*1ae0*/  IMAD.HI.U32 R11, R7, R26, RZ ;  /* 0x0000001a070b7227 */ /* 0x000fe200078e00ff */
[----:B------:R-:W-:Y:S02]  /*1af0*/  IABS R80, R13 ;  /* 0x0000000d00507213 */ /* 0x000fe40000000000 */
[----:B------:R-:W-:Y:S01]  /*1b00*/  ISETP.GE.AND P0, PT, R17, RZ, PT ;  /* 0x000000ff1100720c */ /* 0x000fe20003f06270 */
[----:B------:R-:W-:Y:S01]  /*1b10*/  IMAD.MOV R11, RZ, RZ, -R11 ;  /* 0x000000ffff0b7224 */ /* 0x000fe200078e0a0b */
[----:B------:R-:W-:Y:S01]  /*1b20*/  LOP3.LUT R17, R4, 0x28, RZ, 0xfc, !PT ;  /* 0x0000002804117812 */ /* 0x000fe200078efcff */
[----:B------:R-:W-:Y:S01]  /*1b30*/  IMAD R82, R6, R9, R82 ;  /* 0x0000000906527224 */ /* 0x000fe200078e0252 */
[----:B------:R-:W-:Y:S01]  /*1b40*/  LOP3.LUT R19, R4, 0x2a, RZ, 0xfc, !PT ;  /* 0x0000002a04137812 */ /* 0x000fe200078efcff */
[----:B------:R-:W-:Y:S01]  /*1b50*/  @!P3 IMAD.IADD R22, R22, 0x1, -R6 ;  /* 0x000000011616b824 */ /* 0x000fe200078e0a06 */
[C---:B------:R-:W-:Y:S01]  /*1b60*/  ISETP.GT.U32.AND P3, PT, R6.reuse, R24, PT ;  /* 0x000000180600720c */ /* 0x040fe20003f64070 */
[----:B------:R-:W-:Y:S01]  /*1b70*/  IMAD R26, R6, R11, R26 ;  /* 0x0000000b061a7224 */ /* 0x000fe200078e021a */
[----:B------:R-:W-:Y:S01]  /*1b80*/  IABS R78, R17 ;  /* 0x00000011004e7213 */ /* 0x000fe20000000000 */
[----:B------:R-:W-:Y:S01]  /*1b90*/  @!P4 IMAD.IADD R84, R84, 0x1, -R6 ;  /* 0x000000015454c824 */ /* 0x000fe200078e0a06 */
[----:B------:R-:W-:Y:S01]  /*1ba0*/  ISETP.GT.U32.AND P4, PT, R6, R82, PT ;  /* 0x000000520600720c */ /* 0x000fe20003f84070 */
[----:B------:R-:W-:Y:S01]  /*1bb0*/  @!P2 IMAD.MOV R88, RZ, RZ, -R88 ;  /* 0x000000ffff58a224 */ /* 0x000fe200078e0a58 */
[----:B------:R-:W-:Y:S01]  /*1bc0*/  @!P6 IADD3 R22, PT, PT, -R22, RZ, RZ ;  /* 0x000000ff1616e210 */ /* 0x000fe20007ffe1ff */
[----:B------:R-:W-:Y:S01]  /*1bd0*/  IMAD.HI.U32 R9, R7, R80, RZ ;  /* 0x0000005007097227 */ /* 0x000fe200078e00ff */
[----:B------:R-:W-:-:S02]  /*1be0*/  ISETP.GT.U32.AND P6, PT, R6, R26, PT ;  /* 0x0000001a0600720c */ /* 0x000fc40003fc4070 */
[----:B------:R-:W-:Y:S01]  /*1bf0*/  ISETP.GE.AND P2, PT, R15, RZ, PT ;  /* 0x000000ff0f00720c */ /* 0x000fe20003f46270 */
[----:B------:R-:W-:Y:S01]  /*1c00*/  IMAD.MOV R9, RZ, RZ, -R9 ;  /* 0x000000ffff097224 */ /* 0x000fe200078e0a09 */
[----:B------:R-:W-:Y:S01]  /*1c10*/  LOP3.LUT R15, R4, 0x26, RZ, 0xfc, !PT ;  /* 0x00000026040f7812 */ /* 0x000fe200078efcff */
[----:B------:R-:W-:Y:S01]  /*1c20*/  @!P3 IMAD.IADD R24, R24, 0x1, -R6 ;  /* 0x000000011818b824 */ /* 0x000fe200078e0a06 */
[----:B------:R-:W-:Y:S01]  /*1c30*/  IABS R30, R19 ;  /* 0x00000013001e7213 */ /* 0x000fe20000000000 */
[----:B------:R-:W-:Y:S01]  /*1c40*/  IMAD R80, R6, R9, R80 ;  /* 0x0000000906507224 */ /* 0x000fe200078e0250 */
[----:B------:R-:W-:Y:S01]  /*1c50*/  IABS R28, R15 ;  /* 0x0000000f001c7213 */ /* 0x000fe20000000000 */
[----:B------:R-:W-:Y:S01]  /*1c60*/  @!P4 IMAD.IADD R82, R82, 0x1, -R6 ;  /* 0x000000015252c824 */ /* 0x000fe200078e0a06 */
[----:B------:R-:W-:Y:S01]  /*1c70*/  ISETP.GT.U32.AND P3, PT, R6, R24, PT ;  /* 0x000000180600720c */ /* 0x000fe20003f64070 */
[----:B------:R-:W-:-:S03]  /*1c80*/  IMAD.HI.U32 R9, R7, R78, RZ ;  /* 0x0000004e07097227 */ /* 0x000fc600078e00ff */
[----:B------:R-:W-:Y:S01]  /*1c90*/  ISETP.GT.U32.AND P4, PT, R6, R82, PT ;  /* 0x000000520600720c */ /* 0x000fe20003f84070 */
[----:B------:R-:W-:Y:S02]  /*1ca0*/  @!P6 IMAD.IADD R26, R26, 0x1, -R6 ;  /* 0x000000011a1ae824 */ /* 0x000fe400078e0a06 */
[----:B------:R-:W-:-:S03]  /*1cb0*/  IMAD.HI.U32 R11, R7, R28, RZ ;  /* 0x0000001c070b7227 */ /* 0x000fc600078e00ff */
[C---:B------:R-:W-:Y:S01]  /*1cc0*/  ISETP.GT.U32.AND P6, PT, R6.reuse, R26, PT ;  /* 0x0000001a0600720c */ /* 0x040fe20003fc4070 */
[----:B------:R-:W-:Y:S02]  /*1cd0*/  IMAD.MOV R11, RZ, RZ, -R11 ;  /* 0x000000ffff0b7224 */ /* 0x000fe400078e0a0b */
[----:B------:R-:W-:Y:S01]  /*1ce0*/  @!P2 IMAD.MOV R84, RZ, RZ, -R84 ;  /* 0x000000ffff54a224 */ /* 0x000fe200078e0a54 */
[----:B------:R-:W-:Y:S01]  /*1cf0*/  ISETP.GE.AND P2, PT, R13, RZ, PT ;  /* 0x000000ff0d00720c */ /* 0x000fe20003f46270 */
[----:B------:R-:W-:Y:S02]  /*1d00*/  IMAD R28, R6, R11, R28 ;  /* 0x0000000b061c7224 */ /* 0x000fe400078e021c */
[----:B------:R-:W-:Y:S01]  /*1d10*/  @!P4 IMAD.IADD R82, R82, 0x1, -R6 ;  /* 0x000000015252c824 */ /* 0x000fe200078e0a06 */
[----:B------:R-:W-:Y:S01]  /*1d20*/  ISETP.GT.U32.AND P4, PT, R6, R80, PT ;  /* 0x000000500600720c */ /* 0x000fe20003f84070 */
[----:B------:R-:W-:Y:S02]  /*1d30*/  IMAD.MOV R13, RZ, RZ, -R9 ;  /* 0x000000ffff0d7224 */ /* 0x000fe400078e0a09 */
[----:B------:R-:W-:-:S04]  /*1d40*/  IMAD.HI.U32 R9, R7, R30, RZ ;  /* 0x0000001e07097227 */ /* 0x000fc800078e00ff */
[--C-:B------:R-:W-:Y:S01]  /*1d50*/  @!P6 IMAD.IADD R26, R26, 0x1, -R6.reuse ;  /* 0x000000011a1ae824 */ /* 0x100fe200078e0a06 */
[----:B------:R-:W-:Y:S01]  /*1d60*/  ISETP.GT.U32.AND P6, PT, R6, R28, PT ;  /* 0x0000001c0600720c */ /* 0x000fe20003fc4070 */
[----:B------:R-:W-:Y:S01]  /*1d70*/  @!P3 IMAD.IADD R24, R24, 0x1, -R6 ;  /* 0x000000011818b824 */ /* 0x000fe200078e0a06 */
[----:B------:R-:W-:Y:S01]  /*1d80*/  ISETP.GE.AND P3, PT, R15, RZ, PT ;  /* 0x000000ff0f00720c */ /* 0x000fe20003f66270 */
[----:B------:R-:W-:Y:S02]  /*1d90*/  IMAD R78, R6, R13, R78 ;  /* 0x0000000d064e7224 */ /* 0x000fe400078e024e */
[----:B------:R-:W-:Y:S02]  /*1da0*/  IMAD.MOV R15, RZ, RZ, -R9 ;  /* 0x000000ffff0f7224 */ /* 0x000fe400078e0a09 */
[----:B------:R-:W-:Y:S01]  /*1db0*/  @!P4 IMAD.IADD R80, R80, 0x1, -R6 ;  /* 0x000000015050c824 */ /* 0x000fe200078e0a06 */
[C---:B------:R-:W-:Y:S01]  /*1dc0*/  ISETP.GT.U32.AND P4, PT, R6.reuse, R78, PT ;  /* 0x0000004e0600720c */ /* 0x040fe20003f84070 */
[----:B------:R-:W-:Y:S01]  /*1dd0*/  IMAD R30, R6, R15, R30 ;  /* 0x0000000f061e7224 */ /* 0x000fe200078e021e */
[----:B------:R-:W-:Y:S01]  /*1de0*/  LOP3.LUT R15, R4, 0x34, RZ, 0xfc, !PT ;  /* 0x00000034040f7812 */ /* 0x000fe200078efcff */
[----:B------:R-:W-:-:S02]  /*1df0*/  IMAD.HI.U32 R11, R7, R76, RZ ;  /* 0x0000004c070b7227 */ /* 0x000fc400078e00ff */
[----:B------:R-:W-:Y:S02]  /*1e00*/  @!P6 IADD3 R28, PT, PT, R28, -R6, RZ ;  /* 0x800000061c1ce210 */ /* 0x000fe40007ffe0ff */
[----:B------:R-:W-:Y:S01]  /*1e10*/  ISETP.GT.U32.AND P6, PT, R6, R30, PT ;  /* 0x0000001e0600720c */ /* 0x000fe20003fc4070 */
[----:B------:R-:W-:Y:S01]  /*1e20*/  IMAD.MOV R11, RZ, RZ, -R11 ;  /* 0x000000ffff0b7224 */ /* 0x000fe200078e0a0b */
[----:B------:R-:W-:Y:S01]  /*1e30*/  IABS R72, R15 ;  /* 0x0000000f00487213 */ /* 0x000fe20000000000 */
[----:B------:R-:W-:-:S04]  /*1e40*/  IMAD.HI.U32 R9, R7, R74, RZ ;  /* 0x0000004a07097227 */ /* 0x000fc800078e00ff */
[----:B------:R-:W-:Y:S01]  /*1e50*/  @!P4 IMAD.IADD R78, R78, 0x1, -R6 ;  /* 0x000000014e4ec824 */ /* 0x000fe200078e0a06 */
[C---:B------:R-:W-:Y:S01]  /*1e60*/  ISETP.GT.U32.AND P4, PT, R6.reuse, R28, PT ;  /* 0x0000001c0600720c */ /* 0x040fe20003f84070 */
[----:B------:R-:W-:Y:S02]  /*1e70*/  IMAD R76, R6, R11, R76 ;  /* 0x0000000b064c7224 */ /* 0x000fe400078e024c */
[----:B------:R-:W-:-:S04]  /*1e80*/  IMAD.HI.U32 R13, R7, R32, RZ ;  /* 0x00000020070d7227 */ /* 0x000fc800078e00ff */
[----:B------:R-:W-:Y:S01]  /*1e90*/  @!P6 IMAD.IADD R30, R30, 0x1, -R6 ;  /* 0x000000011e1ee824 */ /* 0x000fe200078e0a06 */
[C---:B------:R-:W-:Y:S01]  /*1ea0*/  ISETP.GT.U32.AND P6, PT, R6.reuse, R78, PT ;  /* 0x0000004e0600720c */ /* 0x040fe20003fc4070 */
[----:B------:R-:W-:Y:S02]  /*1eb0*/  IMAD.MOV R9, RZ, RZ, -R9 ;  /* 0x000000ffff097224 */ /* 0x000fe400078e0a09 */
[----:B------:R-:W-:Y:S01]  /*1ec0*/  @!P0 IMAD.MOV R24, RZ, RZ, -R24 ;  /* 0x000000ffff188224 */ /* 0x000fe200078e0a18 */
[C---:B------:R-:W-:Y:S01]  /*1ed0*/  ISETP.GT.U32.AND P0, PT, R6.reuse, R80, PT ;  /* 0x000000500600720c */ /* 0x040fe20003f04070 */
[----:B------:R-:W-:Y:S01]  /*1ee0*/  @!P5 IMAD.MOV R82, RZ, RZ, -R82 ;  /* 0x000000ffff52d224 */ /* 0x000fe200078e0a52 */
[C---:B------:R-:W-:Y:S01]  /*1ef0*/  ISETP.GT.U32.AND P5, PT, R6.reuse, R30, PT ;  /* 0x0000001e0600720c */ /* 0x040fe20003fa4070 */
[----:B------:R-:W-:Y:S01]  /*1f00*/  @!P1 IMAD.MOV R26, RZ, RZ, -R26 ;  /* 0x000000ffff1a9224 */ /* 0x000fe200078e0a1a */
[----:B------:R-:W-:Y:S01]  /*1f10*/  ISETP.GT.U32.AND P1, PT, R6, R76, PT ;  /* 0x0000004c0600720c */ /* 0x000fe20003f24070 */
[----:B------:R-:W-:-:S02]  /*1f20*/  IMAD.MOV R13, RZ, RZ, -R13 ;  /* 0x000000ffff0d7224 */ /* 0x000fc400078e0a0d */
[C---:B------:R-:W-:Y:S02]  /*1f30*/  IMAD R74, R6.reuse, R9, R74 ;  /* 0x00000009064a7224 */ /* 0x040fe400078e024a */
[----:B------:R-:W-:Y:S01]  /*1f40*/  IMAD R32, R6, R13, R32 ;  /* 0x0000000d06207224 */ /* 0x000fe200078e0220 */
[----:B------:R-:W-:Y:S01]  /*1f50*/  LOP3.LUT R13, R4, 0x32, RZ, 0xfc, !PT ;  /* 0x00000032040d7812 */ /* 0x000fe200078efcff */
[----:B------:R-:W-:Y:S01]  /*1f60*/  @!P6 IMAD.IADD R78, R78, 0x1, -R6 ;  /* 0x000000014e4ee824 */ /* 0x000fe200078e0a06 */
[----:B------:R-:W-:Y:S01]  /*1f70*/  ISETP.GT.U32.AND P6, PT, R6, R74, PT ;  /* 0x0000004a0600720c */ /* 0x000fe20003fc4070 */
[----:B------:R-:W-:Y:S01]  /*1f80*/  IMAD.HI.U32 R11, R7, R72, RZ ;  /* 0x00000048070b7227 */ /* 0x000fe200078e00ff */
[----:B------:R-:W-:-:S03]  /*1f90*/  IABS R34, R13 ;  /* 0x0000000d00227213 */ /* 0x000fc60000000000 */
[--C-:B------:R-:W-:Y:S01]  /*1fa0*/  @!P0 IMAD.IADD R80, R80, 0x1, -R6.reuse ;  /* 0x0000000150508824 */ /* 0x100fe200078e0a06 */
[----:B------:R-:W-:Y:S01]  /*1fb0*/  ISETP.GT.U32.AND P0, PT, R6, R32, PT ;  /* 0x000000200600720c */ /* 0x000fe20003f04070 */
[--C-:B------:R-:W-:Y:S01]  /*1fc0*/  @!P4 IMAD.IADD R28, R28, 0x1, -R6.reuse ;  /* 0x000000011c1cc824 */ /* 0x100fe200078e0a06 */
[----:B------:R-:W-:Y:S01]  /*1fd0*/  ISETP.GE.AND P4, PT, R17, RZ, PT ;  /* 0x000000ff1100720c */ /* 0x000fe20003f86270 */
[--C-:B------:R-:W-:Y:S01]  /*1fe0*/  @!P5 IMAD.IADD R30, R30, 0x1, -R6.reuse ;  /* 0x000000011e1ed824 */ /* 0x100fe200078e0a06 */
[----:B------:R-:W-:Y:S01]  /*1ff0*/  ISETP.GE.AND P5, PT, R19, RZ, PT ;  /* 0x000000ff1300720c */ /* 0x000fe20003fa6270 */
[----:B------:R-:W-:Y:S01]  /*2000*/  @!P1 IMAD.IADD R76, R76, 0x1, -R6 ;  /* 0x000000014c4c9824 */ /* 0x000fe200078e0a06 */
[C---:B------:R-:W-:Y:S01]  /*2010*/  LOP3.LUT R17, R4.reuse, 0x38, RZ, 0xfc, !PT ;  /* 0x0000003804117812 */ /* 0x040fe200078efcff */
[----:B------:R-:W-:Y:S01]  /*2020*/  IMAD.HI.U32 R9, R7, R34, RZ ;  /* 0x0000002207097227 */ /* 0x000fe200078e00ff */
[----:B------:R-:W-:Y:S02]  /*2030*/  ISETP.GE.AND P1, PT, R21, RZ, PT ;  /* 0x000000ff1500720c */ /* 0x000fe40003f26270 */
[----:B------:R-:W-:Y:S01]  /*2040*/  IABS R66, R17 ;  /* 0x0000001100427213 */ /* 0x000fe20000000000 */
[----:B------:R-:W-:Y:S01]  /*2050*/  IMAD.MOV R11, RZ, RZ, -R11 ;  /* 0x000000ffff0b7224 */ /* 0x000fe200078e0a0b */
[----:B------:R-:W-:Y:S01]  /*2060*/  LOP3.LUT R19, R4, 0x46, RZ, 0xfc, !PT ;  /* 0x0000004604137812 */ /* 0x000fe200078efcff */
[----:B------:R-:W-:Y:S01]  /*2070*/  @!P2 IMAD.MOV R80, RZ, RZ, -R80 ;  /* 0x000000ffff50a224 */ /* 0x000fe200078e0a50 */
[----:B------:R-:W-:Y:S01]  /*2080*/  ISETP.GT.U32.AND P2, PT, R6, R76, PT ;  /* 0x0000004c0600720c */ /* 0x000fe20003f44070 */
[----:B------:R-:W-:Y:S01]  /*2090*/  IMAD.MOV R9, RZ, RZ, -R9 ;  /* 0x000000ffff097224 */ /* 0x000fe200078e0a09 */
[----:B------:R-:W-:Y:S01]  /*20a0*/  @!P0 IADD3 R32, PT, PT, R32, -R6, RZ ;  /* 0x8000000620208210 */ /* 0x000fe20007ffe0ff */
[----:B------:R-:W-:Y:S01]  /*20b0*/  IMAD R72, R6, R11, R72 ;  /* 0x0000000b06487224 */ /* 0x000fe200078e0248 */
[----:B------:R-:W-:Y:S01]  /*20c0*/  LOP3.LUT R11, R4, 0x36, RZ, 0xfc, !PT ;  /* 0x00000036040b7812 */ /* 0x000fe200078efcff */
[----:B------:R-:W-:Y:S01]  /*20d0*/  @!P6 IMAD.IADD R74, R74, 0x1, -R6 ;  /* 0x000000014a4ae824 */ /* 0x000fe200078e0a06 */
[----:B------:R-:W-:Y:S01]  /*20e0*/  ISETP.GE.AND P0, PT, R23, RZ, PT ;  /* 0x000000ff1700720c */ /* 0x000fe20003f06270 */
[C---:B------:R-:W-:Y:S01]  /*20f0*/  IMAD R34, R6.reuse, R9, R34 ;  /* 0x0000000906227224 */ /* 0x040fe200078e0222 */
[----:B------:R-:W-:Y:S01]  /*2100*/  IABS R36, R11 ;  /* 0x0000000b00247213 */ /* 0x000fe20000000000 */
[----:B------:R-:W-:Y:S01]  /*2110*/  @!P4 IMAD.MOV R78, RZ, RZ, -R78 ;  /* 0x000000ffff4ec224 */ /* 0x000fe200078e0a4e */
[C---:B------:R-:W-:Y:S01]  /*2120*/  ISETP.GT.U32.AND P6, PT, R6.reuse, R74, PT ;  /* 0x0000004a0600720c */ /* 0x040fe20003fc4070 */
[----:B------:R-:W-:Y:S01]  /*2130*/  @!P5 IMAD.MOV R30, RZ, RZ, -R30 ;  /* 0x000000ffff1ed224 */ /* 0x000fe200078e0a1e */
[----:B------:R-:W-:Y:S01]  /*2140*/  ISETP.GT.U32.AND P4, PT, R6, R34, PT ;  /* 0x000000220600720c */ /* 0x000fe20003f84070 */
[----:B------:R-:W-:Y:S01]  /*2150*/  IMAD.HI.U32 R9, R7, R36, RZ ;  /* 0x0000002407097227 */ /* 0x000fe200078e00ff */
[----:B------:R-:W-:-:S02]  /*2160*/  ISETP.GE.AND P5, PT, R25, RZ, PT ;  /* 0x000000ff1900720c */ /* 0x000fc40003fa6270 */
[----:B------:R-:W-:Y:S01]  /*2170*/  IABS R44, R19 ;  /* 0x00000013002c7213 */ /* 0x000fe20000000000 */
[----:B------:R-:W-:Y:S01]  /*2180*/  @!P2 IMAD.IADD R76, R76, 0x1, -R6 ;  /* 0x000000014c4ca824 */ /* 0x000fe200078e0a06 */
[----:B------:R-:W-:Y:S01]  /*2190*/  ISETP.GT.U32.AND P2, PT, R6, R72, PT ;  /* 0x000000480600720c */ /* 0x000fe20003f44070 */
[----:B------:R-:W-:Y:S01]  /*21a0*/  IMAD.MOV R9, RZ, RZ, -R9 ;  /* 0x000000ffff097224 */ /* 0x000fe200078e0a09 */
[----:B------:R-:W-:Y:S01]  /*21b0*/  LOP3.LUT R21, R4, 0x5a, RZ, 0xfc, !PT ;  /* 0x0000005a04157812 */ /* 0x000fe200078efcff */
[----:B------:R-:W-:Y:S01]  /*21c0*/  @!P3 IMAD.MOV R28, RZ, RZ, -R28 ;  /* 0x000000ffff1cb224 */ /* 0x000fe200078e0a1c */
[----:B------:R-:W-:Y:S01]  /*21d0*/  ISETP.GT.U32.AND P3, PT, R6, R32, PT ;  /* 0x000000200600720c */ /* 0x000fe20003f64070 */
[----:B------:R-:W-:Y:S01]  /*21e0*/  @!P6 IMAD.IADD R74, R74, 0x1, -R6 ;  /* 0x000000014a4ae824 */ /* 0x000fe200078e0a06 */
[----:B------:R-:W-:Y:S01]  /*21f0*/  ISETP.GE.AND P6, PT, R15, RZ, PT ;  /* 0x000000ff0f00720c */ /* 0x000fe20003fc6270 */
[----:B------:R-:W-:Y:S01]  /*2200*/  IMAD R36, R6, R9, R36 ;  /* 0x0000000906247224 */ /* 0x000fe200078e0224 */
[----:B------:R-:W-:Y:S01]  /*2210*/  LOP3.LUT R9, R4, 0x3a, RZ, 0xfc, !PT ;  /* 0x0000003a04097812 */ /* 0x000fe200078efcff */
[----:B------:R-:W-:Y:S01]  /*2220*/  @!P4 IMAD.IADD R34, R34, 0x1, -R6 ;  /* 0x000000012222c824 */ /* 0x000fe200078e0a06 */
[----:B------:R-:W-:Y:S01]  /*2230*/  ISETP.GE.AND P4, PT, R11, RZ, PT ;  /* 0x000000ff0b00720c */ /* 0x000fe20003f86270 */
[----:B------:R-:W-:Y:S01]  /*2240*/  @!P5 IMAD.MOV R74, RZ, RZ, -R74 ;  /* 0x000000ffff4ad224 */ /* 0x000fe200078e0a4a */
[----:B------:R-:W-:Y:S01]  /*2250*/  ISETP.GT.U32.AND P5, PT, R6, R36, PT ;  /* 0x000000240600720c */ /* 0x000fe20003fa4070 */
[----:B------:R-:W-:Y:S01]  /*2260*/  @!P2 IMAD.IADD R72, R72, 0x1, -R6 ;  /* 0x000000014848a824 */ /* 0x000fe200078e0a06 */
[----:B------:R-:W-:Y:S01]  /*2270*/  ISETP.GT.U32.AND P2, PT, R6, R34, PT ;  /* 0x000000220600720c */ /* 0x000fe20003f44070 */
[----:B------:R-:W-:Y:S01]  /*2280*/  IMAD.HI.U32 R11, R7, R66, RZ ;  /* 0x00000042070b7227 */ /* 0x000fe200078e00ff */
[----:B------:R-:W-:-:S02]  /*2290*/  IABS R38, R9 ;  /* 0x0000000900267213 */ /* 0x000fc40000000000 */
[----:B------:R-:W-:Y:S01]  /*22a0*/  LOP3.LUT R15, R4, 0x3e, RZ, 0xfc, !PT ;  /* 0x0000003e040f7812 */ /* 0x000fe200078efcff */
[----:B------:R-:W-:Y:S01]  /*22b0*/  @!P3 IMAD.IADD R32, R32, 0x1, -R6 ;  /* 0x000000012020b824 */ /* 0x000fe200078e0a06 */
[----:B------:R-:W-:Y:S01]  /*22c0*/  IADD3 R11, PT, PT, -R11, RZ, RZ ;  /* 0x000000ff0b0b7210 */ /* 0x000fe20007ffe1ff */
[----:B------:R-:W-:Y:S01]  /*22d0*/  @!P1 IMAD.MOV R76, RZ, RZ, -R76 ;  /* 0x000000ffff4c9224 */ /* 0x000fe200078e0a4c */
[----:B------:R-:W-:Y:S01]  /*22e0*/  IABS R40, R15 ;  /* 0x0000000f00287213 */ /* 0x000fe20000000000 */
[----:B------:R-:W-:Y:S01]  /*22f0*/  @!P0 IMAD.MOV R32, RZ, RZ, -R32 ;  /* 0x000000ffff208224 */ /* 0x000fe200078e0a20 */
[----:B------:R-:W-:Y:S01]  /*2300*/  ISETP.GT.U32.AND P0, PT, R6, R72, PT ;  /* 0x000000480600720c */ /* 0x000fe20003f04070 */
[--C-:B------:R-:W-:Y:S01]  /*2310*/  @!P5 IMAD.IADD R36, R36, 0x1, -R6.reuse ;  /* 0x000000012424d824 */ /* 0x100fe200078e0a06 */
[----:B------:R-:W-:Y:S01]  /*2320*/  ISETP.GE.AND P3, PT, R13, RZ, PT ;  /* 0x000000ff0d00720c */ /* 0x000fe20003f66270 */
[----:B------:R-:W-:Y:S01]  /*2330*/  @!P2 IMAD.IADD R34, R34, 0x1, -R6 ;  /* 0x000000012222a824 */ /* 0x000fe200078e0a06 */
[----:B------:R-:W-:Y:S01]  /*2340*/  ISETP.GE.AND P2, PT, R9, RZ, PT ;  /* 0x000000ff0900720c */ /* 0x000fe20003f46270 */
[----:B------:R-:W-:Y:S01]  /*2350*/  IMAD.HI.U32 R9, R7, R38, RZ ;  /* 0x0000002607097227 */ /* 0x000fe200078e00ff */
[----:B------:R-:W-:-:S02]  /*2360*/  ISETP.GT.U32.AND P5, PT, R6, R36, PT ;  /* 0x000000240600720c */ /* 0x000fc40003fa4070 */
[----:B------:R-:W-:Y:S01]  /*2370*/  ISETP.GE.AND P1, PT, R17, RZ, PT ;  /* 0x000000ff1100720c */ /* 0x000fe20003f26270 */
[----:B------:R-:W-:Y:S01]  /*2380*/  IMAD R66, R6, R11, R66 ;  /* 0x0000000b06427224 */ /* 0x000fe200078e0242 */
[C---:B------:R-:W-:Y:S01]  /*2390*/  LOP3.LUT R11, R4.reuse, 0x3c, RZ, 0xfc, !PT ;  /* 0x0000003c040b7812 */ /* 0x040fe200078efcff */
[----:B------:R-:W-:Y:S01]  /*23a0*/  IMAD.MOV R9, RZ, RZ, -R9 ;  /* 0x000000ffff097224 */ /* 0x000fe200078e0a09 */
[----:B------:R-:W-:Y:S01]  /*23b0*/  LOP3.LUT R17, R4, 0x44, RZ, 0xfc, !PT ;  /* 0x0000004404117812 */ /* 0x000fe200078efcff */
[----:B------:R-:W-:Y:S01]  /*23c0*/  @!P0 IMAD.IADD R72, R72, 0x1, -R6 ;  /* 0x0000000148488824 */ /* 0x000fe200078e0a06 */
[C---:B------:R-:W-:Y:S01]  /*23d0*/  ISETP.GT.U32.AND P0, PT, R6.reuse, R66, PT ;  /* 0x000000420600720c */ /* 0x040fe20003f04070 */
[----:B------:R-:W-:Y:S01]  /*23e0*/  IMAD R38, R6, R9, R38 ;  /* 0x0000000906267224 */ /* 0x000fe200078e0226 */
[----:B------:R-:W-:Y:S01]  /*23f0*/  IABS R64, R11 ;  /* 0x0000000b00407213 */ /* 0x000fe20000000000 */
[----:B------:R-:W-:Y:S01]  /*2400*/  IMAD.HI.U32 R13, R7, R40, RZ ;  /* 0x00000028070d7227 */ /* 0x000fe200078e00ff */
[----:B------:R-:W-:-:S02]  /*2410*/  IABS R60, R17 ;  /* 0x00000011003c7213 */ /* 0x000fc40000000000 */
[----:B------:R-:W-:Y:S01]  /*2420*/  IABS R116, R21 ;  /* 0x0000001500747213 */ /* 0x000fe20000000000 */
[----:B------:R-:W-:Y:S01]  /*2430*/  @!P5 IMAD.IADD R36, R36, 0x1, -R6 ;  /* 0x000000012424d824 */ /* 0x000fe200078e0a06 */
[----:B------:R-:W-:Y:S01]  /*2440*/  ISETP.GT.U32.AND P5, PT, R6, R38, PT ;  /* 0x000000260600720c */ /* 0x000fe20003fa4070 */
[----:B------:R-:W-:Y:S01]  /*2450*/  IMAD.MOV R13, RZ, RZ, -R13 ;  /* 0x000000ffff0d7224 */ /* 0x000fe200078e0a0d */
[----:B------:R-:W-:Y:S01]  /*2460*/  LOP3.LUT R23, R4, 0x86, RZ, 0xfc, !PT ;  /* 0x0000008604177812 */ /* 0x000fe200078efcff */
[----:B------:R-:W-:Y:S01]  /*2470*/  @!P3 IMAD.MOV R34, RZ, RZ, -R34 ;  /* 0x000000ffff22b224 */ /* 0x000fe200078e0a22 */
[----:B------:R-:W-:Y:S01]  /*2480*/  ISETP.GE.AND P3, PT, R11, RZ, PT ;  /* 0x000000ff0b00720c */ /* 0x000fe20003f66270 */
[----:B------:R-:W-:Y:S01]  /*2490*/  @!P0 IMAD.IADD R66, R66, 0x1, -R6 ;  /* 0x0000000142428824 */ /* 0x000fe200078e0a06 */
[----:B------:R-:W-:Y:S01]  /*24a0*/  IABS R160, R23 ;  /* 0x0000001700a07213 */ /* 0x000fe20000000000 */
[----:B------:R-:W-:Y:S01]  /*24b0*/  IMAD R40, R6, R13, R40 ;  /* 0x0000000d06287224 */ /* 0x000fe200078e0228 */
[----:B------:R-:W-:Y:S01]  /*24c0*/  LOP3.LUT R25, R4, 0xc6, RZ, 0xfc, !PT ;  /* 0x000000c604197812 */ /* 0x000fe200078efcff */
[----:B------:R-:W-:Y:S01]  /*24d0*/  IMAD.HI.U32 R11, R7, R64, RZ ;  /* 0x00000040070b7227 */ /* 0x000fe200078e00ff */
[----:B------:R-:W-:-:S02]  /*24e0*/  ISETP.GT.U32.AND P0, PT, R6, R66, PT ;  /* 0x000000420600720c */ /* 0x000fc40003f04070 */
[----:B------:R-:W-:Y:S01]  /*24f0*/  IABS R246, R25 ;  /* 0x0000001900f67213 */ /* 0x000fe20000000000 */
[----:B------:R-:W-:Y:S01]  /*2500*/  @!P5 IMAD.IADD R38, R38, 0x1, -R6 ;  /* 0x000000012626d824 */ /* 0x000fe200078e0a06 */
[C---:B------:R-:W-:Y:S01]  /*2510*/  ISETP.GT.U32.AND P5, PT, R6.reuse, R40, PT ;  /* 0x000000280600720c */ /* 0x040fe20003fa4070 */
[----:B------:R-:W-:Y:S02]  /*2520*/  IMAD.MOV R11, RZ, RZ, -R11 ;  /* 0x000000ffff0b7224 */ /* 0x000fe400078e0a0b */
[----:B------:R-:W-:Y:S01]  /*2530*/  @!P4 IMAD.MOV R36, RZ, RZ, -R36 ;  /* 0x000000ffff24c224 */ /* 0x000fe200078e0a24 */
[C---:B------:R-:W-:Y:S01]  /*2540*/  ISETP.GT.U32.AND P4, PT, R6.reuse, R38, PT ;  /* 0x000000260600720c */ /* 0x040fe20003f84070 */
[----:B------:R-:W-:Y:S01]  /*2550*/  IMAD R64, R6, R11, R64 ;  /* 0x0000000b06407224 */ /* 0x000fe200078e0240 */
[----:B------:R-:W-:Y:S01]  /*2560*/  LOP3.LUT R11, R4, 0x40, RZ, 0xfc, !PT ;  /* 0x00000040040b7812 */ /* 0x000fe200078efcff */
[----:B------:R-:W-:Y:S01]  /*2570*/  @!P6 IMAD.MOV R72, RZ, RZ, -R72 ;  /* 0x000000ffff48e224 */ /* 0x000fe200078e0a48 */
[----:B------:R-:W-:Y:S01]  /*2580*/  ISETP.GE.AND P6, PT, R15, RZ, PT ;  /* 0x000000ff0f00720c */ /* 0x000fe20003fc6270 */
[----:B------:R-:W-:Y:S01]  /*2590*/  IMAD.HI.U32 R13, R7, R44, RZ ;  /* 0x0000002c070d7227 */ /* 0x000fe200078e00ff */
[----:B------:R-:W-:-:S02]  /*25a0*/  @!P0 IADD3 R66, PT, PT, R66, -R6, RZ ;  /* 0x8000000642428210 */ /* 0x000fc40007ffe0ff */
[----:B------:R-:W-:Y:S01]  /*25b0*/  IABS R62, R11 ;  /* 0x0000000b003e7213 */ /* 0x000fe20000000000 */
[----:B------:R-:W-:Y:S01]  /*25c0*/  @!P5 IMAD.IADD R40, R40, 0x1, -R6 ;  /* 0x000000012828d824 */ /* 0x000fe200078e0a06 */
[----:B------:R-:W-:Y:S01]  /*25d0*/  LOP3.LUT R15, R4, 0x42, RZ, 0xfc, !PT ;  /* 0x00000042040f7812 */ /* 0x000fe200078efcff */
[----:B------:R-:W-:Y:S01]  /*25e0*/  @!P1 IMAD.MOV R66, RZ, RZ, -R66 ;  /* 0x000000ffff429224 */ /* 0x000fe200078e0a42 */
[----:B------:R-:W-:Y:S01]  /*25f0*/  ISETP.GE.AND P1, PT, R11, RZ, PT ;  /* 0x000000ff0b00720c */ /* 0x000fe20003f26270 */
[C---:B------:R-:W-:Y:S01]  /*2600*/  IMAD.HI.U32 R9, R7.reuse, R62, RZ ;  /* 0x0000003e07097227 */ /* 0x040fe200078e00ff */
[C---:B------:R-:W-:Y:S02]  /*2610*/  ISETP.GT.U32.AND P5, PT, R6.reuse, R40, PT ;  /* 0x000000280600720c */ /* 0x040fe40003fa4070 */
[----:B------:R-:W-:Y:S01]  /*2620*/  IABS R42, R15 ;  /* 0x0000000f002a7213 */ /* 0x000fe20000000000 */
[----:B------:R-:W-:Y:S01]  /*2630*/  IMAD.HI.U32 R11, R7, R60, RZ ;  /* 0x0000003c070b7227 */ /* 0x000fe200078e00ff */
[----:B------:R-:W-:-:S03]  /*2640*/  ISETP.GT.U32.AND P0, PT, R6, R64, PT ;  /* 0x000000400600720c */ /* 0x000fc60003f04070 */
[----:B------:R-:W-:Y:S02]  /*2650*/  IMAD.MOV R9, RZ, RZ, -R9 ;  /* 0x000000ffff097224 */ /* 0x000fe400078e0a09 */
[----:B------:R-:W-:Y:S02]  /*2660*/  IMAD.MOV R11, RZ, RZ, -R11 ;  /* 0x000000ffff0b7224 */ /* 0x000fe400078e0a0b */
[C---:B------:R-:W-:Y:S02]  /*2670*/  IMAD R62, R6.reuse, R9, R62 ;  /* 0x00000009063e7224 */ /* 0x040fe400078e023e */
[----:B------:R-:W-:Y:S02]  /*2680*/  IMAD.MOV R13, RZ, RZ, -R13 ;  /* 0x000000ffff0d7224 */ /* 0x000fe400078e0a0d */
        /* <DEDUP_REMOVED lines=8> */
[----:B------:R-:W-:Y:S01]  /*2710*/  IMAD.HI.U32 R9, R7, R42, RZ ;  /* 0x0000002a07097227 */ /* 0x000fe200078e00ff */
[----:B------:R-:W-:-:S02]  /*2720*/  LOP3.LUT R13, R4, 0x4a, RZ, 0xfc, !PT ;  /* 0x0000004a040d7812 */ /* 0x000fc400078efcff */
[----:B------:R-:W-:Y:S01]  /*2730*/  @!P2 IADD3 R38, PT, PT, -R38, RZ, RZ ;  /* 0x000000ff2626a210 */ /* 0x000fe20007ffe1ff */
[----:B------:R-:W-:Y:S01]  /*2740*/  @!P6 IMAD.MOV R40, RZ, RZ, -R40 ;  /* 0x000000ffff28e224 */ /* 0x000fe200078e0a28 */
[----:B------:R-:W-:Y:S01]  /*2750*/  ISETP.GT.U32.AND P6, PT, R6, R44, PT ;  /* 0x0000002c0600720c */ /* 0x000fe20003fc4070 */
[----:B------:R-:W-:Y:S01]  /*2760*/  IMAD.MOV R9, RZ, RZ, -R9 ;  /* 0x000000ffff097224 */ /* 0x000fe200078e0a09 */
[----:B------:R-:W-:Y:S01]  /*2770*/  IABS R46, R13 ;  /* 0x0000000d002e7213 */ /* 0x000fe20000000000 */
[----:B------:R-:W-:Y:S02]  /*2780*/  @!P4 IMAD.IADD R62, R62, 0x1, -R6 ;  /* 0x000000013e3ec824 */ /* 0x000fe400078e0a06 */
[C---:B------:R-:W-:Y:S02]  /*2790*/  IMAD R42, R6.reuse, R9, R42 ;  /* 0x00000009062a7224 */ /* 0x040fe400078e022a */
[----:B------:R-:W-:Y:S01]  /*27a0*/  IMAD.HI.U32 R9, R7, R58, RZ ;  /* 0x0000003a07097227 */ /* 0x000fe200078e00ff */
[----:B------:R-:W-:-:S02]  /*27b0*/  ISETP.GT.U32.AND P2, PT, R6, R62, PT ;  /* 0x0000003e0600720c */ /* 0x000fc40003f44070 */
[----:B------:R-:W-:Y:S01]  /*27c0*/  ISETP.GT.U32.AND P4, PT, R6, R42, PT ;  /* 0x0000002a0600720c */ /* 0x000fe20003f84070 */
[--C-:B------:R-:W-:Y:S02]  /*27d0*/  @!P5 IMAD.IADD R60, R60, 0x1, -R6.reuse ;  /* 0x000000013c3cd824 */ /* 0x100fe400078e0a06 */
[--C-:B------:R-:W-:Y:S02]  /*27e0*/  @!P0 IMAD.IADD R64, R64, 0x1, -R6.reuse ;  /* 0x0000000140408824 */ /* 0x100fe400078e0a06 */
[----:B------:R-:W-:Y:S02]  /*27f0*/  IMAD.MOV R9, RZ, RZ, -R9 ;  /* 0x000000ffff097224 */ /* 0x000fe400078e0a09 */
[----:B------:R-:W-:Y:S01]  /*2800*/  @!P6 IMAD.IADD R44, R44, 0x1, -R6 ;  /* 0x000000012c2ce824 */ /* 0x000fe200078e0a06 */
[C---:B------:R-:W-:Y:S01]  /*2810*/  ISETP.GT.U32.AND P6, PT, R6.reuse, R60, PT ;  /* 0x0000003c0600720c */ /* 0x040fe20003fc4070 */
[C---:B------:R-:W-:Y:S01]  /*2820*/  IMAD R58, R6.reuse, R9, R58 ;  /* 0x00000009063a7224 */ /* 0x040fe200078e023a */
[----:B------:R-:W-:Y:S01]  /*2830*/  ISETP.GT.U32.AND P0, PT, R6, R64, PT ;  /* 0x000000400600720c */ /* 0x000fe20003f04070 */
[----:B------:R-:W-:-:S04]  /*2840*/  IMAD.HI.U32 R9, R7, R46, RZ ;  /* 0x0000002e07097227 */ /* 0x000fc800078e00ff */
[----:B------:R-:W-:Y:S02]  /*2850*/  IMAD.MOV R9, RZ, RZ, -R9 ;  /* 0x000000ffff097224 */ /* 0x000fe400078e0a09 */
[----:B------:R-:W-:Y:S01]  /*2860*/  @!P2 IMAD.IADD R62, R62, 0x1, -R6 ;  /* 0x000000013e3ea824 */ /* 0x000fe200078e0a06 */
[----:B------:R-:W-:Y:S01]  /*2870*/  ISETP.GE.AND P2, PT, R19, RZ, PT ;  /* 0x000000ff1300720c */ /* 0x000fe20003f46270 */
[----:B------:R-:W-:Y:S01]  /*2880*/  IMAD R46, R6, R9, R46 ;  /* 0x00000009062e7224 */ /* 0x000fe200078e022e */
[----:B------:R-:W-:Y:S01]  /*2890*/  LOP3.LUT R19, R4, 0x50, RZ, 0xfc, !PT ;  /* 0x0000005004137812 */ /* 0x000fe200078efcff */
[--C-:B------:R-:W-:Y:S02]  /*28a0*/  @!P6 IMAD.IADD R60, R60, 0x1, -R6.reuse ;  /* 0x000000013c3ce824 */ /* 0x100fe400078e0a06 */
[----:B------:R-:W-:Y:S01]  /*28b0*/  @!P0 IMAD.IADD R64, R64, 0x1, -R6 ;  /* 0x0000000140408824 */ /* 0x000fe200078e0a06 */
[C---:B------:R-:W-:Y:S01]  /*28c0*/  ISETP.GT.U32.AND P6, PT, R6.reuse, R46, PT ;  /* 0x0000002e0600720c */ /* 0x040fe20003fc4070 */
[----:B------:R-:W-:Y:S01]  /*28d0*/  @!P1 IMAD.MOV R62, RZ, RZ, -R62 ;  /* 0x000000ffff3e9224 */ /* 0x000fe200078e0a3e */
[----:B------:R-:W-:Y:S01]  /*28e0*/  ISETP.GT.U32.AND P1, PT, R6, R44, PT ;  /* 0x0000002c0600720c */ /* 0x000fe20003f24070 */
[----:B------:R-:W-:Y:S01]  /*28f0*/  @!P3 IMAD.MOV R64, RZ, RZ, -R64 ;  /* 0x000000ffff40b224 */ /* 0x000fe200078e0a40 */
[----:B------:R-:W-:Y:S01]  /*2900*/  ISETP.GE.AND P3, PT, R17, RZ, PT ;  /* 0x000000ff1100720c */ /* 0x000fe20003f66270 */
[----:B------:R-:W-:Y:S01]  /*2910*/  @!P4 IMAD.IADD R42, R42, 0x1, -R6 ;  /* 0x000000012a2ac824 */ /* 0x000fe200078e0a06 */
[----:B------:R-:W-:-:S02]  /*2920*/  LOP3.LUT R17, R4, 0x4e, RZ, 0xfc, !PT ;  /* 0x0000004e04117812 */ /* 0x000fc400078efcff */
[----:B------:R-:W-:Y:S02]  /*2930*/  ISETP.GE.AND P4, PT, R11, RZ, PT ;  /* 0x000000ff0b00720c */ /* 0x000fe40003f86270 */
[----:B------:R-:W-:Y:S02]  /*2940*/  ISETP.GT.U32.AND P5, PT, R6, R42, PT ;  /* 0x0000002a0600720c */ /* 0x000fe40003fa4070 */
[----:B------:R-:W-:Y:S01]  /*2950*/  IABS R48, R17 ;  /* 0x0000001100307213 */ /* 0x000fe20000000000 */
[----:B------:R-:W-:Y:S01]  /*2960*/  @!P6 IMAD.IADD R46, R46, 0x1, -R6 ;  /* 0x000000012e2ee824 */ /* 0x000fe200078e0a06 */
[----:B------:R-:W-:Y:S02]  /*2970*/  IABS R54, R19 ;  /* 0x0000001300367213 */ /* 0x000fe40000000000 */
[----:B------:R-:W-:Y:S01]  /*2980*/  @!P1 IADD3 R44, PT, PT, R44, -R6, RZ ;  /* 0x800000062c2c9210 */ /* 0x000fe20007ffe0ff */
[----:B------:R-:W-:Y:S01]  /*2990*/  IMAD.HI.U32 R11, R7, R48, RZ ;  /* 0x00000030070b7227 */ /* 0x000fe200078e00ff */
[----:B------:R-:W-:-:S02]  /*29a0*/  ISETP.GE.AND P1, PT, R13, RZ, PT ;  /* 0x000000ff0d00720c */ /* 0x000fc40003f26270 */
[----:B------:R-:W-:Y:S01]  /*29b0*/  ISETP.GT.U32.AND P6, PT, R6, R46, PT ;  /* 0x0000002e0600720c */ /* 0x000fe20003fc4070 */
[----:B------:R-:W-:Y:S01]  /*29c0*/  IMAD.HI.U32 R13, R7, R54, RZ ;  /* 0x00000036070d7227 */ /* 0x000fe200078e00ff */
[----:B------:R-:W-:Y:S02]  /*29d0*/  ISETP.GE.AND P0, PT, R15, RZ, PT ;  /* 0x000000ff0f00720c */ /* 0x000fe40003f06270 */
[----:B------:R-:W-:Y:S01]  /*29e0*/  LOP3.LUT R15, R4, 0x4c, RZ, 0xfc, !PT ;  /* 0x0000004c040f7812 */ /* 0x000fe200078efcff */
[----:B------:R-:W-:Y:S02]  /*29f0*/  IMAD.MOV R11, RZ, RZ, -R11 ;  /* 0x000000ffff0b7224 */ /* 0x000fe400078e0a0b */
[----:B------:R-:W-:Y:S01]  /*2a00*/  @!P5 IMAD.IADD R42, R42, 0x1, -R6 ;  /* 0x000000012a2ad824 */ /* 0x000fe200078e0a06 */
[C---:B------:R-:W-:Y:S01]  /*2a10*/  ISETP.GT.U32.AND P5, PT, R6.reuse, R58, PT ;  /* 0x0000003a0600720c */ /* 0x040fe20003fa4070 */
[----:B------:R-:W-:Y:S01]  /*2a20*/  IMAD.MOV R13, RZ, RZ, -R13 ;  /* 0x000000ffff0d7224 */ /* 0x000fe200078e0a0d */
[----:B------:R-:W-:Y:S01]  /*2a30*/  IABS R56, R15 ;  /* 0x0000000f00387213 */ /* 0x000fe20000000000 */
[----:B------:R-:W-:-:S02]  /*2a40*/  IMAD R48, R6, R11, R48 ;  /* 0x0000000b06307224 */ /* 0x000fc400078e0230 */
[----:B------:R-:W-:Y:S01]  /*2a50*/  IMAD R54, R6, R13, R54 ;  /* 0x0000000d06367224 */ /* 0x000fe200078e0236 */
[----:B------:R-:W-:Y:S01]  /*2a60*/  LOP3.LUT R13, R4, 0x52, RZ, 0xfc, !PT ;  /* 0x00000052040d7812 */ /* 0x000fe200078efcff */
[----:B------:R-:W-:Y:S01]  /*2a70*/  @!P2 IMAD.MOV R44, RZ, RZ, -R44 ;  /* 0x000000ffff2ca224 */ /* 0x000fe200078e0a2c */
[----:B------:R-:W-:Y:S01]  /*2a80*/  ISETP.GT.U32.AND P2, PT, R6, R48, PT ;  /* 0x000000300600720c */ /* 0x000fe20003f44070 */
[----:B------:R-:W-:Y:S01]  /*2a90*/  @!P6 IMAD.IADD R46, R46, 0x1, -R6 ;  /* 0x000000012e2ee824 */ /* 0x000fe200078e0a06 */
[----:B------:R-:W-:Y:S01]  /*2aa0*/  ISETP.GT.U32.AND P6, PT, R6, R54, PT ;  /* 0x000000360600720c */ /* 0x000fe20003fc4070 */
[----:B------:R-:W-:Y:S01]  /*2ab0*/  IMAD.HI.U32 R9, R7, R56, RZ ;  /* 0x0000003807097227 */ /* 0x000fe200078e00ff */
[----:B------:R-:W-:-:S03]  /*2ac0*/  IABS R50, R13 ;  /* 0x0000000d00327213 */ /* 0x000fc60000000000 */
[----:B------:R-:W-:Y:S01]  /*2ad0*/  @!P5 IMAD.IADD R58, R58, 0x1, -R6 ;  /* 0x000000013a3ad824 */ /* 0x000fe200078e0a06 */
[----:B------:R-:W-:Y:S01]  /*2ae0*/  ISETP.GE.AND P5, PT, R15, RZ, PT ;  /* 0x000000ff0f00720c */ /* 0x000fe20003fa6270 */
[----:B------:R-:W-:Y:S01]  /*2af0*/  IMAD.MOV R9, RZ, RZ, -R9 ;  /* 0x000000ffff097224 */ /* 0x000fe200078e0a09 */
[----:B------:R-:W-:Y:S01]  /*2b00*/  LOP3.LUT R15, R4, 0x54, RZ, 0xfc, !PT ;  /* 0x00000054040f7812 */ /* 0x000fe200078efcff */
[----:B------:R-:W-:Y:S01]  /*2b10*/  @!P0 IMAD.MOV R42, RZ, RZ, -R42 ;  /* 0x000000ffff2a8224 */ /* 0x000fe200078e0a2a */
[C---:B------:R-:W-:Y:S01]  /*2b20*/  ISETP.GT.U32.AND P0, PT, R6.reuse, R58, PT ;  /* 0x0000003a0600720c */ /* 0x040fe20003f04070 */
[----:B------:R-:W-:Y:S01]  /*2b30*/  IMAD R56, R6, R9, R56 ;  /* 0x0000000906387224 */ /* 0x000fe200078e0238 */
[----:B------:R-:W-:Y:S01]  /*2b40*/  IABS R52, R15 ;  /* 0x0000000f00347213 */ /* 0x000fe20000000000 */
[----:B------:R-:W-:-:S04]  /*2b50*/  IMAD.HI.U32 R9, R7, R50, RZ ;  /* 0x0000003207097227 */ /* 0x000fc800078e00ff */
[--C-:B------:R-:W-:Y:S01]  /*2b60*/  @!P2 IMAD.IADD R48, R48, 0x1, -R6.reuse ;  /* 0x000000013030a824 */ /* 0x100fe200078e0a06 */
[----:B------:R-:W-:Y:S01]  /*2b70*/  IADD3 R11, PT, PT, -R9, RZ, RZ ;  /* 0x000000ff090b7210 */ /* 0x000fe20007ffe1ff */
[----:B------:R-:W-:Y:S02]  /*2b80*/  @!P6 IMAD.IADD R54, R54, 0x1, -R6 ;  /* 0x000000013636e824 */ /* 0x000fe400078e0a06 */
[----:B------:R-:W-:Y:S01]  /*2b90*/  IMAD.HI.U32 R9, R7, R52, RZ ;  /* 0x0000003407097227 */ /* 0x000fe200078e00ff */
[----:B------:R-:W-:-:S03]  /*2ba0*/  ISETP.GT.U32.AND P6, PT, R6, R48, PT ;  /* 0x000000300600720c */ /* 0x000fc60003fc4070 */
[----:B------:R-:W-:Y:S02]  /*2bb0*/  IMAD.MOV R9, RZ, RZ, -R9 ;  /* 0x000000ffff097224 */ /* 0x000fe400078e0a09 */
[----:B------:R-:W-:Y:S01]  /*2bc0*/  @!P3 IMAD.MOV R60, RZ, RZ, -R60 ;  /* 0x000000ffff3cb224 */ /* 0x000fe200078e0a3c */
[C---:B------:R-:W-:Y:S01]  /*2bd0*/  ISETP.GT.U32.AND P3, PT, R6.reuse, R56, PT ;  /* 0x000000380600720c */ /* 0x040fe20003f64070 */
[----:B------:R-:W-:Y:S02]  /*2be0*/  IMAD R52, R6, R9, R52 ;  /* 0x0000000906347224 */ /* 0x000fe400078e0234 */
[----:B------:R-:W-:Y:S01]  /*2bf0*/  @!P0 IMAD.IADD R58, R58, 0x1, -R6 ;  /* 0x000000013a3a8824 */ /* 0x000fe200078e0a06 */
[----:B------:R-:W-:Y:S01]  /*2c00*/  ISETP.GE.AND P0, PT, R17, RZ, PT ;  /* 0x000000ff1100720c */ /* 0x000fe20003f06270 */
[----:B------:R-:W-:Y:S01]  /*2c10*/  IMAD R50, R6, R11, R50 ;  /* 0x0000000b06327224 */ /* 0x000fe200078e0232 */
[----:B------:R-:W-:Y:S01]  /*2c20*/  LOP3.LUT R17, R4, 0x56, RZ, 0xfc, !PT ;  /* 0x0000005604117812 */ /* 0x000fe200078efcff */
[----:B------:R-:W-:Y:S01]  /*2c30*/  @!P6 IMAD.IADD R48, R48, 0x1, -R6 ;  /* 0x000000013030e824 */ /* 0x000fe200078e0a06 */
[C---:B------:R-:W-:Y:S01]  /*2c40*/  ISETP.GT.U32.AND P6, PT, R6.reuse, R52, PT ;  /* 0x000000340600720c */ /* 0x040fe20003fc4070 */
[----:B------:R-:W-:Y:S01]  /*2c50*/  @!P4 IMAD.MOV R58, RZ, RZ, -R58 ;  /* 0x000000ffff3ac224 */ /* 0x000fe200078e0a3a */
[----:B------:R-:W-:Y:S01]  /*2c60*/  IABS R112, R17 ;  /* 0x0000001100707213 */ /* 0x000fe20000000000 */
[----:B------:R-:W-:Y:S01]  /*2c70*/  @!P1 IMAD.MOV R46, RZ, RZ, -R46 ;  /* 0x000000ffff2e9224 */ /* 0x000fe200078e0a2e */
[----:B------:R-:W-:Y:S01]  /*2c80*/  ISETP.GT.U32.AND P4, PT, R6, R54, PT ;  /* 0x000000360600720c */ /* 0x000fe20003f84070 */
[----:B------:R-:W-:Y:S01]  /*2c90*/  @!P3 IMAD.IADD R56, R56, 0x1, -R6 ;  /* 0x000000013838b824 */ /* 0x000fe200078e0a06 */
[----:B------:R-:W-:Y:S01]  /*2ca0*/  ISETP.GE.AND P3, PT, R19, RZ, PT ;  /* 0x000000ff1300720c */ /* 0x000fe20003f66270 */
[----:B------:R-:W-:Y:S01]  /*2cb0*/  IMAD.HI.U32 R9, R7, R112, RZ ;  /* 0x0000007007097227 */ /* 0x000fe200078e00ff */
[----:B------:R-:W-:-:S02]  /*2cc0*/  LOP3.LUT R19, R4, 0x58, RZ, 0xfc, !PT ;  /* 0x0000005804137812 */ /* 0x000fc400078efcff */
[----:B------:R-:W-:Y:S01]  /*2cd0*/  ISETP.GT.U32.AND P2, PT, R6, R56, PT ;  /* 0x000000380600720c */ /* 0x000fe20003f44070 */
[----:B------:R-:W-:Y:S01]  /*2ce0*/  IMAD.MOV R11, RZ, RZ, -R9 ;  /* 0x000000ffff0b7224 */ /* 0x000fe200078e0a09 */
[----:B------:R-:W-:Y:S01]  /*2cf0*/  IABS R114, R19 ;  /* 0x0000001300727213 */ /* 0x000fe20000000000 */
[----:B------:R-:W-:Y:S01]  /*2d00*/  @!P6 IMAD.IADD R52, R52, 0x1, -R6 ;  /* 0x000000013434e824 */ /* 0x000fe200078e0a06 */
[----:B------:R-:W-:Y:S01]  /*2d10*/  @!P0 IADD3 R48, PT, PT, -R48, RZ, RZ ;  /* 0x000000ff30308210 */ /* 0x000fe20007ffe1ff */
[C---:B------:R-:W-:Y:S01]  /*2d20*/  IMAD R112, R6.reuse, R11, R112 ;  /* 0x0000000b06707224 */ /* 0x040fe200078e0270 */
[----:B------:R-:W-:Y:S01]  /*2d30*/  ISETP.GE.AND P0, PT, R17, RZ, PT ;  /* 0x000000ff1100720c */ /* 0x000fe20003f06270 */
[----:B------:R-:W-:Y:S01]  /*2d40*/  IMAD.HI.U32 R9, R7, R114, RZ ;  /* 0x0000007207097227 */ /* 0x000fe200078e00ff */
[----:B------:R-:W-:Y:S02]  /*2d50*/  ISETP.GT.U32.AND P6, PT, R6, R52, PT ;  /* 0x000000340600720c */ /* 0x000fe40003fc4070 */
[----:B------:R-:W-:Y:S01]  /*2d60*/  LOP3.LUT R17, R4, 0x68, RZ, 0xfc, !PT ;  /* 0x0000006804117812 */ /* 0x000fe200078efcff */
[----:B------:R-:W-:-:S02]  /*2d70*/  IMAD.MOV R11, RZ, RZ, -R9 ;  /* 0x000000ffff0b7224 */ /* 0x000fc400078e0a09 */
[----:B------:R-:W-:Y:S01]  /*2d80*/  @!P2 IMAD.IADD R56, R56, 0x1, -R6 ;  /* 0x000000013838a824 */ /* 0x000fe200078e0a06 */
[C---:B------:R-:W-:Y:S01]  /*2d90*/  ISETP.GT.U32.AND P2, PT, R6.reuse, R50, PT ;  /* 0x000000320600720c */ /* 0x040fe20003f44070 */
[----:B------:R-:W-:Y:S01]  /*2da0*/  IMAD R114, R6, R11, R114 ;  /* 0x0000000b06727224 */ /* 0x000fe200078e0272 */
[----:B------:R-:W-:Y:S01]  /*2db0*/  LOP3.LUT R11, R4, 0x5c, RZ, 0xfc, !PT ;  /* 0x0000005c040b7812 */ /* 0x000fe200078efcff */
[----:B------:R-:W-:Y:S01]  /*2dc0*/  IMAD.HI.U32 R9, R7, R116, RZ ;  /* 0x0000007407097227 */ /* 0x000fe200078e00ff */
[----:B------:R-:W-:Y:S02]  /*2dd0*/  IABS R130, R17 ;  /* 0x0000001100827213 */ /* 0x000fe40000000000 */
[----:B------:R-:W-:Y:S01]  /*2de0*/  IABS R118, R11 ;  /* 0x0000000b00767213 */ /* 0x000fe20000000000 */
[----:B------:R-:W-:Y:S01]  /*2df0*/  @!P6 IMAD.IADD R52, R52, 0x1, -R6 ;  /* 0x000000013434e824 */ /* 0x000fe200078e0a06 */
[----:B------:R-:W-:Y:S01]  /*2e00*/  ISETP.GT.U32.AND P6, PT, R6, R114, PT ;  /* 0x000000720600720c */ /* 0x000fe20003fc4070 */
[----:B------:R-:W-:-:S02]  /*2e10*/  IMAD.MOV R9, RZ, RZ, -R9 ;  /* 0x000000ffff097224 */ /* 0x000fc400078e0a09 */
[--C-:B------:R-:W-:Y:S01]  /*2e20*/  @!P4 IMAD.IADD R54, R54, 0x1, -R6.reuse ;  /* 0x000000013636c824 */ /* 0x100fe200078e0a06 */
[----:B------:R-:W-:Y:S01]  /*2e30*/  ISETP.GE.AND P4, PT, R13, RZ, PT ;  /* 0x000000ff0d00720c */ /* 0x000fe20003f86270 */
[----:B------:R-:W-:Y:S01]  /*2e40*/  @!P2 IMAD.IADD R50, R50, 0x1, -R6 ;  /* 0x000000013232a824 */ /* 0x000fe200078e0a06 */
[----:B------:R-:W-:Y:S01]  /*2e50*/  ISETP.GE.AND P2, PT, R15, RZ, PT ;  /* 0x000000ff0f00720c */ /* 0x000fe20003f46270 */
[----:B------:R-:W-:Y:S01]  /*2e60*/  IMAD R116, R6, R9, R116 ;  /* 0x0000000906747224 */ /* 0x000fe200078e0274 */
[----:B------:R-:W-:Y:S01]  /*2e70*/  LOP3.LUT R15, R4, 0x62, RZ, 0xfc, !PT ;  /* 0x00000062040f7812 */ /* 0x000fe200078efcff */
[----:B------:R-:W-:Y:S01]  /*2e80*/  IMAD.HI.U32 R9, R7, R118, RZ ;  /* 0x0000007607097227 */ /* 0x000fe200078e00ff */
[----:B------:R-:W-:Y:S02]  /*2e90*/  ISETP.GT.U32.AND P1, PT, R6, R50, PT ;  /* 0x000000320600720c */ /* 0x000fe40003f24070 */
[----:B------:R-:W-:Y:S01]  /*2ea0*/  IABS R124, R15 ;  /* 0x0000000f007c7213 */ /* 0x000fe20000000000 */
[----:B------:R-:W-:Y:S01]  /*2eb0*/  @!P6 IMAD.IADD R114, R114, 0x1, -R6 ;  /* 0x000000017272e824 */ /* 0x000fe200078e0a06 */
[----:B------:R-:W-:Y:S01]  /*2ec0*/  LOP3.LUT R13, R4, 0x60, RZ, 0xfc, !PT ;  /* 0x00000060040d7812 */ /* 0x000fe200078efcff */
[----:B------:R-:W-:-:S02]  /*2ed0*/  IMAD.MOV R9, RZ, RZ, -R9 ;  /* 0x000000ffff097224 */ /* 0x000fc400078e0a09 */
[----:B------:R-:W-:Y:S01]  /*2ee0*/  @!P5 IMAD.MOV R56, RZ, RZ, -R56 ;  /* 0x000000ffff38d224 */ /* 0x000fe200078e0a38 */
[C---:B------:R-:W-:Y:S01]  /*2ef0*/  ISETP.GT.U32.AND P6, PT, R6.reuse, R114, PT ;  /* 0x000000720600720c */ /* 0x040fe20003fc4070 */
[----:B------:R-:W-:Y:S01]  /*2f00*/  @!P2 IMAD.MOV R52, RZ, RZ, -R52 ;  /* 0x000000ffff34a224 */ /* 0x000fe200078e0a34 */
[C---:B------:R-:W-:Y:S01]  /*2f10*/  ISETP.GT.U32.AND P2, PT, R6.reuse, R116, PT ;  /* 0x000000740600720c */ /* 0x040fe20003f44070 */
[C---:B------:R-:W-:Y:S01]  /*2f20*/  IMAD R118, R6.reuse, R9, R118 ;  /* 0x0000000906767224 */ /* 0x040fe200078e0276 */
[----:B------:R-:W-:Y:S01]  /*2f30*/  ISETP.GT.U32.AND P5, PT, R6, R112, PT ;  /* 0x000000700600720c */ /* 0x000fe20003fa4070 */
[----:B------:R-:W-:Y:S01]  /*2f40*/  @!P1 IMAD.IADD R50, R50, 0x1, -R6 ;  /* 0x0000000132329824 */ /* 0x000fe200078e0a06 */
[----:B------:R-:W-:Y:S01]  /*2f50*/  IABS R122, R13 ;  /* 0x0000000d007a7213 */ /* 0x000fe20000000000 */
[----:B------:R-:W-:Y:S01]  /*2f60*/  @!P3 IMAD.MOV R54, RZ, RZ, -R54 ;  /* 0x000000ffff36b224 */ /* 0x000fe200078e0a36 */
[----:B------:R-:W-:Y:S01]  /*2f70*/  ISETP.GE.AND P3, PT, R19, RZ, PT ;  /* 0x000000ff1300720c */ /* 0x000fe20003f66270 */
[----:B------:R-:W-:Y:S01]  /*2f80*/  @!P4 IMAD.MOV R50, RZ, RZ, -R50 ;  /* 0x000000ffff32c224 */ /* 0x000fe200078e0a32 */
[----:B------:R-:W-:-:S02]  /*2f90*/  ISETP.GE.AND P4, PT, R11, RZ, PT ;  /* 0x000000ff0b00720c */ /* 0x000fc40003f86270 */
[----:B------:R-:W-:Y:S01]  /*2fa0*/  LOP3.LUT R11, R4, 0x5e, RZ, 0xfc, !PT ;  /* 0x0000005e040b7812 */ /* 0x000fe200078efcff */
[--C-:B------:R-:W-:Y:S01]  /*2fb0*/  @!P6 IMAD.IADD R114, R114, 0x1, -R6.reuse ;  /* 0x000000017272e824 */ /* 0x100fe200078e0a06 */
[----:B------:R-:W-:Y:S01]  /*2fc0*/  ISETP.GT.U32.AND P6, PT, R6, R118, PT ;  /* 0x000000760600720c */ /* 0x000fe20003fc4070 */
[--C-:B------:R-:W-:Y:S01]  /*2fd0*/  @!P2 IMAD.IADD R116, R116, 0x1, -R6.reuse ;  /* 0x000000017474a824 */ /* 0x100fe200078e0a06 */
[----:B------:R-:W-:Y:S01]  /*2fe0*/  IABS R120, R11 ;  /* 0x0000000b00787213 */ /* 0x000fe20000000000 */
[----:B------:R-:W-:Y:S01]  /*2ff0*/  @!P5 IMAD.IADD R112, R112, 0x1, -R6 ;  /* 0x000000017070d824 */ /* 0x000fe200078e0a06 */
[----:B------:R-:W-:Y:S02]  /*3000*/  ISETP.GE.AND P1, PT, R21, RZ, PT ;  /* 0x000000ff1500720c */ /* 0x000fe40003f26270 */
[C---:B------:R-:W-:Y:S01]  /*3010*/  ISETP.GT.U32.AND P2, PT, R6.reuse, R116, PT ;  /* 0x000000740600720c */ /* 0x040fe20003f44070 */
[----:B------:R-:W-:Y:S01]  /*3020*/  IMAD.HI.U32 R9, R7, R120, RZ ;  /* 0x0000007807097227 */ /* 0x000fe200078e00ff */
[----:B------:R-:W-:-:S02]  /*3030*/  ISETP.GT.U32.AND P5, PT, R6, R112, PT ;  /* 0x000000700600720c */ /* 0x000fc40003fa4070 */
[C---:B------:R-:W-:Y:S01]  /*3040*/  LOP3.LUT R19, R4.reuse, 0x72, RZ, 0xfc, !PT ;  /* 0x0000007204137812 */ /* 0x040fe200078efcff */
[----:B------:R-:W-:Y:S01]  /*3050*/  IMAD.MOV R9, RZ, RZ, -R9 ;  /* 0x000000ffff097224 */ /* 0x000fe200078e0a09 */
[----:B------:R-:W-:Y:S01]  /*3060*/  LOP3.LUT R21, R4, 0x84, RZ, 0xfc, !PT ;  /* 0x0000008404157812 */ /* 0x000fe200078efcff */
[----:B------:R-:W-:Y:S01]  /*3070*/  @!P6 IMAD.IADD R118, R118, 0x1, -R6 ;  /* 0x000000017676e824 */ /* 0x000fe200078e0a06 */
[----:B------:R-:W-:Y:S01]  /*3080*/  IABS R140, R19 ;  /* 0x00000013008c7213 */ /* 0x000fe20000000000 */
[C---:B------:R-:W-:Y:S01]  /*3090*/  IMAD R120, R6.reuse, R9, R120 ;  /* 0x0000000906787224 */ /* 0x040fe200078e0278 */
[----:B------:R-:W-:Y:S01]  /*30a0*/  IABS R158, R21 ;  /* 0x00000015009e7213 */ /* 0x000fe20000000000 */
[----:B------:R-:W-:Y:S01]  /*30b0*/  IMAD.HI.U32 R9, R7, R124, RZ ;  /* 0x0000007c07097227 */ /* 0x000fe200078e00ff */
[----:B------:R-:W-:-:S03]  /*30c0*/  ISETP.GT.U32.AND P6, PT, R6, R118, PT ;  /* 0x000000760600720c */ /* 0x000fc60003fc4070 */
[--C-:B------:R-:W-:Y:S01]  /*30d0*/  @!P2 IMAD.IADD R116, R116, 0x1, -R6.reuse ;  /* 0x000000017474a824 */ /* 0x100fe200078e0a06 */
[----:B------:R-:W-:Y:S01]  /*30e0*/  ISETP.GT.U32.AND P2, PT, R6, R120, PT ;  /* 0x000000780600720c */ /* 0x000fe20003f44070 */
[----:B------:R-:W-:Y:S02]  /*30f0*/  IMAD.MOV R9, RZ, RZ, -R9 ;  /* 0x000000ffff097224 */ /* 0x000fe400078e0a09 */
[----:B------:R-:W-:Y:S01]  /*3100*/  @!P5 IMAD.IADD R112, R112, 0x1, -R6 ;  /* 0x000000017070d824 */ /* 0x000fe200078e0a06 */
[----:B------:R-:W-:Y:S01]  /*3110*/  ISETP.GE.AND P5, PT, R11, RZ, PT ;  /* 0x000000ff0b00720c */ /* 0x000fe20003fa6270 */
[----:B------:R-:W-:Y:S02]  /*3120*/  IMAD R124, R6, R9, R124 ;  /* 0x00000009067c7224 */ /* 0x000fe400078e027c */
[----:B------:R-:W-:Y:S01]  /*3130*/  @!P3 IMAD.MOV R114, RZ, RZ, -R114 ;  /* 0x000000ffff72b224 */ /* 0x000fe200078e0a72 */
[----:B------:R-:W-:Y:S01]  /*3140*/  ISETP.GE.AND P3, PT, R15, RZ, PT ;  /* 0x000000ff0f00720c */ /* 0x000fe20003f66270 */
[----:B------:R-:W-:Y:S01]  /*3150*/  @!P6 IMAD.IADD R118, R118, 0x1, -R6 ;  /* 0x000000017676e824 */ /* 0x000fe200078e0a06 */
[----:B------:R-:W-:Y:S01]  /*3160*/  ISETP.GT.U32.AND P6, PT, R6, R124, PT ;  /* 0x0000007c0600720c */ /* 0x000fe20003fc4070 */
[----:B------:R-:W-:Y:S01]  /*3170*/  IMAD.HI.U32 R11, R7, R122, RZ ;  /* 0x0000007a070b7227 */ /* 0x000fe200078e00ff */
[----:B------:R-:W-:-:S02]  /*3180*/  LOP3.LUT R15, R4, 0x66, RZ, 0xfc, !PT ;  /* 0x00000066040f7812 */ /* 0x000fc400078efcff */
[----:B------:R-:W-:Y:S01]  /*3190*/  @!P0 IADD3 R112, PT, PT, -R112, RZ, RZ ;  /* 0x000000ff70708210 */ /* 0x000fe20007ffe1ff */
[----:B------:R-:W-:Y:S01]  /*31a0*/  @!P2 IMAD.IADD R120, R120, 0x1, -R6 ;  /* 0x000000017878a824 */ /* 0x000fe200078e0a06 */
[----:B------:R-:W-:Y:S01]  /*31b0*/  IABS R128, R15 ;  /* 0x0000000f00807213 */ /* 0x000fe20000000000 */
[----:B------:R-:W-:Y:S01]  /*31c0*/  IMAD.MOV R11, RZ, RZ, -R11 ;  /* 0x000000ffff0b7224 */ /* 0x000fe200078e0a0b */
[----:B------:R-:W-:Y:S01]  /*31d0*/  ISETP.GE.AND P0, PT, R13, RZ, PT ;  /* 0x000000ff0d00720c */ /* 0x000fe20003f06270 */
[----:B------:R-:W-:Y:S01]  /*31e0*/  @!P1 IMAD.MOV R116, RZ, RZ, -R116 ;  /* 0x000000ffff749224 */ /* 0x000fe200078e0a74 */
[C---:B------:R-:W-:Y:S01]  /*31f0*/  ISETP.GT.U32.AND P2, PT, R6.reuse, R120, PT ;  /* 0x000000780600720c */ /* 0x040fe20003f44070 */
[----:B------:R-:W-:Y:S01]  /*3200*/  IMAD R122, R6, R11, R122 ;  /* 0x0000000b067a7224 */ /* 0x000fe200078e027a */
[----:B------:R-:W-:Y:S01]  /*3210*/  LOP3.LUT R13, R4, 0x64, RZ, 0xfc, !PT ;  /* 0x00000064040d7812 */ /* 0x000fe200078efcff */
[----:B------:R-:W-:-:S03]  /*3220*/  IMAD.HI.U32 R11, R7, R128, RZ ;  /* 0x00000080070b7227 */ /* 0x000fc600078e00ff */
[----:B------:R-:W-:Y:S01]  /*3230*/  ISETP.GT.U32.AND P1, PT, R6, R122, PT ;  /* 0x0000007a0600720c */ /* 0x000fe20003f24070 */
[----:B------:R-:W-:Y:S01]  /*3240*/  @!P6 IMAD.IADD R124, R124, 0x1, -R6 ;  /* 0x000000017c7ce824 */ /* 0x000fe200078e0a06 */
[----:B------:R-:W-:Y:S01]  /*3250*/  IABS R126, R13 ;  /* 0x0000000d007e7213 */ /* 0x000fe20000000000 */
[----:B------:R-:W-:Y:S01]  /*3260*/  @!P4 IMAD.MOV R118, RZ, RZ, -R118 ;  /* 0x000000ffff76c224 */ /* 0x000fe200078e0a76 */
[----:B------:R-:W-:Y:S01]  /*3270*/  ISETP.GE.AND P4, PT, R13, RZ, PT ;  /* 0x000000ff0d00720c */ /* 0x000fe20003f86270 */
[----:B------:R-:W-:Y:S01]  /*3280*/  IMAD.HI.U32 R13, R7, R130, RZ ;  /* 0x00000082070d7227 */ /* 0x000fe200078e00ff */
[----:B------:R-:W-:Y:S02]  /*3290*/  IADD3 R11, PT, PT, -R11, RZ, RZ ;  /* 0x000000ff0b0b7210 */ /* 0x000fe40007ffe1ff */
[----:B------:R-:W-:Y:S01]  /*32a0*/  ISETP.GT.U32.AND P6, PT, R6, R124, PT ;  /* 0x0000007c0600720c */ /* 0x000fe20003fc4070 */
[----:B------:R-:W-:Y:S01]  /*32b0*/  @!P2 IMAD.IADD R120, R120, 0x1, -R6 ;  /* 0x000000017878a824 */ /* 0x000fe200078e0a06 */
[----:B------:R-:W-:Y:S01]  /*32c0*/  ISETP.GE.AND P2, PT, R15, RZ, PT ;  /* 0x000000ff0f00720c */ /* 0x000fe20003f46270 */
[----:B------:R-:W-:Y:S01]  /*32d0*/  IMAD.MOV R13, RZ, RZ, -R13 ;  /* 0x000000ffff0d7224 */ /* 0x000fe200078e0a0d */
[----:B------:R-:W-:Y:S01]  /*32e0*/  LOP3.LUT R15, R4, 0x6e, RZ, 0xfc, !PT ;  /* 0x0000006e040f7812 */ /* 0x000fe200078efcff */
[----:B------:R-:W-:-:S02]  /*32f0*/  IMAD R128, R6, R11, R128 ;  /* 0x0000000b06807224 */ /* 0x000fc400078e0280 */
[----:B------:R-:W-:Y:S01]  /*3300*/  IMAD R130, R6, R13, R130 ;  /* 0x0000000d06827224 */ /* 0x000fe200078e0282 */
[----:B------:R-:W-:Y:S01]  /*3310*/  LOP3.LUT R13, R4, 0x6c, RZ, 0xfc, !PT ;  /* 0x0000006c040d7812 */ /* 0x000fe200078efcff */
[----:B------:R-:W-:Y:S01]  /*3320*/  @!P5 IMAD.MOV R120, RZ, RZ, -R120 ;  /* 0x000000ffff78d224 */ /* 0x000fe200078e0a78 */
[----:B------:R-:W-:Y:S01]  /*3330*/  ISETP.GT.U32.AND P5, PT, R6, R128, PT ;  /* 0x000000800600720c */ /* 0x000fe20003fa4070 */
[--C-:B------:R-:W-:Y:S01]  /*3340*/  @!P1 IMAD.IADD R122, R122, 0x1, -R6.reuse ;  /* 0x000000017a7a9824 */ /* 0x100fe200078e0a06 */
[----:B------:R-:W-:Y:S01]  /*3350*/  IABS R134, R13 ;  /* 0x0000000d00867213 */ /* 0x000fe20000000000 */
[----:B------:R-:W-:Y:S01]  /*3360*/  @!P6 IMAD.IADD R124, R124, 0x1, -R6 ;  /* 0x000000017c7ce824 */ /* 0x000fe200078e0a06 */
[C---:B------:R-:W-:Y:S01]  /*3370*/  ISETP.GT.U32.AND P6, PT, R6.reuse, R130, PT ;  /* 0x000000820600720c */ /* 0x040fe20003fc4070 */
[----:B------:R-:W-:Y:S01]  /*3380*/  IMAD.HI.U32 R9, R7, R126, RZ ;  /* 0x0000007e07097227 */ /* 0x000fe200078e00ff */
[----:B------:R-:W-:Y:S02]  /*3390*/  ISETP.GT.U32.AND P1, PT, R6, R122, PT ;  /* 0x0000007a0600720c */ /* 0x000fe40003f24070 */
[----:B------:R-:W-:Y:S01]  /*33a0*/  IABS R136, R15 ;  /* 0x0000000f00887213 */ /* 0x000fe20000000000 */
[----:B------:R-:W-:-:S02]  /*33b0*/  IMAD.MOV R9, RZ, RZ, -R9 ;  /* 0x000000ffff097224 */ /* 0x000fc400078e0a09 */
[----:B------:R-:W-:-:S04]  /*33c0*/  IMAD.HI.U32 R11, R7, R134, RZ ;  /* 0x00000086070b7227 */ /* 0x000fc800078e00ff */
[----:B------:R-:W-:Y:S01]  /*33d0*/  @!P5 IMAD.IADD R128, R128, 0x1, -R6 ;  /* 0x000000018080d824 */ /* 0x000fe200078e0a06 */
[----:B------:R-:W-:Y:S01]  /*33e0*/  IADD3 R11, PT, PT, -R11, RZ, RZ ;  /* 0x000000ff0b0b7210 */ /* 0x000fe20007ffe1ff */
[----:B------:R-:W-:Y:S01]  /*33f0*/  IMAD R126, R6, R9, R126 ;  /* 0x00000009067e7224 */ /* 0x000fe200078e027e */
[----:B------:R-:W-:Y:S01]  /*3400*/  LOP3.LUT R9, R4, 0x6a, RZ, 0xfc, !PT ;  /* 0x0000006a04097812 */ /* 0x000fe200078efcff */
[--C-:B------:R-:W-:Y:S01]  /*3410*/  @!P6 IMAD.IADD R130, R130, 0x1, -R6.reuse ;  /* 0x000000018282e824 */ /* 0x100fe200078e0a06 */
[----:B------:R-:W-:Y:S01]  /*3420*/  ISETP.GT.U32.AND P6, PT, R6, R128, PT ;  /* 0x000000800600720c */ /* 0x000fe20003fc4070 */
[----:B------:R-:W-:Y:S01]  /*3430*/  @!P1 IMAD.IADD R122, R122, 0x1, -R6 ;  /* 0x000000017a7a9824 */ /* 0x000fe200078e0a06 */
[C---:B------:R-:W-:Y:S01]  /*3440*/  ISETP.GT.U32.AND P1, PT, R6.reuse, R126, PT ;  /* 0x0000007e0600720c */ /* 0x040fe20003f24070 */
[----:B------:R-:W-:Y:S01]  /*3450*/  IMAD R134, R6, R11, R134 ;  /* 0x0000000b06867224 */ /* 0x000fe200078e0286 */
[----:B------:R-:W-:Y:S01]  /*3460*/  IABS R132, R9 ;  /* 0x0000000900847213 */ /* 0x000fe20000000000 */
[----:B------:R-:W-:Y:S01]  /*3470*/  @!P0 IMAD.MOV R122, RZ, RZ, -R122 ;  /* 0x000000ffff7a8224 */ /* 0x000fe200078e0a7a */
[----:B------:R-:W-:Y:S01]  /*3480*/  ISETP.GE.AND P0, PT, R17, RZ, PT ;  /* 0x000000ff1100720c */ /* 0x000fe20003f06270 */
[----:B------:R-:W-:Y:S01]  /*3490*/  @!P3 IMAD.MOV R124, RZ, RZ, -R124 ;  /* 0x000000ffff7cb224 */ /* 0x000fe200078e0a7c */
[----:B------:R-:W-:-:S02]  /*34a0*/  LOP3.LUT R17, R4, 0x70, RZ, 0xfc, !PT ;  /* 0x0000007004117812 */ /* 0x000fc400078efcff */
[----:B------:R-:W-:Y:S02]  /*34b0*/  ISETP.GT.U32.AND P3, PT, R6, R130, PT ;  /* 0x000000820600720c */ /* 0x000fe40003f64070 */
[----:B------:R-:W-:Y:S01]  /*34c0*/  IABS R138, R17 ;  /* 0x00000011008a7213 */ /* 0x000fe20000000000 */
[--C-:B------:R-:W-:Y:S01]  /*34d0*/  @!P6 IMAD.IADD R128, R128, 0x1, -R6.reuse ;  /* 0x000000018080e824 */ /* 0x100fe200078e0a06 */
[----:B------:R-:W-:Y:S01]  /*34e0*/  ISETP.GT.U32.AND P6, PT, R6, R134, PT ;  /* 0x000000860600720c */ /* 0x000fe20003fc4070 */
[----:B------:R-:W-:Y:S01]  /*34f0*/  @!P1 IMAD.IADD R126, R126, 0x1, -R6 ;  /* 0x000000017e7e9824 */ /* 0x000fe200078e0a06 */
[----:B------:R-:W-:Y:S01]  /*3500*/  ISETP.GE.AND P1, PT, R9, RZ, PT ;  /* 0x000000ff0900720c */ /* 0x000fe20003f26270 */
[----:B------:R-:W-:-:S03]  /*3510*/  IMAD.HI.U32 R9, R7, R132, RZ ;  /* 0x0000008407097227 */ /* 0x000fc600078e00ff */
[----:B------:R-:W-:Y:S01]  /*3520*/  ISETP.GT.U32.AND P5, PT, R6, R126, PT ;  /* 0x0000007e0600720c */ /* 0x000fe20003fa4070 */
[----:B------:R-:W-:Y:S02]  /*3530*/  IMAD.MOV R9, RZ, RZ, -R9 ;  /* 0x000000ffff097224 */ /* 0x000fe400078e0a09 */
[----:B------:R-:W-:Y:S01]  /*3540*/  @!P3 IMAD.IADD R130, R130, 0x1, -R6 ;  /* 0x000000018282b824 */ /* 0x000fe200078e0a06 */
[----:B------:R-:W-:Y:S01]  /*3550*/  ISETP.GE.AND P3, PT, R13, RZ, PT ;  /* 0x000000ff0d00720c */ /* 0x000fe20003f66270 */
[----:B------:R-:W-:Y:S01]  /*3560*/  IMAD R132, R6, R9, R132 ;  /* 0x0000000906847224 */ /* 0x000fe200078e0284 */
[----:B------:R-:W-:Y:S01]  /*3570*/  LOP3.LUT R13, R4, 0x74, RZ, 0xfc, !PT ;  /* 0x00000074040d7812 */ /* 0x000fe200078efcff */
[----:B------:R-:W-:Y:S02]  /*3580*/  @!P6 IMAD.IADD R134, R134, 0x1, -R6 ;  /* 0x000000018686e824 */ /* 0x000fe400078e0a06 */
[----:B------:R-:W-:Y:S01]  /*3590*/  IMAD.HI.U32 R9, R7, R136, RZ ;  /* 0x0000008807097227 */ /* 0x000fe200078e00ff */
[----:B------:R-:W-:-:S02]  /*35a0*/  IABS R142, R13 ;  /* 0x0000000d008e7213 */ /* 0x000fc40000000000 */
[----:B------:R-:W-:Y:S01]  /*35b0*/  ISETP.GT.U32.AND P6, PT, R6, R134, PT ;  /* 0x000000860600720c */ /* 0x000fe20003fc4070 */
[----:B------:R-:W-:Y:S02]  /*35c0*/  IMAD.MOV R11, RZ, RZ, -R9 ;  /* 0x000000ffff0b7224 */ /* 0x000fe400078e0a09 */
[----:B------:R-:W-:-:S04]  /*35d0*/  IMAD.HI.U32 R9, R7, R138, RZ ;  /* 0x0000008a07097227 */ /* 0x000fc800078e00ff */
[----:B------:R-:W-:Y:S01]  /*35e0*/  @!P5 IMAD.IADD R126, R126, 0x1, -R6 ;  /* 0x000000017e7ed824 */ /* 0x000fe200078e0a06 */
[C---:B------:R-:W-:Y:S01]  /*35f0*/  ISETP.GT.U32.AND P5, PT, R6.reuse, R132, PT ;  /* 0x000000840600720c */ /* 0x040fe20003fa4070 */
[----:B------:R-:W-:Y:S02]  /*3600*/  IMAD.MOV R9, RZ, RZ, -R9 ;  /* 0x000000ffff097224 */ /* 0x000fe400078e0a09 */
[C---:B------:R-:W-:Y:S02]  /*3610*/  IMAD R136, R6.reuse, R11, R136 ;  /* 0x0000000b06887224 */ /* 0x040fe400078e0288 */
[----:B------:R-:W-:Y:S02]  /*3620*/  IMAD R138, R6, R9, R138 ;  /* 0x00000009068a7224 */ /* 0x000fe400078e028a */
[----:B------:R-:W-:Y:S02]  /*3630*/  @!P6 IMAD.IADD R134, R134, 0x1, -R6 ;  /* 0x000000018686e824 */ /* 0x000fe400078e0a06 */
[----:B------:R-:W-:Y:S01]  /*3640*/  @!P2 IMAD.MOV R128, RZ, RZ, -R128 ;  /* 0x000000ffff80a224 */ /* 0x000fe200078e0a80 */
[C---:B------:R-:W-:Y:S01]  /*3650*/  ISETP.GT.U32.AND P6, PT, R6.reuse, R138, PT ;  /* 0x0000008a0600720c */ /* 0x040fe20003fc4070 */
[----:B------:R-:W-:Y:S01]  /*3660*/  IMAD.HI.U32 R9, R7, R142, RZ ;  /* 0x0000008e07097227 */ /* 0x000fe200078e00ff */
[----:B------:R-:W-:-:S03]  /*3670*/  ISETP.GT.U32.AND P2, PT, R6, R136, PT ;  /* 0x000000880600720c */ /* 0x000fc60003f44070 */
[----:B------:R-:W-:Y:S02]  /*3680*/  @!P5 IMAD.IADD R132, R132, 0x1, -R6 ;  /* 0x000000018484d824 */ /* 0x000fe400078e0a06 */
[----:B------:R-:W-:Y:S01]  /*3690*/  @!P4 IMAD.MOV R126, RZ, RZ, -R126 ;  /* 0x000000ffff7ec224 */ /* 0x000fe200078e0a7e */
[----:B------:R-:W-:Y:S01]  /*36a0*/  ISETP.GE.AND P4, PT, R15, RZ, PT ;  /* 0x000000ff0f00720c */ /* 0x000fe20003f86270 */
[----:B------:R-:W-:Y:S01]  /*36b0*/  IMAD.MOV R9, RZ, RZ, -R9 ;  /* 0x000000ffff097224 */ /* 0x000fe200078e0a09 */
[----:B------:R-:W-:Y:S01]  /*36c0*/  ISETP.GT.U32.AND P5, PT, R6, R132, PT ;  /* 0x000000840600720c */ /* 0x000fe20003fa4070 */
[----:B------:R-:W-:Y:S01]  /*36d0*/  IMAD.HI.U32 R11, R7, R140, RZ ;  /* 0x0000008c070b7227 */ /* 0x000fe200078e00ff */
[----:B------:R-:W-:-:S03]  /*36e0*/  LOP3.LUT R15, R4, 0x76, RZ, 0xfc, !PT ;  /* 0x00000076040f7812 */ /* 0x000fc600078efcff */
[--C-:B------:R-:W-:Y:S01]  /*36f0*/  @!P6 IMAD.IADD R138, R138, 0x1, -R6.reuse ;  /* 0x000000018a8ae824 */ /* 0x100fe200078e0a06 */
[----:B------:R-:W-:Y:S01]  /*3700*/  IABS R144, R15 ;  /* 0x0000000f00907213 */ /* 0x000fe20000000000 */
[----:B------:R-:W-:Y:S02]  /*3710*/  @!P2 IMAD.IADD R136, R136, 0x1, -R6 ;  /* 0x000000018888a824 */ /* 0x000fe400078e0a06 */
[C---:B------:R-:W-:Y:S01]  /*3720*/  IMAD R142, R6.reuse, R9, R142 ;  /* 0x00000009068e7224 */ /* 0x040fe200078e028e */
[----:B------:R-:W-:Y:S01]  /*3730*/  ISETP.GT.U32.AND P6, PT, R6, R138, PT ;  /* 0x0000008a0600720c */ /* 0x000fe20003fc4070 */
[----:B------:R-:W-:Y:S02]  /*3740*/  IMAD.MOV R11, RZ, RZ, -R11 ;  /* 0x000000ffff0b7224 */ /* 0x000fe400078e0a0b */
[----:B------:R-:W-:Y:S01]  /*3750*/  @!P5 IADD3 R132, PT, PT, R132, -R6, RZ ;  /* 0x800000068484d210 */ /* 0x000fe20007ffe0ff */
[----:B------:R-:W-:Y:S01]  /*3760*/  @!P0 IMAD.MOV R130, RZ, RZ, -R130 ;  /* 0x000000ffff828224 */ /* 0x000fe200078e0a82 */
[----:B------:R-:W-:Y:S01]  /*3770*/  ISETP.GE.AND P0, PT, R17, RZ, PT ;  /* 0x000000ff1100720c */ /* 0x000fe20003f06270 */
[----:B------:R-:W-:Y:S01]  /*3780*/  IMAD R140, R6, R11, R140 ;  /* 0x0000000b068c7224 */ /* 0x000fe200078e028c */
[----:B------:R-:W-:Y:S01]  /*3790*/  LOP3.LUT R17, R4, 0x78, RZ, 0xfc, !PT ;  /* 0x0000007804117812 */ /* 0x000fe200078efcff */
[----:B------:R-:W-:Y:S01]  /*37a0*/  @!P1 IMAD.MOV R132, RZ, RZ, -R132 ;  /* 0x000000ffff849224 */ /* 0x000fe200078e0a84 */
[----:B------:R-:W-:Y:S01]  /*37b0*/  ISETP.GT.U32.AND P1, PT, R6, R136, PT ;  /* 0x000000880600720c */ /* 0x000fe20003f24070 */
[----:B------:R-:W-:Y:S01]  /*37c0*/  IMAD.HI.U32 R11, R7, R144, RZ ;  /* 0x00000090070b7227 */ /* 0x000fe200078e00ff */
[----:B------:R-:W-:-:S02]  /*37d0*/  IABS R146, R17 ;  /* 0x0000001100927213 */ /* 0x000fc40000000000 */
[----:B------:R-:W-:Y:S01]  /*37e0*/  ISETP.GT.U32.AND P2, PT, R6, R140, PT ;  /* 0x0000008c0600720c */ /* 0x000fe20003f44070 */
[----:B------:R-:W-:Y:S01]  /*37f0*/  @!P6 IMAD.IADD R138, R138, 0x1, -R6 ;  /* 0x000000018a8ae824 */ /* 0x000fe200078e0a06 */
[----:B------:R-:W-:Y:S01]  /*3800*/  ISETP.GT.U32.AND P6, PT, R6, R142, PT ;  /* 0x0000008e0600720c */ /* 0x000fe20003fc4070 */
[----:B------:R-:W-:Y:S01]  /*3810*/  IMAD.MOV R11, RZ, RZ, -R11 ;  /* 0x000000ffff0b7224 */ /* 0x000fe200078e0a0b */
[----:B------:R-:W-:Y:S01]  /*3820*/  ISETP.GE.AND P5, PT, R19, RZ, PT ;  /* 0x000000ff1300720c */ /* 0x000fe20003fa6270 */
[----:B------:R-:W-:Y:S01]  /*3830*/  IMAD.HI.U32 R9, R7, R146, RZ ;  /* 0x0000009207097227 */ /* 0x000fe200078e00ff */
[----:B------:R-:W-:-:S03]  /*3840*/  LOP3.LUT R19, R4, 0x82, RZ, 0xfc, !PT ;  /* 0x0000008204137812 */ /* 0x000fc600078efcff */
[----:B------:R-:W-:Y:S01]  /*3850*/  @!P1 IMAD.IADD R136, R136, 0x1, -R6 ;  /* 0x0000000188889824 */ /* 0x000fe200078e0a06 */
[----:B------:R-:W-:Y:S01]  /*3860*/  ISETP.GE.AND P1, PT, R15, RZ, PT ;  /* 0x000000ff0f00720c */ /* 0x000fe20003f26270 */
[----:B------:R-:W-:Y:S01]  /*3870*/  IMAD R144, R6, R11, R144 ;  /* 0x0000000b06907224 */ /* 0x000fe200078e0290 */
[----:B------:R-:W-:Y:S01]  /*3880*/  LOP3.LUT R11, R4, 0x7a, RZ, 0xfc, !PT ;  /* 0x0000007a040b7812 */ /* 0x000fe200078efcff */
[----:B------:R-:W-:Y:S01]  /*3890*/  IMAD.MOV R9, RZ, RZ, -R9 ;  /* 0x000000ffff097224 */ /* 0x000fe200078e0a09 */
[----:B------:R-:W-:Y:S01]  /*38a0*/  @!P4 IADD3 R136, PT, PT, -R136, RZ, RZ ;  /* 0x000000ff8888c210 */ /* 0x000fe20007ffe1ff */
[----:B------:R-:W-:Y:S01]  /*38b0*/  @!P6 IMAD.IADD R142, R142, 0x1, -R6 ;  /* 0x000000018e8ee824 */ /* 0x000fe200078e0a06 */
[C---:B------:R-:W-:Y:S01]  /*38c0*/  ISETP.GT.U32.AND P4, PT, R6.reuse, R144, PT ;  /* 0x000000900600720c */ /* 0x040fe20003f84070 */
[----:B------:R-:W-:Y:S01]  /*38d0*/  @!P3 IMAD.MOV R134, RZ, RZ, -R134 ;  /* 0x000000ffff86b224 */ /* 0x000fe200078e0a86 */
[----:B------:R-:W-:Y:S01]  /*38e0*/  IABS R148, R11 ;  /* 0x0000000b00947213 */ /* 0x000fe20000000000 */
[C---:B------:R-:W-:Y:S01]  /*38f0*/  IMAD R146, R6.reuse, R9, R146 ;  /* 0x0000000906927224 */ /* 0x040fe200078e0292 */
        /* <DEDUP_REMOVED lines=9> */
[----:B------:R-:W-:Y:S01]  /*3990*/  LOP3.LUT R15, R4, 0x7e, RZ, 0xfc, !PT ;  /* 0x0000007e040f7812 */ /* 0x000fe200078efcff */
[----:B------:R-:W-:Y:S01]  /*39a0*/  IMAD R148, R6, R9, R148 ;  /* 0x0000000906947224 */ /* 0x000fe200078e0294 */
[----:B------:R-:W-:Y:S01]  /*39b0*/  IABS R156, R19 ;  /* 0x00000013009c7213 */ /* 0x000fe20000000000 */
[----:B------:R-:W-:Y:S01]  /*39c0*/  @!P6 IMAD.IADD R142, R142, 0x1, -R6 ;  /* 0x000000018e8ee824 */ /* 0x000fe200078e0a06 */
[C---:B------:R-:W-:Y:S01]  /*39d0*/  ISETP.GT.U32.AND P4, PT, R6.reuse, R144, PT ;  /* 0x000000900600720c */ /* 0x040fe20003f84070 */
[----:B------:R-:W-:Y:S01]  /*39e0*/  IMAD.HI.U32 R9, R7, R150, RZ ;  /* 0x0000009607097227 */ /* 0x000fe200078e00ff */
[----:B------:R-:W-:-:S02]  /*39f0*/  ISETP.GT.U32.AND P6, PT, R6, R146, PT ;  /* 0x000000920600720c */ /* 0x000fc40003fc4070 */
[----:B------:R-:W-:Y:S01]  /*3a00*/  IABS R152, R15 ;  /* 0x0000000f00987213 */ /* 0x000fe20000000000 */
[----:B------:R-:W-:Y:S02]  /*3a10*/  IMAD.MOV R9, RZ, RZ, -R9 ;  /* 0x000000ffff097224 */ /* 0x000fe400078e0a09 */
[----:B------:R-:W-:Y:S01]  /*3a20*/  @!P0 IMAD.MOV R138, RZ, RZ, -R138 ;  /* 0x000000ffff8a8224 */ /* 0x000fe200078e0a8a */
[----:B------:R-:W-:Y:S01]  /*3a30*/  ISETP.GE.AND P0, PT, R17, RZ, PT ;  /* 0x000000ff1100720c */ /* 0x000fe20003f06270 */
[----:B------:R-:W-:Y:S01]  /*3a40*/  IMAD R150, R6, R9, R150 ;  /* 0x0000000906967224 */ /* 0x000fe200078e0296 */
[----:B------:R-:W-:Y:S01]  /*3a50*/  LOP3.LUT R17, R4, 0x80, RZ, 0xfc, !PT ;  /* 0x0000008004117812 */ /* 0x000fe200078efcff */
[--C-:B------:R-:W-:Y:S01]  /*3a60*/  @!P2 IMAD.IADD R140, R140, 0x1, -R6.reuse ;  /* 0x000000018c8ca824 */ /* 0x100fe200078e0a06 */
[----:B------:R-:W-:Y:S01]  /*3a70*/  ISETP.GE.AND P2, PT, R11, RZ, PT ;  /* 0x000000ff0b00720c */ /* 0x000fe20003f46270 */
[--C-:B------:R-:W-:Y:S01]  /*3a80*/  @!P4 IMAD.IADD R144, R144, 0x1, -R6.reuse ;  /* 0x000000019090c824 */ /* 0x100fe200078e0a06 */
[----:B------:R-:W-:Y:S01]  /*3a90*/  ISETP.GT.U32.AND P4, PT, R6, R148, PT ;  /* 0x000000940600720c */ /* 0x000fe20003f84070 */
[----:B------:R-:W-:Y:S01]  /*3aa0*/  @!P6 IMAD.IADD R146, R146, 0x1, -R6 ;  /* 0x000000019292e824 */ /* 0x000fe200078e0a06 */
[----:B------:R-:W-:Y:S01]  /*3ab0*/  ISETP.GT.U32.AND P6, PT, R6, R150, PT ;  /* 0x000000960600720c */ /* 0x000fe20003fc4070 */
[----:B------:R-:W-:Y:S01]  /*3ac0*/  IMAD.HI.U32 R11, R7, R152, RZ ;  /* 0x00000098070b7227 */ /* 0x000fe200078e00ff */
[----:B------:R-:W-:-:S03]  /*3ad0*/  IABS R154, R17 ;  /* 0x00000011009a7213 */ /* 0x000fc60000000000 */
[----:B------:R-:W-:Y:S02]  /*3ae0*/  IMAD.MOV R11, RZ, RZ, -R11 ;  /* 0x000000ffff0b7224 */ /* 0x000fe400078e0a0b */
[----:B------:R-:W-:-:S04]  /*3af0*/  IMAD.HI.U32 R9, R7, R154, RZ ;  /* 0x0000009a07097227 */ /* 0x000fc800078e00ff */
[----:B------:R-:W-:Y:S02]  /*3b00*/  IMAD R152, R6, R11, R152 ;  /* 0x0000000b06987224 */ /* 0x000fe400078e0298 */
[--C-:B------:R-:W-:Y:S02]  /*3b10*/  @!P4 IMAD.IADD R148, R148, 0x1, -R6.reuse ;  /* 0x000000019494c824 */ /* 0x100fe400078e0a06 */
[----:B------:R-:W-:Y:S01]  /*3b20*/  @!P6 IMAD.IADD R150, R150, 0x1, -R6 ;  /* 0x000000019696e824 */ /* 0x000fe200078e0a06 */
[C---:B------:R-:W-:Y:S01]  /*3b30*/  ISETP.GT.U32.AND P4, PT, R6.reuse, R152, PT ;  /* 0x000000980600720c */ /* 0x040fe20003f84070 */
[----:B------:R-:W-:Y:S01]  /*3b40*/  IMAD.MOV R9, RZ, RZ, -R9 ;  /* 0x000000ffff097224 */ /* 0x000fe200078e0a09 */
[C---:B------:R-:W-:Y:S01]  /*3b50*/  ISETP.GT.U32.AND P6, PT, R6.reuse, R146, PT ;  /* 0x000000920600720c */ /* 0x040fe20003fc4070 */
[----:B------:R-:W-:Y:S01]  /*3b60*/  @!P3 IMAD.MOV R142, RZ, RZ, -R142 ;  /* 0x000000ffff8eb224 */ /* 0x000fe200078e0a8e */
[C---:B------:R-:W-:Y:S01]  /*3b70*/  ISETP.GT.U32.AND P3, PT, R6.reuse, R150, PT ;  /* 0x000000960600720c */ /* 0x040fe20003f64070 */
[----:B------:R-:W-:-:S02]  /*3b80*/  IMAD R154, R6, R9, R154 ;  /* 0x00000009069a7224 */ /* 0x000fc400078e029a */
[----:B------:R-:W-:-:S04]  /*3b90*/  IMAD.HI.U32 R9, R7, R158, RZ ;  /* 0x0000009e07097227 */ /* 0x000fc800078e00ff */
[----:B------:R-:W-:Y:S02]  /*3ba0*/  IMAD.MOV R9, RZ, RZ, -R9 ;  /* 0x000000ffff097224 */ /* 0x000fe400078e0a09 */
[----:B------:R-:W-:Y:S02]  /*3bb0*/  @!P4 IMAD.IADD R152, R152, 0x1, -R6 ;  /* 0x000000019898c824 */ /* 0x000fe400078e0a06 */
[C---:B------:R-:W-:Y:S02]  /*3bc0*/  IMAD R158, R6.reuse, R9, R158 ;  /* 0x00000009069e7224 */ /* 0x040fe400078e029e */
[----:B------:R-:W-:Y:S01]  /*3bd0*/  IMAD.HI.U32 R11, R7, R156, RZ ;  /* 0x0000009c070b7227 */ /* 0x000fe200078e00ff */
[----:B------:R-:W-:-:S03]  /*3be0*/  ISETP.GT.U32.AND P4, PT, R6, R152, PT ;  /* 0x000000980600720c */ /* 0x000fc60003f84070 */
[----:B------:R-:W-:Y:S01]  /*3bf0*/  @!P5 IMAD.MOV R140, RZ, RZ, -R140 ;  /* 0x000000ffff8cd224 */ /* 0x000fe200078e0a8c */
[----:B------:R-:W-:Y:S01]  /*3c00*/  ISETP.GT.U32.AND P5, PT, R6, R148, PT ;  /* 0x000000940600720c */ /* 0x000fe20003fa4070 */
[----:B------:R-:W-:Y:S01]  /*3c10*/  @!P3 IMAD.IADD R150, R150, 0x1, -R6 ;  /* 0x000000019696b824 */ /* 0x000fe200078e0a06 */
[----:B------:R-:W-:Y:S01]  /*3c20*/  ISETP.GT.U32.AND P3, PT, R6, R158, PT ;  /* 0x0000009e0600720c */ /* 0x000fe20003f64070 */
[----:B------:R-:W-:Y:S01]  /*3c30*/  IMAD.HI.U32 R9, R7, R160, RZ ;  /* 0x000000a007097227 */ /* 0x000fe200078e00ff */
[----:B------:R-:W-:-:S03]  /*3c40*/  IADD3 R11, PT, PT, -R11, RZ, RZ ;  /* 0x000000ff0b0b7210 */ /* 0x000fc60007ffe1ff */
[----:B------:R-:W-:Y:S01]  /*3c50*/  @!P1 IMAD.MOV R144, RZ, RZ, -R144 ;  /* 0x000000ffff909224 */ /* 0x000fe200078e0a90 */
[----:B------:R-:W-:Y:S01]  /*3c60*/  IADD3 R9, PT, PT, -R9, RZ, RZ ;  /* 0x000000ff09097210 */ /* 0x000fe20007ffe1ff */
[----:B------:R-:W-:Y:S01]  /*3c70*/  IMAD R156, R6, R11, R156 ;  /* 0x0000000b069c7224 */ /* 0x000fe200078e029c */
[----:B------:R-:W-:Y:S01]  /*3c80*/  LOP3.LUT R11, R4, 0x88, RZ, 0xfc, !PT ;  /* 0x00000088040b7812 */ /* 0x000fe200078efcff */
[--C-:B------:R-:W-:Y:S01]  /*3c90*/  @!P4 IMAD.IADD R152, R152, 0x1, -R6.reuse ;  /* 0x000000019898c824 */ /* 0x100fe200078e0a06 */
[----:B------:R-:W-:Y:S01]  /*3ca0*/  ISETP.GE.AND P4, PT, R15, RZ, PT ;  /* 0x000000ff0f00720c */ /* 0x000fe20003f86270 */
[--C-:B------:R-:W-:Y:S01]  /*3cb0*/  @!P5 IMAD.IADD R148, R148, 0x1, -R6.reuse ;  /* 0x000000019494d824 */ /* 0x100fe200078e0a06 */
[----:B------:R-:W-:Y:S01]  /*3cc0*/  IABS R162, R11 ;  /* 0x0000000b00a27213 */ /* 0x000fe20000000000 */
[----:B------:R-:W-:Y:S01]  /*3cd0*/  @!P3 IMAD.IADD R158, R158, 0x1, -R6 ;  /* 0x000000019e9eb824 */ /* 0x000fe200078e0a06 */
[----:B------:R-:W-:Y:S01]  /*3ce0*/  ISETP.GE.AND P5, PT, R13, RZ, PT ;  /* 0x000000ff0d00720c */ /* 0x000fe20003fa6270 */
[----:B------:R-:W-:Y:S01]  /*3cf0*/  @!P2 IMAD.MOV R148, RZ, RZ, -R148 ;  /* 0x000000ffff94a224 */ /* 0x000fe200078e0a94 */
[----:B------:R-:W-:Y:S01]  /*3d00*/  LOP3.LUT R13, R4, 0x8a, RZ, 0xfc, !PT ;  /* 0x0000008a040d7812 */ /* 0x000fe200078efcff */
[C---:B------:R-:W-:Y:S01]  /*3d10*/  IMAD R160, R6.reuse, R9, R160 ;  /* 0x0000000906a07224 */ /* 0x040fe200078e02a0 */
[----:B------:R-:W-:Y:S01]  /*3d20*/  ISETP.GT.U32.AND P2, PT, R6, R158, PT ;  /* 0x0000009e0600720c */ /* 0x000fe20003f44070 */
[----:B------:R-:W-:Y:S01]  /*3d30*/  IMAD.HI.U32 R9, R7, R162, RZ ;  /* 0x000000a207097227 */ /* 0x000fe200078e00ff */
[----:B------:R-:W-:-:S02]  /*3d40*/  IABS R164, R13 ;  /* 0x0000000d00a47213 */ /* 0x000fc40000000000 */
[----:B------:R-:W-:Y:S01]  /*3d50*/  ISETP.GT.U32.AND P1, PT, R6, R154, PT ;  /* 0x0000009a0600720c */ /* 0x000fe20003f24070 */
        /* <DEDUP_REMOVED lines=8> */
[----:B------:R-:W-:Y:S01]  /*3de0*/  ISETP.GT.U32.AND P2, PT, R6, R162, PT ;  /* 0x000000a20600720c */ /* 0x000fe20003f44070 */
[--C-:B------:R-:W-:Y:S01]  /*3df0*/  @!P6 IMAD.IADD R146, R146, 0x1, -R6.reuse ;  /* 0x000000019292e824 */ /* 0x100fe200078e0a06 */
[----:B------:R-:W-:Y:S01]  /*3e00*/  IADD3 R9, PT, PT, -R9, RZ, RZ ;  /* 0x000000ff09097210 */ /* 0x000fe20007ffe1ff */
[--C-:B------:R-:W-:Y:S01]  /*3e10*/  @!P1 IMAD.IADD R154, R154, 0x1, -R6.reuse ;  /* 0x000000019a9a9824 */ /* 0x100fe200078e0a06 */
[----:B------:R-:W-:Y:S01]  /*3e20*/  ISETP.GT.U32.AND P6, PT, R6, R156, PT ;  /* 0x0000009c0600720c */ /* 0x000fe20003fc4070 */
[----:B------:R-:W-:Y:S01]  /*3e30*/  @!P4 IMAD.IADD R160, R160, 0x1, -R6 ;  /* 0x00000001a0a0c824 */ /* 0x000fe200078e0a06 */
[----:B------:R-:W-:Y:S01]  /*3e40*/  ISETP.GE.AND P1, PT, R17, RZ, PT ;  /* 0x000000ff1100720c */ /* 0x000fe20003f26270 */
[----:B------:R-:W-:Y:S01]  /*3e50*/  IMAD R164, R6, R9, R164 ;  /* 0x0000000906a47224 */ /* 0x000fe200078e02a4 */
[----:B------:R-:W-:Y:S01]  /*3e60*/  LOP3.LUT R17, R4, 0x8e, RZ, 0xfc, !PT ;  /* 0x0000008e04117812 */ /* 0x000fe200078efcff */
[----:B------:R-:W-:Y:S01]  /*3e70*/  IMAD.HI.U32 R9, R7, R166, RZ ;  /* 0x000000a607097227 */ /* 0x000fe200078e00ff */
[----:B------:R-:W-:-:S02]  /*3e80*/  ISETP.GT.U32.AND P4, PT, R6, R160, PT ;  /* 0x000000a00600720c */ /* 0x000fc40003f84070 */
[----:B------:R-:W-:Y:S01]  /*3e90*/  IABS R168, R17 ;  /* 0x0000001100a87213 */ /* 0x000fe20000000000 */
[----:B------:R-:W-:Y:S02]  /*3ea0*/  @!P2 IMAD.IADD R162, R162, 0x1, -R6 ;  /* 0x00000001a2a2a824 */ /* 0x000fe400078e0a06 */
[----:B------:R-:W-:Y:S02]  /*3eb0*/  IMAD.MOV R9, RZ, RZ, -R9 ;  /* 0x000000ffff097224 */ /* 0x000fe400078e0a09 */
[----:B------:R-:W-:Y:S01]  /*3ec0*/  @!P0 IMAD.MOV R146, RZ, RZ, -R146 ;  /* 0x000000ffff928224 */ /* 0x000fe200078e0a92 */
[C---:B------:R-:W-:Y:S01]  /*3ed0*/  ISETP.GT.U32.AND P2, PT, R6.reuse, R162, PT ;  /* 0x000000a20600720c */ /* 0x040fe20003f44070 */
[C---:B------:R-:W-:Y:S01]  /*3ee0*/  IMAD R166, R6.reuse, R9, R166 ;  /* 0x0000000906a67224 */ /* 0x040fe200078e02a6 */
[----:B------:R-:W-:Y:S01]  /*3ef0*/  ISETP.GT.U32.AND P0, PT, R6, R154, PT ;  /* 0x0000009a0600720c */ /* 0x000fe20003f04070 */
[----:B------:R-:W-:Y:S01]  /*3f00*/  @!P5 IMAD.MOV R150, RZ, RZ, -R150 ;  /* 0x000000ffff96d224 */ /* 0x000fe200078e0a96 */
[----:B------:R-:W-:Y:S01]  /*3f10*/  ISETP.GE.AND P5, PT, R21, RZ, PT ;  /* 0x000000ff1500720c */ /* 0x000fe20003fa6270 */
[--C-:B------:R-:W-:Y:S01]  /*3f20*/  @!P4 IMAD.IADD R160, R160, 0x1, -R6.reuse ;  /* 0x00000001a0a0c824 */ /* 0x100fe200078e0a06 */
[----:B------:R-:W-:Y:S01]  /*3f30*/  ISETP.GT.U32.AND P4, PT, R6, R164, PT ;  /* 0x000000a40600720c */ /* 0x000fe20003f84070 */
[----:B------:R-:W-:Y:S01]  /*3f40*/  @!P6 IMAD.IADD R156, R156, 0x1, -R6 ;  /* 0x000000019c9ce824 */ /* 0x000fe200078e0a06 */
[----:B------:R-:W-:Y:S01]  /*3f50*/  LOP3.LUT R21, R4, 0x92, RZ, 0xfc, !PT ;  /* 0x0000009204157812 */ /* 0x000fe200078efcff */
[----:B------:R-:W-:Y:S01]  /*3f60*/  IMAD.HI.U32 R9, R7, R168, RZ ;  /* 0x000000a807097227 */ /* 0x000fe200078e00ff */
[----:B------:R-:W-:-:S02]  /*3f70*/  ISETP.GE.AND P6, PT, R19, RZ, PT ;  /* 0x000000ff1300720c */ /* 0x000fc40003fc6270 */
[----:B------:R-:W-:Y:S01]  /*3f80*/  IABS R172, R21 ;  /* 0x0000001500ac7213 */ /* 0x000fe20000000000 */
[--C-:B------:R-:W-:Y:S01]  /*3f90*/  @!P2 IMAD.IADD R162, R162, 0x1, -R6.reuse ;  /* 0x00000001a2a2a824 */ /* 0x100fe200078e0a06 */
[----:B------:R-:W-:Y:S01]  /*3fa0*/  ISETP.GT.U32.AND P2, PT, R6, R166, PT ;  /* 0x000000a60600720c */ /* 0x000fe20003f44070 */
[--C-:B------:R-:W-:Y:S01]  /*3fb0*/  @!P0 IMAD.IADD R154, R154, 0x1, -R6.reuse ;  /* 0x000000019a9a8824 */ /* 0x100fe200078e0a06 */
[----:B------:R-:W-:Y:S01]  /*3fc0*/  ISETP.GT.U32.AND P3, PT, R6, R156, PT ;  /* 0x0000009c0600720c */ /* 0x000fe20003f64070 */
[----:B------:R-:W-:Y:S01]  /*3fd0*/  IMAD.MOV R9, RZ, RZ, -R9 ;  /* 0x000000ffff097224 */ /* 0x000fe200078e0a09 */
[----:B------:R-:W-:Y:S01]  /*3fe0*/  LOP3.LUT R19, R4, 0x90, RZ, 0xfc, !PT ;  /* 0x0000009004137812 */ /* 0x000fe200078efcff */
[----:B------:R-:W-:Y:S01]  /*3ff0*/  @!P4 IMAD.IADD R164, R164, 0x1, -R6 ;  /* 0x00000001a4a4c824 */ /* 0x000fe200078e0a06 */
[----:B------:R-:W-:Y:S01]  /*4000*/  ISETP.GE.AND P0, PT, R23, RZ, PT ;  /* 0x000000ff1700720c */ /* 0x000fe20003f06270 */
[----:B------:R-:W-:Y:S01]  /*4010*/  @!P1 IMAD.MOV R154, RZ, RZ, -R154 ;  /* 0x000000ffff9a9224 */ /* 0x000fe200078e0a9a */
[----:B------:R-:W-:Y:S01]  /*4020*/  ISETP.GE.AND P1, PT, R13, RZ, PT ;  /* 0x000000ff0d00720c */ /* 0x000fe20003f26270 */
[----:B------:R-:W-:Y:S01]  /*4030*/  IMAD.HI.U32 R13, R7, R172, RZ ;  /* 0x000000ac070d7227 */ /* 0x000fe200078e00ff */
[----:B------:R-:W-:-:S02]  /*4040*/  IABS R170, R19 ;  /* 0x0000001300aa7213 */ /* 0x000fc40000000000 */
[----:B------:R-:W-:Y:S01]  /*4050*/  LOP3.LUT R23, R4, 0x94, RZ, 0xfc, !PT ;  /* 0x0000009404177812 */ /* 0x000fe200078efcff */
[--C-:B------:R-:W-:Y:S01]  /*4060*/  @!P2 IMAD.IADD R166, R166, 0x1, -R6.reuse ;  /* 0x00000001a6a6a824 */ /* 0x100fe200078e0a06 */
[----:B------:R-:W-:Y:S01]  /*4070*/  ISETP.GT.U32.AND P2, PT, R6, R164, PT ;  /* 0x000000a40600720c */ /* 0x000fe20003f44070 */
[----:B------:R-:W-:Y:S01]  /*4080*/  IMAD.MOV R13, RZ, RZ, -R13 ;  /* 0x000000ffff0d7224 */ /* 0x000fe200078e0a0d */
[----:B------:R-:W-:Y:S01]  /*4090*/  IABS R174, R23 ;  /* 0x0000001700ae7213 */ /* 0x000fe20000000000 */
[----:B------:R-:W-:Y:S01]  /*40a0*/  @!P3 IMAD.IADD R156, R156, 0x1, -R6 ;  /* 0x000000019c9cb824 */ /* 0x000fe200078e0a06 */
[----:B------:R-:W-:Y:S01]  /*40b0*/  ISETP.GE.AND P3, PT, R11, RZ, PT ;  /* 0x000000ff0b00720c */ /* 0x000fe20003f66270 */
[----:B------:R-:W-:Y:S01]  /*40c0*/  IMAD R172, R6, R13, R172 ;  /* 0x0000000d06ac7224 */ /* 0x000fe200078e02ac */
[----:B------:R-:W-:Y:S01]  /*40d0*/  ISETP.GE.AND P4, PT, R15, RZ, PT ;  /* 0x000000ff0f00720c */ /* 0x000fe20003f86270 */
[----:B------:R-:W-:Y:S01]  /*40e0*/  IMAD.HI.U32 R11, R7, R170, RZ ;  /* 0x000000aa070b7227 */ /* 0x000fe200078e00ff */
[----:B------:R-:W-:-:S02]  /*40f0*/  @!P6 IADD3 R156, PT, PT, -R156, RZ, RZ ;  /* 0x000000ff9c9ce210 */ /* 0x000fc40007ffe1ff */
[----:B------:R-:W-:Y:S01]  /*4100*/  ISETP.GT.U32.AND P6, PT, R6, R166, PT ;  /* 0x000000a60600720c */ /* 0x000fe20003fc4070 */
[----:B------:R-:W-:Y:S01]  /*4110*/  IMAD.MOV R11, RZ, RZ, -R11 ;  /* 0x000000ffff0b7224 */ /* 0x000fe200078e0a0b */
[----:B------:R-:W-:Y:S01]  /*4120*/  LOP3.LUT R13, R4, 0x98, RZ, 0xfc, !PT ;  /* 0x00000098040d7812 */ /* 0x000fe200078efcff */
[----:B------:R-:W-:Y:S01]  /*4130*/  @!P2 IMAD.IADD R164, R164, 0x1, -R6 ;  /* 0x00000001a4a4a824 */ /* 0x000fe200078e0a06 */
[C---:B------:R-:W-:Y:S01]  /*4140*/  ISETP.GT.U32.AND P2, PT, R6.reuse, R172, PT ;  /* 0x000000ac0600720c */ /* 0x040fe20003f44070 */
[C---:B------:R-:W-:Y:S01]  /*4150*/  IMAD R168, R6.reuse, R9, R168 ;  /* 0x0000000906a87224 */ /* 0x040fe200078e02a8 */
[----:B------:R-:W-:Y:S01]  /*4160*/  IABS R178, R13 ;  /* 0x0000000d00b27213 */ /* 0x000fe20000000000 */
[----:B------:R-:W-:Y:S01]  /*4170*/  IMAD R170, R6, R11, R170 ;  /* 0x0000000b06aa7224 */ /* 0x000fe200078e02aa */
[C---:B------:R-:W-:Y:S01]  /*4180*/  LOP3.LUT R11, R4.reuse, 0x96, RZ, 0xfc, !PT ;  /* 0x00000096040b7812 */ /* 0x040fe200078efcff */
[----:B------:R-:W-:Y:S01]  /*4190*/  IMAD.HI.U32 R9, R7, R174, RZ ;  /* 0x000000ae07097227 */ /* 0x000fe200078e00ff */
[----:B------:R-:W-:-:S02]  /*41a0*/  LOP3.LUT R15, R4, 0x9a, RZ, 0xfc, !PT ;  /* 0x0000009a040f7812 */ /* 0x000fc400078efcff */
[----:B------:R-:W-:Y:S01]  /*41b0*/  IABS R176, R11 ;  /* 0x0000000b00b07213 */ /* 0x000fe20000000000 */
[----:B------:R-:W-:Y:S01]  /*41c0*/  IMAD.MOV R9, RZ, RZ, -R9 ;  /* 0x000000ffff097224 */ /* 0x000fe200078e0a09 */
[----:B------:R-:W-:Y:S01]  /*41d0*/  IABS R180, R15 ;  /* 0x0000000f00b47213 */ /* 0x000fe20000000000 */
[----:B------:R-:W-:Y:S01]  /*41e0*/  @!P5 IMAD.MOV R158, RZ, RZ, -R158 ;  /* 0x000000ffff9ed224 */ /* 0x000fe200078e0a9e */
[----:B------:R-:W-:Y:S01]  /*41f0*/  ISETP.GT.U32.AND P5, PT, R6, R168, PT ;  /* 0x000000a80600720c */ /* 0x000fe20003fa4070 */
[----:B------:R-:W-:Y:S02]  /*4200*/  @!P2 IMAD.IADD R172, R172, 0x1, -R6 ;  /* 0x00000001acaca824 */ /* 0x000fe400078e0a06 */
[C---:B------:R-:W-:Y:S02]  /*4210*/  IMAD R174, R6.reuse, R9, R174 ;  /* 0x0000000906ae7224 */ /* 0x040fe400078e02ae */
[----:B------:R-:W-:Y:S01]  /*4220*/  IMAD.HI.U32 R9, R7, R176, RZ ;  /* 0x000000b007097227 */ /* 0x000fe200078e00ff */
[----:B------:R-:W-:-:S03]  /*4230*/  ISETP.GT.U32.AND P2, PT, R6, R172, PT ;  /* 0x000000ac0600720c */ /* 0x000fc60003f44070 */
[----:B------:R-:W-:Y:S01]  /*4240*/  @!P0 IMAD.MOV R160, RZ, RZ, -R160 ;  /* 0x000000ffffa08224 */ /* 0x000fe200078e0aa0 */
[----:B------:R-:W-:Y:S01]  /*4250*/  ISETP.GT.U32.AND P0, PT, R6, R170, PT ;  /* 0x000000aa0600720c */ /* 0x000fe20003f04070 */
[--C-:B------:R-:W-:Y:S01]  /*4260*/  @!P6 IMAD.IADD R166, R166, 0x1, -R6.reuse ;  /* 0x00000001a6a6e824 */ /* 0x100fe200078e0a06 */
[----:B------:R-:W-:Y:S01]  /*4270*/  ISETP.GE.AND P6, PT, R19, RZ, PT ;  /* 0x000000ff1300720c */ /* 0x000fe20003fc6270 */
[----:B------:R-:W-:Y:S01]  /*4280*/  IMAD.MOV R9, RZ, RZ, -R9 ;  /* 0x000000ffff097224 */ /* 0x000fe200078e0a09 */
[----:B------:R-:W-:Y:S01]  /*4290*/  LOP3.LUT R19, R4, 0xa6, RZ, 0xfc, !PT ;  /* 0x000000a604137812 */ /* 0x000fe200078efcff */
[----:B------:R-:W-:Y:S01]  /*42a0*/  @!P5 IMAD.IADD R168, R168, 0x1, -R6 ;  /* 0x00000001a8a8d824 */ /* 0x000fe200078e0a06 */
[----:B------:R-:W-:Y:S01]  /*42b0*/  @!P4 IADD3 R166, PT, PT, -R166, RZ, RZ ;  /* 0x000000ffa6a6c210 */ /* 0x000fe20007ffe1ff */
[C---:B------:R-:W-:Y:S01]  /*42c0*/  IMAD R176, R6.reuse, R9, R176 ;  /* 0x0000000906b07224 */ /* 0x040fe200078e02b0 */
[----:B------:R-:W-:Y:S01]  /*42d0*/  ISETP.GT.U32.AND P4, PT, R6, R174, PT ;  /* 0x000000ae0600720c */ /* 0x000fe20003f84070 */
        /* <DEDUP_REMOVED lines=8> */
[----:B------:R-:W-:Y:S01]  /*4360*/  ISETP.GT.U32.AND P1, PT, R6, R170, PT ;  /* 0x000000aa0600720c */ /* 0x000fe20003f24070 */
[----:B------:R-:W-:Y:S01]  /*4370*/  @!P3 IMAD.MOV R162, RZ, RZ, -R162 ;  /* 0x000000ffffa2b224 */ /* 0x000fe200078e0aa2 */
[----:B------:R-:W-:Y:S01]  /*4380*/  ISETP.GE.AND P3, PT, R17, RZ, PT ;  /* 0x000000ff1100720c */ /* 0x000fe20003f66270 */
[--C-:B------:R-:W-:Y:S01]  /*4390*/  @!P4 IMAD.IADD R174, R174, 0x1, -R6.reuse ;  /* 0x00000001aeaec824 */ /* 0x100fe200078e0a06 */
[----:B------:R-:W-:Y:S01]  /*43a0*/  ISETP.GE.AND P4, PT, R13, RZ, PT ;  /* 0x000000ff0d00720c */ /* 0x000fe20003f86270 */
[----:B------:R-:W-:Y:S01]  /*43b0*/  IMAD.MOV R9, RZ, RZ, -R9 ;  /* 0x000000ffff097224 */ /* 0x000fe200078e0a09 */
[----:B------:R-:W-:Y:S01]  /*43c0*/  LOP3.LUT R13, R4, 0x9c, RZ, 0xfc, !PT ;  /* 0x0000009c040d7812 */ /* 0x000fe200078efcff */
[----:B------:R-:W-:Y:S01]  /*43d0*/  @!P2 IMAD.IADD R176, R176, 0x1, -R6 ;  /* 0x00000001b0b0a824 */ /* 0x000fe200078e0a06 */
[C---:B------:R-:W-:Y:S01]  /*43e0*/  ISETP.GT.U32.AND P2, PT, R6.reuse, R174, PT ;  /* 0x000000ae0600720c */ /* 0x040fe20003f44070 */
[----:B------:R-:W-:Y:S01]  /*43f0*/  IMAD R178, R6, R9, R178 ;  /* 0x0000000906b27224 */ /* 0x000fe200078e02b2 */
[----:B------:R-:W-:Y:S01]  /*4400*/  IABS R182, R13 ;  /* 0x0000000d00b67213 */ /* 0x000fe20000000000 */
[----:B------:R-:W-:Y:S01]  /*4410*/  IMAD.HI.U32 R9, R7, R180, RZ ;  /* 0x000000b407097227 */ /* 0x000fe200078e00ff */
[----:B------:R-:W-:-:S02]  /*4420*/  LOP3.LUT R17, R4, 0x9e, RZ, 0xfc, !PT ;  /* 0x0000009e04117812 */ /* 0x000fc400078efcff */
[----:B------:R-:W-:Y:S01]  /*4430*/  LOP3.LUT R21, R4, 0xc0, RZ, 0xfc, !PT ;  /* 0x000000c004157812 */ /* 0x000fe200078efcff */
[--C-:B------:R-:W-:Y:S01]  /*4440*/  @!P0 IMAD.IADD R168, R168, 0x1, -R6.reuse ;  /* 0x00000001a8a88824 */ /* 0x100fe200078e0a06 */
[----:B------:R-:W-:Y:S01]  /*4450*/  IABS R184, R17 ;  /* 0x0000001100b87213 */ /* 0x000fe20000000000 */
[----:B------:R-:W-:Y:S01]  /*4460*/  IMAD.MOV R9, RZ, RZ, -R9 ;  /* 0x000000ffff097224 */ /* 0x000fe200078e0a09 */
[----:B------:R-:W-:Y:S01]  /*4470*/  ISETP.GE.AND P0, PT, R23, RZ, PT ;  /* 0x000000ff1700720c */ /* 0x000fe20003f06270 */
[----:B------:R-:W-:Y:S01]  /*4480*/  @!P1 IMAD.IADD R170, R170, 0x1, -R6 ;  /* 0x00000001aaaa9824 */ /* 0x000fe200078e0a06 */
[----:B------:R-:W-:Y:S01]  /*4490*/  ISETP.GE.AND P1, PT, R11, RZ, PT ;  /* 0x000000ff0b00720c */ /* 0x000fe20003f26270 */
[----:B------:R-:W-:Y:S01]  /*44a0*/  @!P3 IMAD.MOV R168, RZ, RZ, -R168 ;  /* 0x000000ffffa8b224 */ /* 0x000fe200078e0aa8 */
[C---:B------:R-:W-:Y:S01]  /*44b0*/  ISETP.GT.U32.AND P3, PT, R6.reuse, R178, PT ;  /* 0x000000b20600720c */ /* 0x040fe20003f64070 */
[C---:B------:R-:W-:Y:S01]  /*44c0*/  IMAD R180, R6.reuse, R9, R180 ;  /* 0x0000000906b47224 */ /* 0x040fe200078e02b4 */
[----:B------:R-:W-:Y:S01]  /*44d0*/  IABS R240, R21 ;  /* 0x0000001500f07213 */ /* 0x000fe20000000000 */
[----:B------:R-:W-:Y:S01]  /*44e0*/  @!P6 IMAD.MOV R170, RZ, RZ, -R170 ;  /* 0x000000ffffaae224 */ /* 0x000fe200078e0aaa */
[----:B------:R-:W-:Y:S01]  /*44f0*/  ISETP.GT.U32.AND P6, PT, R6, R176, PT ;  /* 0x000000b00600720c */ /* 0x000fe20003fc4070 */
[----:B------:R-:W-:Y:S01]  /*4500*/  @!P2 IMAD.IADD R174, R174, 0x1, -R6 ;  /* 0x00000001aeaea824 */ /* 0x000fe200078e0a06 */
[----:B------:R-:W-:Y:S01]  /*4510*/  ISETP.GT.U32.AND P2, PT, R6, R180, PT ;  /* 0x000000b40600720c */ /* 0x000fe20003f44070 */
[----:B------:R-:W-:Y:S01]  /*4520*/  IMAD.HI.U32 R9, R7, R182, RZ ;  /* 0x000000b607097227 */ /* 0x000fe200078e00ff */
[----:B------:R-:W-:-:S03]  /*4530*/  LOP3.LUT R23, R4, 0xc4, RZ, 0xfc, !PT ;  /* 0x000000c404177812 */ /* 0x000fc600078efcff */
[----:B------:R-:W-:Y:S01]  /*4540*/  IMAD.HI.U32 R11, R7, R184, RZ ;  /* 0x000000b8070b7227 */ /* 0x000fe200078e00ff */
[----:B------:R-:W-:Y:S02]  /*4550*/  IADD3 R9, PT, PT, -R9, RZ, RZ ;  /* 0x000000ff09097210 */ /* 0x000fe40007ffe1ff */
[----:B------:R-:W-:Y:S01]  /*4560*/  IABS R244, R23 ;  /* 0x0000001700f47213 */ /* 0x000fe20000000000 */
[--C-:B------:R-:W-:Y:S01]  /*4570*/  @!P3 IMAD.IADD R178, R178, 0x1, -R6.reuse ;  /* 0x00000001b2b2b824 */ /* 0x100fe200078e0a06 */
[----:B------:R-:W-:Y:S01]  /*4580*/  ISETP.GE.AND P3, PT, R17, RZ, PT ;  /* 0x000000ff1100720c */ /* 0x000fe20003f66270 */
        /* <DEDUP_REMOVED lines=8> */
[----:B------:R-:W-:Y:S01]  /*4610*/  IMAD.MOV R11, RZ, RZ, -R11 ;  /* 0x000000ffff0b7224 */ /* 0x000fe200078e0a0b */
[----:B------:R-:W-:Y:S01]  /*4620*/  ISETP.GT.U32.AND P1, PT, R6, R182, PT ;  /* 0x000000b60600720c */ /* 0x000fe20003f24070 */
[----:B------:R-:W-:Y:S01]  /*4630*/  @!P5 IMAD.MOV R172, RZ, RZ, -R172 ;  /* 0x000000ffffacd224 */ /* 0x000fe200078e0aac */
[----:B------:R-:W-:Y:S01]  /*4640*/  ISETP.GE.AND P5, PT, R15, RZ, PT ;  /* 0x000000ff0f00720c */ /* 0x000fe20003fa6270 */
[----:B------:R-:W-:Y:S01]  /*4650*/  IMAD.HI.U32 R9, R7, R186, RZ ;  /* 0x000000ba07097227 */ /* 0x000fe200078e00ff */
[----:B------:R-:W-:-:S02]  /*4660*/  LOP3.LUT R15, R4, 0xa2, RZ, 0xfc, !PT ;  /* 0x000000a2040f7812 */ /* 0x000fc400078efcff */
[----:B------:R-:W-:Y:S01]  /*4670*/  LOP3.LUT R17, R4, 0xa4, RZ, 0xfc, !PT ;  /* 0x000000a404117812 */ /* 0x000fe200078efcff */
[----:B------:R-:W-:Y:S01]  /*4680*/  IMAD R184, R6, R11, R184 ;  /* 0x0000000b06b87224 */ /* 0x000fe200078e02b8 */
[----:B------:R-:W-:Y:S01]  /*4690*/  IABS R210, R15 ;  /* 0x0000000f00d27213 */ /* 0x000fe20000000000 */
[----:B------:R-:W-:Y:S01]  /*46a0*/  IMAD.MOV R9, RZ, RZ, -R9 ;  /* 0x000000ffff097224 */ /* 0x000fe200078e0a09 */
[----:B------:R-:W-:Y:S01]  /*46b0*/  IABS R212, R17 ;  /* 0x0000001100d47213 */ /* 0x000fe20000000000 */
[----:B------:R-:W-:Y:S01]  /*46c0*/  @!P2 IMAD.IADD R178, R178, 0x1, -R6 ;  /* 0x00000001b2b2a824 */ /* 0x000fe200078e0a06 */
[C---:B------:R-:W-:Y:S01]  /*46d0*/  ISETP.GT.U32.AND P2, PT, R6.reuse, R184, PT ;  /* 0x000000b80600720c */ /* 0x040fe20003f44070 */
[----:B------:R-:W-:Y:S02]  /*46e0*/  IMAD R186, R6, R9, R186 ;  /* 0x0000000906ba7224 */ /* 0x000fe400078e02ba */
[----:B------:R-:W-:Y:S01]  /*46f0*/  @!P1 IMAD.IADD R182, R182, 0x1, -R6 ;  /* 0x00000001b6b69824 */ /* 0x000fe200078e0a06 */
[----:B------:R-:W-:Y:S01]  /*4700*/  @!P4 IADD3 R178, PT, PT, -R178, RZ, RZ ;  /* 0x000000ffb2b2c210 */ /* 0x000fe20007ffe1ff */
[----:B------:R-:W-:Y:S01]  /*4710*/  IMAD.HI.U32 R9, R7, R210, RZ ;  /* 0x000000d207097227 */ /* 0x000fe200078e00ff */
[----:B------:R-:W-:-:S02]  /*4720*/  ISETP.GT.U32.AND P1, PT, R6, R186, PT ;  /* 0x000000ba0600720c */ /* 0x000fc40003f24070 */
[----:B------:R-:W-:Y:S01]  /*4730*/  ISETP.GT.U32.AND P4, PT, R6, R182, PT ;  /* 0x000000b60600720c */ /* 0x000fe20003f84070 */
[----:B------:R-:W-:-:S04]  /*4740*/  IMAD.HI.U32 R11, R7, R212, RZ ;  /* 0x000000d4070b7227 */ /* 0x000fc800078e00ff */
[----:B------:R-:W-:Y:S02]  /*4750*/  IMAD.MOV R9, RZ, RZ, -R9 ;  /* 0x000000ffff097224 */ /* 0x000fe400078e0a09 */
[----:B------:R-:W-:Y:S01]  /*4760*/  @!P0 IMAD.MOV R174, RZ, RZ, -R174 ;  /* 0x000000ffffae8224 */ /* 0x000fe200078e0aae */
[----:B------:R-:W-:Y:S01]  /*4770*/  ISETP.GT.U32.AND P0, PT, R6, R180, PT ;  /* 0x000000b40600720c */ /* 0x000fe20003f04070 */
[----:B------:R-:W-:Y:S02]  /*4780*/  @!P2 IMAD.IADD R184, R184, 0x1, -R6 ;  /* 0x00000001b8b8a824 */ /* 0x000fe400078e0a06 */
[----:B------:R-:W-:Y:S02]  /*4790*/  IMAD.MOV R11, RZ, RZ, -R11 ;  /* 0x000000ffff0b7224 */ /* 0x000fe400078e0a0b */
[C---:B------:R-:W-:Y:S01]  /*47a0*/  IMAD R210, R6.reuse, R9, R210 ;  /* 0x0000000906d27224 */ /* 0x040fe200078e02d2 */
[C---:B------:R-:W-:Y:S01]  /*47b0*/  ISETP.GT.U32.AND P2, PT, R6.reuse, R184, PT ;  /* 0x000000b80600720c */ /* 0x040fe20003f44070 */
[----:B------:R-:W-:Y:S01]  /*47c0*/  IMAD R212, R6, R11, R212 ;  /* 0x0000000b06d47224 */ /* 0x000fe200078e02d4 */
[----:B------:R-:W-:Y:S01]  /*47d0*/  LOP3.LUT R11, R4, 0xa8, RZ, 0xfc, !PT ;  /* 0x000000a8040b7812 */ /* 0x000fe200078efcff */
[----:B------:R-:W-:-:S02]  /*47e0*/  @!P1 IMAD.IADD R186, R186, 0x1, -R6 ;  /* 0x00000001baba9824 */ /* 0x000fc400078e0a06 */
[--C-:B------:R-:W-:Y:S01]  /*47f0*/  @!P4 IMAD.IADD R182, R182, 0x1, -R6.reuse ;  /* 0x00000001b6b6c824 */ /* 0x100fe200078e0a06 */
[----:B------:R-:W-:Y:S01]  /*4800*/  ISETP.GT.U32.AND P4, PT, R6, R210, PT ;  /* 0x000000d20600720c */ /* 0x000fe20003f84070 */
[----:B------:R-:W-:Y:S01]  /*4810*/  @!P0 IMAD.IADD R180, R180, 0x1, -R6 ;  /* 0x00000001b4b48824 */ /* 0x000fe200078e0a06 */
[----:B------:R-:W-:Y:S01]  /*4820*/  IABS R216, R11 ;  /* 0x0000000b00d87213 */ /* 0x000fe20000000000 */
[----:B------:R-:W-:Y:S01]  /*4830*/  @!P6 IMAD.MOV R182, RZ, RZ, -R182 ;  /* 0x000000ffffb6e224 */ /* 0x000fe200078e0ab6 */
[----:B------:R-:W-:Y:S01]  /*4840*/  ISETP.GT.U32.AND P1, PT, R6, R186, PT ;  /* 0x000000ba0600720c */ /* 0x000fe20003f24070 */
[----:B------:R-:W-:Y:S01]  /*4850*/  @!P5 IMAD.MOV R180, RZ, RZ, -R180 ;  /* 0x000000ffffb4d224 */ /* 0x000fe200078e0ab4 */
[----:B------:R-:W-:Y:S01]  /*4860*/  ISETP.GE.AND P0, PT, R13, RZ, PT ;  /* 0x000000ff0d00720c */ /* 0x000fe20003f06270 */
[----:B------:R-:W-:Y:S01]  /*4870*/  IMAD.HI.U32 R9, R7, R216, RZ ;  /* 0x000000d807097227 */ /* 0x000fe200078e00ff */
[----:B------:R-:W-:Y:S02]  /*4880*/  ISETP.GE.AND P5, PT, R15, RZ, PT ;  /* 0x000000ff0f00720c */ /* 0x000fe40003fa6270 */
[----:B------:R-:W-:Y:S01]  /*4890*/  LOP3.LUT R15, R4, 0xac, RZ, 0xfc, !PT ;  /* 0x000000ac040f7812 */ /* 0x000fe200078efcff */
[----:B------:R-:W-:Y:S01]  /*48a0*/  @!P2 IMAD.IADD R184, R184, 0x1, -R6 ;  /* 0x00000001b8b8a824 */ /* 0x000fe200078e0a06 */
[----:B------:R-:W-:Y:S01]  /*48b0*/  ISETP.GT.U32.AND P2, PT, R6, R212, PT ;  /* 0x000000d40600720c */ /* 0x000fe20003f44070 */
[----:B------:R-:W-:Y:S01]  /*48c0*/  IMAD.HI.U32 R13, R7, R214, RZ ;  /* 0x000000d6070d7227 */ /* 0x000fe200078e00ff */
[----:B------:R-:W-:-:S02]  /*48d0*/  IADD3 R9, PT, PT, -R9, RZ, RZ ;  /* 0x000000ff09097210 */ /* 0x000fc40007ffe1ff */
[----:B------:R-:W-:Y:S01]  /*48e0*/  IABS R220, R15 ;  /* 0x0000000f00dc7213 */ /* 0x000fe20000000000 */
[--C-:B------:R-:W-:Y:S01]  /*48f0*/  @!P4 IMAD.IADD R210, R210, 0x1, -R6.reuse ;  /* 0x00000001d2d2c824 */ /* 0x100fe200078e0a06 */
[----:B------:R-:W-:Y:S01]  /*4900*/  ISETP.GE.AND P6, PT, R17, RZ, PT ;  /* 0x000000ff1100720c */ /* 0x000fe20003fc6270 */
[----:B------:R-:W-:Y:S01]  /*4910*/  IMAD.MOV R13, RZ, RZ, -R13 ;  /* 0x000000ffff0d7224 */ /* 0x000fe200078e0a0d */
[----:B------:R-:W-:Y:S01]  /*4920*/  LOP3.LUT R17, R4, 0xae, RZ, 0xfc, !PT ;  /* 0x000000ae04117812 */ /* 0x000fe200078efcff */
[----:B------:R-:W-:Y:S01]  /*4930*/  @!P1 IMAD.IADD R186, R186, 0x1, -R6 ;  /* 0x00000001baba9824 */ /* 0x000fe200078e0a06 */
[C---:B------:R-:W-:Y:S01]  /*4940*/  ISETP.GT.U32.AND P4, PT, R6.reuse, R210, PT ;  /* 0x000000d20600720c */ /* 0x040fe20003f84070 */
[C---:B------:R-:W-:Y:S01]  /*4950*/  IMAD R216, R6.reuse, R9, R216 ;  /* 0x0000000906d87224 */ /* 0x040fe200078e02d8 */
[----:B------:R-:W-:Y:S01]  /*4960*/  IABS R222, R17 ;  /* 0x0000001100de7213 */ /* 0x000fe20000000000 */
[----:B------:R-:W-:Y:S01]  /*4970*/  IMAD R214, R6, R13, R214 ;  /* 0x0000000d06d67224 */ /* 0x000fe200078e02d6 */
[----:B------:R-:W-:Y:S01]  /*4980*/  LOP3.LUT R13, R4, 0xaa, RZ, 0xfc, !PT ;  /* 0x000000aa040d7812 */ /* 0x000fe200078efcff */
[----:B------:R-:W-:Y:S01]  /*4990*/  @!P0 IMAD.MOV R186, RZ, RZ, -R186 ;  /* 0x000000ffffba8224 */ /* 0x000fe200078e0aba */
[----:B------:R-:W-:Y:S01]  /*49a0*/  ISETP.GT.U32.AND P0, PT, R6, R216, PT ;  /* 0x000000d80600720c */ /* 0x000fe20003f04070 */
[----:B------:R-:W-:Y:S01]  /*49b0*/  @!P2 IMAD.IADD R212, R212, 0x1, -R6 ;  /* 0x00000001d4d4a824 */ /* 0x000fe200078e0a06 */
[----:B------:R-:W-:Y:S01]  /*49c0*/  IABS R218, R13 ;  /* 0x0000000d00da7213 */ /* 0x000fe20000000000 */
[----:B------:R-:W-:Y:S01]  /*49d0*/  @!P3 IMAD.MOV R184, RZ, RZ, -R184 ;  /* 0x000000ffffb8b224 */ /* 0x000fe200078e0ab8 */
[----:B------:R-:W-:-:S02]  /*49e0*/  ISETP.GT.U32.AND P3, PT, R6, R214, PT ;  /* 0x000000d60600720c */ /* 0x000fc40003f64070 */
[----:B------:R-:W-:Y:S01]  /*49f0*/  ISETP.GT.U32.AND P2, PT, R6, R212, PT ;  /* 0x000000d40600720c */ /* 0x000fe20003f44070 */
[----:B------:R-:W-:Y:S01]  /*4a00*/  IMAD.HI.U32 R9, R7, R218, RZ ;  /* 0x000000da07097227 */ /* 0x000fe200078e00ff */
[----:B------:R-:W-:Y:S02]  /*4a10*/  ISETP.GE.AND P1, PT, R19, RZ, PT ;  /* 0x000000ff1300720c */ /* 0x000fe40003f26270 */
[----:B------:R-:W-:Y:S01]  /*4a20*/  LOP3.LUT R19, R4, 0xbe, RZ, 0xfc, !PT ;  /* 0x000000be04137812 */ /* 0x000fe200078efcff */
[----:B------:R-:W-:Y:S01]  /*4a30*/  @!P4 IMAD.IADD R210, R210, 0x1, -R6 ;  /* 0x00000001d2d2c824 */ /* 0x000fe200078e0a06 */
[----:B------:R-:W-:Y:S01]  /*4a40*/  ISETP.GE.AND P4, PT, R11, RZ, PT ;  /* 0x000000ff0b00720c */ /* 0x000fe20003f86270 */
[----:B------:R-:W-:Y:S01]  /*4a50*/  IMAD.MOV R11, RZ, RZ, -R9 ;  /* 0x000000ffff0b7224 */ /* 0x000fe200078e0a09 */
[----:B------:R-:W-:Y:S01]  /*4a60*/  IABS R238, R19 ;  /* 0x0000001300ee7213 */ /* 0x000fe20000000000 */
[----:B------:R-:W-:-:S04]  /*4a70*/  IMAD.HI.U32 R9, R7, R220, RZ ;  /* 0x000000dc07097227 */ /* 0x000fc800078e00ff */
[----:B------:R-:W-:Y:S01]  /*4a80*/  @!P0 IMAD.IADD R216, R216, 0x1, -R6 ;  /* 0x00000001d8d88824 */ /* 0x000fe200078e0a06 */
[----:B------:R-:W-:Y:S01]  /*4a90*/  ISETP.GE.AND P0, PT, R15, RZ, PT ;  /* 0x000000ff0f00720c */ /* 0x000fe20003f06270 */
[----:B------:R-:W-:Y:S01]  /*4aa0*/  IMAD.MOV R9, RZ, RZ, -R9 ;  /* 0x000000ffff097224 */ /* 0x000fe200078e0a09 */
[----:B------:R-:W-:Y:S01]  /*4ab0*/  LOP3.LUT R15, R4, 0xb4, RZ, 0xfc, !PT ;  /* 0x000000b4040f7812 */ /* 0x000fe200078efcff */
[----:B------:R-:W-:Y:S01]  /*4ac0*/  @!P5 IMAD.MOV R210, RZ, RZ, -R210 ;  /* 0x000000ffffd2d224 */ /* 0x000fe200078e0ad2 */
[----:B------:R-:W-:Y:S01]  /*4ad0*/  ISETP.GT.U32.AND P5, PT, R6, R216, PT ;  /* 0x000000d80600720c */ /* 0x000fe20003fa4070 */
[----:B------:R-:W-:Y:S01]  /*4ae0*/  @!P2 IMAD.IADD R212, R212, 0x1, -R6 ;  /* 0x00000001d4d4a824 */ /* 0x000fe200078e0a06 */
[----:B------:R-:W-:Y:S01]  /*4af0*/  IABS R228, R15 ;  /* 0x0000000f00e47213 */ /* 0x000fe20000000000 */
[----:B------:R-:W-:Y:S01]  /*4b00*/  IMAD R220, R6, R9, R220 ;  /* 0x0000000906dc7224 */ /* 0x000fe200078e02dc */
[----:B------:R-:W-:Y:S01]  /*4b10*/  ISETP.GE.AND P2, PT, R13, RZ, PT ;  /* 0x000000ff0d00720c */ /* 0x000fe20003f46270 */
[----:B------:R-:W-:-:S04]  /*4b20*/  IMAD.HI.U32 R9, R7, R222, RZ ;  /* 0x000000de07097227 */ /* 0x000fc800078e00ff */
[----:B------:R-:W-:Y:S01]  /*4b30*/  @!P6 IMAD.MOV R212, RZ, RZ, -R212 ;  /* 0x000000ffffd4e224 */ /* 0x000fe200078e0ad4 */
[----:B------:R-:W-:Y:S01]  /*4b40*/  ISETP.GT.U32.AND P6, PT, R6, R220, PT ;  /* 0x000000dc0600720c */ /* 0x000fe20003fc4070 */
[----:B------:R-:W-:Y:S02]  /*4b50*/  IMAD.MOV R9, RZ, RZ, -R9 ;  /* 0x000000ffff097224 */ /* 0x000fe400078e0a09 */
[--C-:B------:R-:W-:Y:S02]  /*4b60*/  @!P3 IMAD.IADD R214, R214, 0x1, -R6.reuse ;  /* 0x00000001d6d6b824 */ /* 0x100fe400078e0a06 */
[----:B------:R-:W-:Y:S02]  /*4b70*/  @!P5 IMAD.IADD R216, R216, 0x1, -R6 ;  /* 0x00000001d8d8d824 */ /* 0x000fe400078e0a06 */
[C---:B------:R-:W-:Y:S01]  /*4b80*/  IMAD R222, R6.reuse, R9, R222 ;  /* 0x0000000906de7224 */ /* 0x040fe200078e02de */
[C---:B------:R-:W-:Y:S01]  /*4b90*/  ISETP.GT.U32.AND P3, PT, R6.reuse, R214, PT ;  /* 0x000000d60600720c */ /* 0x040fe20003f64070 */
[----:B------:R-:W-:Y:S01]  /*4ba0*/  IMAD R218, R6, R11, R218 ;  /* 0x0000000b06da7224 */ /* 0x000fe200078e02da */
[----:B------:R-:W-:Y:S01]  /*4bb0*/  LOP3.LUT R11, R4, 0xb0, RZ, 0xfc, !PT ;  /* 0x000000b0040b7812 */ /* 0x000fe200078efcff */
[----:B------:R-:W-:Y:S01]  /*4bc0*/  @!P4 IMAD.MOV R216, RZ, RZ, -R216 ;  /* 0x000000ffffd8c224 */ /* 0x000fe200078e0ad8 */
[----:B------:R-:W-:Y:S01]  /*4bd0*/  ISETP.GT.U32.AND P4, PT, R6, R222, PT ;  /* 0x000000de0600720c */ /* 0x000fe20003f84070 */
[----:B------:R-:W-:Y:S01]  /*4be0*/  @!P6 IMAD.IADD R220, R220, 0x1, -R6 ;  /* 0x00000001dcdce824 */ /* 0x000fe200078e0a06 */
[----:B------:R-:W-:-:S02]  /*4bf0*/  IABS R224, R11 ;  /* 0x0000000b00e07213 */ /* 0x000fc40000000000 */
[----:B------:R-:W-:Y:S02]  /*4c00*/  ISETP.GE.AND P5, PT, R11, RZ, PT ;  /* 0x000000ff0b00720c */ /* 0x000fe40003fa6270 */
[----:B------:R-:W-:Y:S01]  /*4c10*/  ISETP.GT.U32.AND P6, PT, R6, R220, PT ;  /* 0x000000dc0600720c */ /* 0x000fe20003fc4070 */
[----:B------:R-:W-:Y:S01]  /*4c20*/  IMAD.HI.U32 R9, R7, R224, RZ ;  /* 0x000000e007097227 */ /* 0x000fe200078e00ff */
[----:B------:R-:W-:-:S03]  /*4c30*/  LOP3.LUT R11, R4, 0xb2, RZ, 0xfc, !PT ;  /* 0x000000b2040b7812 */ /* 0x000fc600078efcff */
[--C-:B------:R-:W-:Y:S01]  /*4c40*/  @!P3 IMAD.IADD R214, R214, 0x1, -R6.reuse ;  /* 0x00000001d6d6b824 */ /* 0x100fe200078e0a06 */
[----:B------:R-:W-:Y:S01]  /*4c50*/  ISETP.GT.U32.AND P3, PT, R6, R218, PT ;  /* 0x000000da0600720c */ /* 0x000fe20003f64070 */
[----:B------:R-:W-:Y:S01]  /*4c60*/  IMAD.MOV R9, RZ, RZ, -R9 ;  /* 0x000000ffff097224 */ /* 0x000fe200078e0a09 */
[----:B------:R-:W-:Y:S01]  /*4c70*/  IABS R226, R11 ;  /* 0x0000000b00e27213 */ /* 0x000fe20000000000 */
[----:B------:R-:W-:Y:S02]  /*4c80*/  @!P4 IMAD.IADD R222, R222, 0x1, -R6 ;  /* 0x00000001dedec824 */ /* 0x000fe400078e0a06 */
[C---:B------:R-:W-:Y:S02]  /*4c90*/  IMAD R224, R6.reuse, R9, R224 ;  /* 0x0000000906e07224 */ /* 0x040fe400078e02e0 */
[----:B------:R-:W-:Y:S01]  /*4ca0*/  IMAD.HI.U32 R9, R7, R226, RZ ;  /* 0x000000e207097227 */ /* 0x000fe200078e00ff */
[----:B------:R-:W-:-:S03]  /*4cb0*/  ISETP.GT.U32.AND P4, PT, R6, R222, PT ;  /* 0x000000de0600720c */ /* 0x000fc60003f84070 */
[----:B------:R-:W-:Y:S01]  /*4cc0*/  @!P6 IMAD.IADD R220, R220, 0x1, -R6 ;  /* 0x00000001dcdce824 */ /* 0x000fe200078e0a06 */
[----:B------:R-:W-:Y:S01]  /*4cd0*/  ISETP.GT.U32.AND P6, PT, R6, R224, PT ;  /* 0x000000e00600720c */ /* 0x000fe20003fc4070 */
[----:B------:R-:W-:Y:S01]  /*4ce0*/  IMAD.MOV R9, RZ, RZ, -R9 ;  /* 0x000000ffff097224 */ /* 0x000fe200078e0a09 */
[----:B------:R-:W-:Y:S01]  /*4cf0*/  @!P3 IADD3 R218, PT, PT, R218, -R6, RZ ;  /* 0x80000006dadab210 */ /* 0x000fe20007ffe0ff */
[----:B------:R-:W-:Y:S01]  /*4d00*/  @!P1 IMAD.MOV R214, RZ, RZ, -R214 ;  /* 0x000000ffffd69224 */ /* 0x000fe200078e0ad6 */
[----:B------:R-:W-:Y:S01]  /*4d10*/  ISETP.GE.AND P3, PT, R17, RZ, PT ;  /* 0x000000ff1100720c */ /* 0x000fe20003f66270 */
[C---:B------:R-:W-:Y:S01]  /*4d20*/  IMAD R226, R6.reuse, R9, R226 ;  /* 0x0000000906e27224 */ /* 0x040fe200078e02e2 */
[----:B------:R-:W-:Y:S01]  /*4d30*/  ISETP.GT.U32.AND P1, PT, R6, R218, PT ;  /* 0x000000da0600720c */ /* 0x000fe20003f24070 */
[----:B------:R-:W-:Y:S01]  /*4d40*/  @!P0 IMAD.MOV R220, RZ, RZ, -R220 ;  /* 0x000000ffffdc8224 */ /* 0x000fe200078e0adc */
[----:B------:R-:W-:Y:S01]  /*4d50*/  LOP3.LUT R17, R4, 0xb6, RZ, 0xfc, !PT ;  /* 0x000000b604117812 */ /* 0x000fe200078efcff */
[----:B------:R-:W-:Y:S01]  /*4d60*/  @!P4 IMAD.IADD R222, R222, 0x1, -R6 ;  /* 0x00000001dedec824 */ /* 0x000fe200078e0a06 */
[----:B------:R-:W-:-:S02]  /*4d70*/  ISETP.GT.U32.AND P4, PT, R6, R226, PT ;  /* 0x000000e20600720c */ /* 0x000fc40003f84070 */
[----:B------:R-:W-:Y:S01]  /*4d80*/  IABS R230, R17 ;  /* 0x0000001100e67213 */ /* 0x000fe20000000000 */
[--C-:B------:R-:W-:Y:S01]  /*4d90*/  @!P6 IMAD.IADD R224, R224, 0x1, -R6.reuse ;  /* 0x00000001e0e0e824 */ /* 0x100fe200078e0a06 */
[----:B------:R-:W-:Y:S02]  /*4da0*/  LOP3.LUT R9, R4, 0xb8, RZ, 0xfc, !PT ;  /* 0x000000b804097812 */ /* 0x000fe400078efcff */
[----:B------:R-:W-:Y:S01]  /*4db0*/  ISETP.GE.AND P6, PT, R17, RZ, PT ;  /* 0x000000ff1100720c */ /* 0x000fe20003fc6270 */
[----:B------:R-:W-:Y:S01]  /*4dc0*/  IMAD.HI.U32 R13, R7, R230, RZ ;  /* 0x000000e6070d7227 */ /* 0x000fe200078e00ff */
[----:B------:R-:W-:Y:S02]  /*4dd0*/  ISETP.GT.U32.AND P0, PT, R6, R224, PT ;  /* 0x000000e00600720c */ /* 0x000fe40003f04070 */
[----:B------:R-:W-:Y:S01]  /*4de0*/  IABS R232, R9 ;  /* 0x0000000900e87213 */ /* 0x000fe20000000000 */
[----:B------:R-:W-:Y:S01]  /*4df0*/  @!P1 IMAD.IADD R218, R218, 0x1, -R6 ;  /* 0x00000001dada9824 */ /* 0x000fe200078e0a06 */
[----:B------:R-:W-:Y:S01]  /*4e00*/  ISETP.GE.AND P1, PT, R11, RZ, PT ;  /* 0x000000ff0b00720c */ /* 0x000fe20003f26270 */
[----:B------:R-:W-:Y:S01]  /*4e10*/  IMAD.HI.U32 R11, R7, R228, RZ ;  /* 0x000000e4070b7227 */ /* 0x000fe200078e00ff */
[----:B------:R-:W-:-:S03]  /*4e20*/  LOP3.LUT R17, R4, 0xbc, RZ, 0xfc, !PT ;  /* 0x000000bc04117812 */ /* 0x000fc600078efcff */
[--C-:B------:R-:W-:Y:S01]  /*4e30*/  @!P4 IMAD.IADD R226, R226, 0x1, -R6.reuse ;  /* 0x00000001e2e2c824 */ /* 0x100fe200078e0a06 */
[----:B------:R-:W-:Y:S01]  /*4e40*/  IADD3 R11, PT, PT, -R11, RZ, RZ ;  /* 0x000000ff0b0b7210 */ /* 0x000fe20007ffe1ff */
[----:B------:R-:W-:Y:S01]  /*4e50*/  IMAD.MOV R13, RZ, RZ, -R13 ;  /* 0x000000ffff0d7224 */ /* 0x000fe200078e0a0d */
[----:B------:R-:W-:Y:S01]  /*4e60*/  IABS R236, R17 ;  /* 0x0000001100ec7213 */ /* 0x000fe20000000000 */
[----:B------:R-:W-:Y:S01]  /*4e70*/  @!P0 IMAD.IADD R224, R224, 0x1, -R6 ;  /* 0x00000001e0e08824 */ /* 0x000fe200078e0a06 */
[C---:B------:R-:W-:Y:S01]  /*4e80*/  ISETP.GT.U32.AND P4, PT, R6.reuse, R226, PT ;  /* 0x000000e20600720c */ /* 0x040fe20003f84070 */
[----:B------:R-:W-:Y:S01]  /*4e90*/  IMAD R228, R6, R11, R228 ;  /* 0x0000000b06e47224 */ /* 0x000fe200078e02e4 */
[----:B------:R-:W-:Y:S01]  /*4ea0*/  LOP3.LUT R11, R4, 0xba, RZ, 0xfc, !PT ;  /* 0x000000ba040b7812 */ /* 0x000fe200078efcff */
[----:B------:R-:W-:Y:S01]  /*4eb0*/  @!P3 IMAD.MOV R222, RZ, RZ, -R222 ;  /* 0x000000ffffdeb224 */ /* 0x000fe200078e0ade */
[----:B------:R-:W-:Y:S01]  /*4ec0*/  ISETP.GE.AND P3, PT, R9, RZ, PT ;  /* 0x000000ff0900720c */ /* 0x000fe20003f66270 */
[----:B------:R-:W-:Y:S01]  /*4ed0*/  @!P5 IMAD.MOV R224, RZ, RZ, -R224 ;  /* 0x000000ffffe0d224 */ /* 0x000fe200078e0ae0 */
[C---:B------:R-:W-:Y:S01]  /*4ee0*/  ISETP.GT.U32.AND P5, PT, R6.reuse, R228, PT ;  /* 0x000000e40600720c */ /* 0x040fe20003fa4070 */
[----:B------:R-:W-:Y:S01]  /*4ef0*/  IMAD R230, R6, R13, R230 ;  /* 0x0000000d06e67224 */ /* 0x000fe200078e02e6 */
[----:B------:R-:W-:Y:S01]  /*4f00*/  IABS R234, R11 ;  /* 0x0000000b00ea7213 */ /* 0x000fe20000000000 */
[----:B------:R-:W-:Y:S01]  /*4f10*/  IMAD.HI.U32 R9, R7, R232, RZ ;  /* 0x000000e807097227 */ /* 0x000fe200078e00ff */
[----:B------:R-:W-:-:S03]  /*4f20*/  ISETP.GE.AND P0, PT, R11, RZ, PT ;  /* 0x000000ff0b00720c */ /* 0x000fc60003f06270 */
[----:B------:R-:W-:Y:S01]  /*4f30*/  IMAD.MOV R9, RZ, RZ, -R9 ;  /* 0x000000ffff097224 */ /* 0x000fe200078e0a09 */
[----:B------:R-:W-:Y:S01]  /*4f40*/  @!P4 IADD3 R226, PT, PT, R226, -R6, RZ ;  /* 0x80000006e2e2c210 */ /* 0x000fe20007ffe0ff */
[----:B------:R-:W-:Y:S01]  /*4f50*/  @!P2 IMAD.MOV R218, RZ, RZ, -R218 ;  /* 0x000000ffffdaa224 */ /* 0x000fe200078e0ada */
[C---:B------:R-:W-:Y:S01]  /*4f60*/  ISETP.GT.U32.AND P4, PT, R6.reuse, R230, PT ;  /* 0x000000e60600720c */ /* 0x040fe20003f84070 */
[----:B------:R-:W-:Y:S01]  /*4f70*/  IMAD R232, R6, R9, R232 ;  /* 0x0000000906e87224 */ /* 0x000fe200078e02e8 */
[----:B------:R-:W-:Y:S01]  /*4f80*/  ISETP.GE.AND P2, PT, R15, RZ, PT ;  /* 0x000000ff0f00720c */ /* 0x000fe20003f46270 */
[----:B------:R-:W-:Y:S02]  /*4f90*/  @!P5 IMAD.IADD R228, R228, 0x1, -R6 ;  /* 0x00000001e4e4d824 */ /* 0x000fe400078e0a06 */
[----:B------:R-:W-:Y:S01]  /*4fa0*/  IMAD.HI.U32 R13, R7, R236, RZ ;  /* 0x000000ec070d7227 */ /* 0x000fe200078e00ff */
[----:B------:R-:W-:-:S03]  /*4fb0*/  ISETP.GT.U32.AND P5, PT, R6, R232, PT ;  /* 0x000000e80600720c */ /* 0x000fc60003fa4070 */
[----:B------:R-:W-:-:S04]  /*4fc0*/  IMAD.HI.U32 R15, R7, R238, RZ ;  /* 0x000000ee070f7227 */ /* 0x000fc800078e00ff */
[--C-:B------:R-:W-:Y:S01]  /*4fd0*/  @!P4 IMAD.IADD R230, R230, 0x1, -R6.reuse ;  /* 0x00000001e6e6c824 */ /* 0x100fe200078e0a06 */
[----:B------:R-:W-:Y:S01]  /*4fe0*/  ISETP.GT.U32.AND P4, PT, R6, R228, PT ;  /* 0x000000e40600720c */ /* 0x000fe20003f84070 */
[----:B------:R-:W-:Y:S02]  /*4ff0*/  IMAD.MOV R13, RZ, RZ, -R13 ;  /* 0x000000ffff0d7224 */ /* 0x000fe400078e0a0d */
[----:B------:R-:W-:Y:S02]  /*5000*/  IMAD.MOV R15, RZ, RZ, -R15 ;  /* 0x000000ffff0f7224 */ /* 0x000fe400078e0a0f */
[----:B------:R-:W-:Y:S01]  /*5010*/  @!P5 IMAD.IADD R232, R232, 0x1, -R6 ;  /* 0x00000001e8e8d824 */ /* 0x000fe200078e0a06 */
[C---:B------:R-:W-:Y:S01]  /*5020*/  ISETP.GT.U32.AND P5, PT, R6.reuse, R230, PT ;  /* 0x000000e60600720c */ /* 0x040fe20003fa4070 */
[C---:B------:R-:W-:Y:S02]  /*5030*/  IMAD R236, R6.reuse, R13, R236 ;  /* 0x0000000d06ec7224 */ /* 0x040fe400078e02ec */
[----:B------:R-:W-:Y:S01]  /*5040*/  IMAD R238, R6, R15, R238 ;  /* 0x0000000f06ee7224 */ /* 0x000fe200078e02ee */
[----:B------:R-:W-:Y:S01]  /*5050*/  LOP3.LUT R15, R4, 0xc2, RZ, 0xfc, !PT ;  /* 0x000000c2040f7812 */ /* 0x000fe200078efcff */
[----:B------:R-:W-:Y:S01]  /*5060*/  @!P1 IMAD.MOV R226, RZ, RZ, -R226 ;  /* 0x000000ffffe29224 */ /* 0x000fe200078e0ae2 */
[----:B------:R-:W-:Y:S01]  /*5070*/  ISETP.GT.U32.AND P1, PT, R6, R232, PT ;  /* 0x000000e80600720c */ /* 0x000fe20003f24070 */
[----:B------:R-:W-:Y:S01]  /*5080*/  @!P4 IMAD.IADD R228, R228, 0x1, -R6 ;  /* 0x00000001e4e4c824 */ /* 0x000fe200078e0a06 */
[----:B------:R-:W-:Y:S01]  /*5090*/  IABS R242, R15 ;  /* 0x0000000f00f27213 */ /* 0x000fe20000000000 */
[----:B------:R-:W-:-:S04]  /*50a0*/  IMAD.HI.U32 R9, R7, R240, RZ ;  /* 0x000000f007097227 */ /* 0x000fc800078e00ff */
[----:B------:R-:W-:Y:S01]  /*50b0*/  @!P2 IMAD.MOV R228, RZ, RZ, -R228 ;  /* 0x000000ffffe4a224 */ /* 0x000fe200078e0ae4 */
[----:B------:R-:W-:Y:S01]  /*50c0*/  ISETP.GT.U32.AND P2, PT, R6, R236, PT ;  /* 0x000000ec0600720c */ /* 0x000fe20003f44070 */
[----:B------:R-:W-:-:S04]  /*50d0*/  IMAD.HI.U32 R11, R7, R234, RZ ;  /* 0x000000ea070b7227 */ /* 0x000fc800078e00ff */
[----:B------:R-:W-:Y:S01]  /*50e0*/  @!P5 IMAD.IADD R230, R230, 0x1, -R6 ;  /* 0x00000001e6e6d824 */ /* 0x000fe200078e0a06 */
[----:B------:R-:W-:Y:S01]  /*50f0*/  ISETP.GT.U32.AND P5, PT, R6, R238, PT ;  /* 0x000000ee0600720c */ /* 0x000fe20003fa4070 */
[----:B------:R-:W-:Y:S01]  /*5100*/  IMAD.MOV R9, RZ, RZ, -R9 ;  /* 0x000000ffff097224 */ /* 0x000fe200078e0a09 */
[----:B------:R-:W-:Y:S01]  /*5110*/  @!P1 IADD3 R232, PT, PT, R232, -R6, RZ ;  /* 0x80000006e8e89210 */ /* 0x000fe20007ffe0ff */
[----:B------:R-:W-:Y:S02]  /*5120*/  IMAD.MOV R11, RZ, RZ, -R11 ;  /* 0x000000ffff0b7224 */ /* 0x000fe400078e0a0b */
[C---:B------:R-:W-:Y:S02]  /*5130*/  IMAD R240, R6.reuse, R9, R240 ;  /* 0x0000000906f07224 */ /* 0x040fe400078e02f0 */
[----:B------:R-:W-:Y:S02]  /*5140*/  IMAD R234, R6, R11, R234 ;  /* 0x0000000b06ea7224 */ /* 0x000fe400078e02ea */
[----:B------:R-:W-:Y:S01]  /*5150*/  @!P2 IMAD.IADD R236, R236, 0x1, -R6 ;  /* 0x00000001ececa824 */ /* 0x000fe200078e0a06 */
[C---:B------:R-:W-:Y:S01]  /*5160*/  ISETP.GT.U32.AND P1, PT, R6.reuse, R240, PT ;  /* 0x000000f00600720c */ /* 0x040fe20003f24070 */
[----:B------:R-:W-:Y:S01]  /*5170*/  IMAD.HI.U32 R13, R7, R246, RZ ;  /* 0x000000f6070d7227 */ /* 0x000fe200078e00ff */
[----:B------:R-:W-:-:S03]  /*5180*/  ISETP.GT.U32.AND P4, PT, R6, R234, PT ;  /* 0x000000ea0600720c */ /* 0x000fc60003f84070 */
[----:B------:R-:W-:Y:S01]  /*5190*/  @!P5 IMAD.IADD R238, R238, 0x1, -R6 ;  /* 0x00000001eeeed824 */ /* 0x000fe200078e0a06 */
[----:B------:R-:W-:Y:S01]  /*51a0*/  ISETP.GT.U32.AND P5, PT, R6, R236, PT ;  /* 0x000000ec0600720c */ /* 0x000fe20003fa4070 */
[----:B------:R-:W-:Y:S02]  /*51b0*/  IMAD.MOV R13, RZ, RZ, -R13 ;  /* 0x000000ffff0d7224 */ /* 0x000fe400078e0a0d */
[----:B------:R-:W-:-:S04]  /*51c0*/  IMAD.HI.U32 R9, R7, R242, RZ ;  /* 0x000000f207097227 */ /* 0x000fc800078e00ff */
[----:B------:R-:W-:Y:S01]  /*51d0*/  IMAD R246, R6, R13, R246 ;  /* 0x0000000d06f67224 */ /* 0x000fe200078e02f6 */
[----:B------:R-:W-:Y:S01]  /*51e0*/  LOP3.LUT R13, R4, 0xc8, RZ, 0xfc, !PT ;  /* 0x000000c8040d7812 */ /* 0x000fe200078efcff */
[----:B------:R-:W-:Y:S01]  /*51f0*/  @!P6 IMAD.MOV R230, RZ, RZ, -R230 ;  /* 0x000000ffffe6e224 */ /* 0x000fe200078e0ae6 */
[----:B------:R-:W-:Y:S01]  /*5200*/  ISETP.GT.U32.AND P6, PT, R6, R238, PT ;  /* 0x000000ee0600720c */ /* 0x000fe20003fc4070 */
[----:B------:R-:W-:Y:S01]  /*5210*/  IMAD.MOV R9, RZ, RZ, -R9 ;  /* 0x000000ffff097224 */ /* 0x000fe200078e0a09 */
[----:B------:R-:W-:Y:S01]  /*5220*/  IABS R248, R13 ;  /* 0x0000000d00f87213 */ /* 0x000fe20000000000 */
[--C-:B------:R-:W-:Y:S02]  /*5230*/  @!P1 IMAD.IADD R240, R240, 0x1, -R6.reuse ;  /* 0x00000001f0f09824 */ /* 0x100fe400078e0a06 */
[----:B------:R-:W-:Y:S01]  /*5240*/  @!P4 IMAD.IADD R234, R234, 0x1, -R6 ;  /* 0x00000001eaeac824 */ /* 0x000fe200078e0a06 */
[----:B------:R-:W-:Y:S01]  /*5250*/  ISETP.GE.AND P4, PT, R17, RZ, PT ;  /* 0x000000ff1100720c */ /* 0x000fe20003f86270 */
[C---:B------:R-:W-:Y:S01]  /*5260*/  IMAD R242, R6.reuse, R9, R242 ;  /* 0x0000000906f27224 */ /* 0x040fe200078e02f2 */
[----:B------:R-:W-:Y:S01]  /*5270*/  ISETP.GT.U32.AND P1, PT, R6, R240, PT ;  /* 0x000000f00600720c */ /* 0x000fe20003f24070 */
[----:B------:R-:W-:Y:S01]  /*5280*/  @!P5 IMAD.IADD R236, R236, 0x1, -R6 ;  /* 0x00000001ececd824 */ /* 0x000fe200078e0a06 */
[----:B------:R-:W-:Y:S01]  /*5290*/  ISETP.GE.AND P5, PT, R19, RZ, PT ;  /* 0x000000ff1300720c */ /* 0x000fe20003fa6270 */
[----:B------:R-:W-:Y:S01]  /*52a0*/  @!P3 IMAD.MOV R232, RZ, RZ, -R232 ;  /* 0x000000ffffe8b224 */ /* 0x000fe200078e0ae8 */
[C---:B------:R-:W-:Y:S01]  /*52b0*/  ISETP.GT.U32.AND P2, PT, R6.reuse, R234, PT ;  /* 0x000000ea0600720c */ /* 0x040fe20003f44070 */
[----:B------:R-:W-:Y:S01]  /*52c0*/  IMAD.HI.U32 R9, R7, R248, RZ ;  /* 0x000000f807097227 */ /* 0x000fe200078e00ff */
[----:B------:R-:W-:-:S02]  /*52d0*/  ISETP.GT.U32.AND P3, PT, R6, R242, PT ;  /* 0x000000f20600720c */ /* 0x000fc40003f64070 */
[C---:B------:R-:W-:Y:S01]  /*52e0*/  LOP3.LUT R17, R4.reuse, 0xca, RZ, 0xfc, !PT ;  /* 0x000000ca04117812 */ /* 0x040fe200078efcff */
[----:B------:R-:W-:Y:S01]  /*52f0*/  IMAD.HI.U32 R11, R7, R244, RZ ;  /* 0x000000f4070b7227 */ /* 0x000fe200078e00ff */
[----:B------:R-:W-:Y:S02]  /*5300*/  LOP3.LUT R19, R4, 0xee, RZ, 0xfc, !PT ;  /* 0x000000ee04137812 */ /* 0x000fe400078efcff */
[----:B------:R-:W-:Y:S01]  /*5310*/  IABS R250, R17 ;  /* 0x0000001100fa7213 */ /* 0x000fe20000000000 */
[----:B------:R-:W-:Y:S01]  /*5320*/  @!P6 IMAD.IADD R238, R238, 0x1, -R6 ;  /* 0x00000001eeeee824 */ /* 0x000fe200078e0a06 */
[C---:B------:R-:W-:Y:S01]  /*5330*/  ISETP.GT.U32.AND P6, PT, R6.reuse, R246, PT ;  /* 0x000000f60600720c */ /* 0x040fe20003fc4070 */
[----:B------:R-:W-:Y:S01]  /*5340*/  IMAD.MOV R9, RZ, RZ, -R9 ;  /* 0x000000ffff097224 */ /* 0x000fe200078e0a09 */
[----:B------:R-:W-:Y:S01]  /*5350*/  IABS R194, R19 ;  /* 0x0000001300c27213 */ /* 0x000fe20000000000 */
[----:B------:R-:W-:Y:S02]  /*5360*/  IMAD.MOV R11, RZ, RZ, -R11 ;  /* 0x000000ffff0b7224 */ /* 0x000fe400078e0a0b */
[----:B------:R-:W-:Y:S01]  /*5370*/  IMAD R248, R6, R9, R248 ;  /* 0x0000000906f87224 */ /* 0x000fe200078e02f8 */
[----:B------:R-:W-:Y:S01]  /*5380*/  @!P3 IADD3 R242, PT, PT, R242, -R6, RZ ;  /* 0x80000006f2f2b210 */ /* 0x000fe20007ffe0ff */
[----:B------:R-:W-:Y:S01]  /*5390*/  IMAD R244, R6, R11, R244 ;  /* 0x0000000b06f47224 */ /* 0x000fe200078e02f4 */
[----:B------:R-:W-:Y:S01]  /*53a0*/  LOP3.LUT R9, R4, 0xcc, RZ, 0xfc, !PT ;  /* 0x000000cc04097812 */ /* 0x000fe200078efcff */
[----:B------:R-:W-:Y:S01]  /*53b0*/  @!P1 IMAD.IADD R240, R240, 0x1, -R6 ;  /* 0x00000001f0f09824 */ /* 0x000fe200078e0a06 */
[----:B------:R-:W-:Y:S01]  /*53c0*/  ISETP.GE.AND P1, PT, R21, RZ, PT ;  /* 0x000000ff1500720c */ /* 0x000fe20003f26270 */
[----:B------:R-:W-:Y:S01]  /*53d0*/  @!P5 IMAD.MOV R238, RZ, RZ, -R238 ;  /* 0x000000ffffeed224 */ /* 0x000fe200078e0aee */
[----:B------:R-:W-:Y:S01]  /*53e0*/  ISETP.GT.U32.AND P5, PT, R6, R248, PT ;  /* 0x000000f80600720c */ /* 0x000fe20003fa4070 */
[--C-:B------:R-:W-:Y:S01]  /*53f0*/  @!P2 IMAD.IADD R234, R234, 0x1, -R6.reuse ;  /* 0x00000001eaeaa824 */ /* 0x100fe200078e0a06 */
[----:B------:R-:W-:Y:S01]  /*5400*/  ISETP.GT.U32.AND P2, PT, R6, R244, PT ;  /* 0x000000f40600720c */ /* 0x000fe20003f44070 */
[----:B------:R-:W-:Y:S01]  /*5410*/  @!P6 IMAD.IADD R246, R246, 0x1, -R6 ;  /* 0x00000001f6f6e824 */ /* 0x000fe200078e0a06 */
[----:B------:R-:W-:Y:S01]  /*5420*/  IABS R252, R9 ;  /* 0x0000000900fc7213 */ /* 0x000fe20000000000 */
[----:B------:R-:W-:Y:S01]  /*5430*/  @!P0 IMAD.MOV R234, RZ, RZ, -R234 ;  /* 0x000000ffffea8224 */ /* 0x000fe200078e0aea */
[C---:B------:R-:W-:Y:S01]  /*5440*/  ISETP.GT.U32.AND P0, PT, R6.reuse, R242, PT ;  /* 0x000000f20600720c */ /* 0x040fe20003f04070 */
[----:B------:R-:W-:Y:S01]  /*5450*/  IMAD.HI.U32 R11, R7, R250, RZ ;  /* 0x000000fa070b7227 */ /* 0x000fe200078e00ff */
[----:B------:R-:W-:-:S02]  /*5460*/  ISETP.GT.U32.AND P6, PT, R6, R246, PT ;  /* 0x000000f60600720c */ /* 0x000fc40003fc4070 */
[----:B------:R-:W-:Y:S01]  /*5470*/  ISETP.GE.AND P3, PT, R15, RZ, PT ;  /* 0x000000ff0f00720c */ /* 0x000fe20003f66270 */
[----:B------:R-:W-:Y:S01]  /*5480*/  IMAD.MOV R11, RZ, RZ, -R11 ;  /* 0x000000ffff0b7224 */ /* 0x000fe200078e0a0b */
[----:B------:R-:W-:Y:S01]  /*5490*/  LOP3.LUT R15, R4, 0xd8, RZ, 0xfc, !PT ;  /* 0x000000d8040f7812 */ /* 0x000fe200078efcff */
[----:B------:R-:W-:Y:S01]  /*54a0*/  @!P1 IMAD.MOV R240, RZ, RZ, -R240 ;  /* 0x000000fffff09224 */ /* 0x000fe200078e0af0 */
[----:B------:R-:W-:Y:S01]  /*54b0*/  @!P5 IADD3 R248, PT, PT, R248, -R6, RZ ;  /* 0x80000006f8f8d210 */ /* 0x000fe20007ffe0ff */
[----:B------:R-:W-:Y:S01]  /*54c0*/  @!P2 IMAD.IADD R244, R244, 0x1, -R6 ;  /* 0x00000001f4f4a824 */ /* 0x000fe200078e0a06 */
[----:B------:R-:W-:Y:S01]  /*54d0*/  ISETP.GE.AND P1, PT, R25, RZ, PT ;  /* 0x000000ff1900720c */ /* 0x000fe20003f26270 */
[----:B------:R-:W-:Y:S01]  /*54e0*/  IMAD R250, R6, R11, R250 ;  /* 0x0000000b06fa7224 */ /* 0x000fe200078e02fa */
[----:B------:R-:W-:Y:S01]  /*54f0*/  ISETP.GE.AND P5, PT, R9, RZ, PT ;  /* 0x000000ff0900720c */ /* 0x000fe20003fa6270 */
[----:B------:R-:W-:Y:S01]  /*5500*/  IMAD.HI.U32 R9, R7, R252, RZ ;  /* 0x000000fc07097227 */ /* 0x000fe200078e00ff */
[----:B------:R-:W-:-:S02]  /*5510*/  ISETP.GE.AND P2, PT, R23, RZ, PT ;  /* 0x000000ff1700720c */ /* 0x000fc40003f46270 */
[----:B------:R-:W-:Y:S01]  /*5520*/  LOP3.LUT R11, R4, 0xce, RZ, 0xfc, !PT ;  /* 0x000000ce040b7812 */ /* 0x000fe200078efcff */
[----:B------:R-:W-:Y:S01]  /*5530*/  @!P4 IMAD.MOV R236, RZ, RZ, -R236 ;  /* 0x000000ffffecc224 */ /* 0x000fe200078e0aec */
[----:B------:R-:W-:Y:S01]  /*5540*/  ISETP.GT.U32.AND P4, PT, R6, R244, PT ;  /* 0x000000f40600720c */ /* 0x000fe20003f84070 */
[--C-:B------:R-:W-:Y:S01]  /*5550*/  @!P0 IMAD.IADD R242, R242, 0x1, -R6.reuse ;  /* 0x00000001f2f28824 */ /* 0x100fe200078e0a06 */
[----:B------:R-:W-:Y:S01]  /*5560*/  ISETP.GT.U32.AND P0, PT, R6, R250, PT ;  /* 0x000000fa0600720c */ /* 0x000fe20003f04070 */
[----:B------:R-:W-:Y:S01]  /*5570*/  IMAD.MOV R9, RZ, RZ, -R9 ;  /* 0x000000ffff097224 */ /* 0x000fe200078e0a09 */
[----:B------:R-:W-:Y:S01]  /*5580*/  IABS R207, R11 ;  /* 0x0000000b00cf7213 */ /* 0x000fe20000000000 */
[----:B------:R-:W-:Y:S01]  /*5590*/  @!P6 IMAD.IADD R246, R246, 0x1, -R6 ;  /* 0x00000001f6f6e824 */ /* 0x000fe200078e0a06 */
[----:B------:R-:W-:Y:S01]  /*55a0*/  ISETP.GE.AND P6, PT, R17, RZ, PT ;  /* 0x000000ff1100720c */ /* 0x000fe20003fc6270 */
[----:B------:R-:W-:Y:S01]  /*55b0*/  IMAD R252, R6, R9, R252 ;  /* 0x0000000906fc7224 */ /* 0x000fe200078e02fc */
[----:B------:R-:W-:Y:S01]  /*55c0*/  IABS R197, R15 ;  /* 0x0000000f00c57213 */ /* 0x000fe20000000000 */
[----:B------:R-:W-:Y:S01]  /*55d0*/  @!P1 IMAD.MOV R246, RZ, RZ, -R246 ;  /* 0x000000fffff69224 */ /* 0x000fe200078e0af6 */
[----:B------:R-:W-:Y:S01]  /*55e0*/  LOP3.LUT R17, R4, 0xda, RZ, 0xfc, !PT ;  /* 0x000000da04117812 */ /* 0x000fe200078efcff */
[----:B------:R-:W-:Y:S01]  /*55f0*/  IMAD.HI.U32 R9, R7, R207, RZ ;  /* 0x000000cf07097227 */ /* 0x000fe200078e00ff */
[----:B------:R-:W-:-:S02]  /*5600*/  ISETP.GT.U32.AND P1, PT, R6, R252, PT ;  /* 0x000000fc0600720c */ /* 0x000fc40003f24070 */
[----:B------:R-:W-:Y:S01]  /*5610*/  IABS R110, R17 ;  /* 0x00000011006e7213 */ /* 0x000fe20000000000 */
[--C-:B------:R-:W-:Y:S01]  /*5620*/  @!P4 IMAD.IADD R244, R244, 0x1, -R6.reuse ;  /* 0x00000001f4f4c824 */ /* 0x100fe200078e0a06 */
[----:B------:R-:W-:Y:S01]  /*5630*/  ISETP.GE.AND P4, PT, R13, RZ, PT ;  /* 0x000000ff0d00720c */ /* 0x000fe20003f86270 */
[----:B------:R-:W-:Y:S01]  /*5640*/  @!P0 IMAD.IADD R250, R250, 0x1, -R6 ;  /* 0x00000001fafa8824 */ /* 0x000fe200078e0a06 */
[----:B------:R-:W-:Y:S01]  /*5650*/  ISETP.GT.U32.AND P0, PT, R6, R248, PT ;  /* 0x000000f80600720c */ /* 0x000fe20003f04070 */
[----:B------:R-:W-:Y:S01]  /*5660*/  @!P2 IMAD.MOV R244, RZ, RZ, -R244 ;  /* 0x000000fffff4a224 */ /* 0x000fe200078e0af4 */
        /* <DEDUP_REMOVED lines=8> */
[----:B------:R-:W-:-:S02]  /*56f0*/  LOP3.LUT R13, R4, 0xd2, RZ, 0xfc, !PT ;  /* 0x000000d2040d7812 */ /* 0x000fc400078efcff */
[----:B------:R-:W-:Y:S01]  /*5700*/  ISETP.GT.U32.AND P1, PT, R6, R252, PT ;  /* 0x000000fc0600720c */ /* 0x000fe20003f24070 */
[----:B------:R-:W-:Y:S01]  /*5710*/  @!P0 IMAD.IADD R248, R248, 0x1, -R6 ;  /* 0x00000001f8f88824 */ /* 0x000fe200078e0a06 */
[----:B------:R-:W-:Y:S01]  /*5720*/  IABS R203, R13 ;  /* 0x0000000d00cb7213 */ /* 0x000fe20000000000 */
[----:B------:R-:W-:Y:S01]  /*5730*/  IMAD.HI.U32 R9, R7, R205, RZ ;  /* 0x000000cd07097227 */ /* 0x000fe200078e00ff */
[----:B------:R-:W-:Y:S02]  /*5740*/  ISETP.GE.AND P0, PT, R11, RZ, PT ;  /* 0x000000ff0b00720c */ /* 0x000fe40003f06270 */
[----:B------:R-:W-:Y:S01]  /*5750*/  LOP3.LUT R23, R4, 0xf2, RZ, 0xfc, !PT ;  /* 0x000000f204177812 */ /* 0x000fe200078efcff */
[----:B------:R-:W-:Y:S01]  /*5760*/  @!P4 IMAD.MOV R248, RZ, RZ, -R248 ;  /* 0x000000fffff8c224 */ /* 0x000fe200078e0af8 */
[----:B------:R-:W-:Y:S01]  /*5770*/  ISETP.GT.U32.AND P4, PT, R6, R207, PT ;  /* 0x000000cf0600720c */ /* 0x000fe20003f84070 */
[----:B------:R-:W-:Y:S01]  /*5780*/  IMAD.MOV R9, RZ, RZ, -R9 ;  /* 0x000000ffff097224 */ /* 0x000fe200078e0a09 */
[----:B------:R-:W-:Y:S01]  /*5790*/  IABS R206, R23 ;  /* 0x0000001700ce7213 */ /* 0x000fe20000000000 */
[--C-:B------:R-:W-:Y:S01]  /*57a0*/  @!P3 IMAD.IADD R250, R250, 0x1, -R6.reuse ;  /* 0x00000001fafab824 */ /* 0x100fe200078e0a06 */
[----:B------:R-:W-:Y:S01]  /*57b0*/  ISETP.GE.AND P3, PT, R13, RZ, PT ;  /* 0x000000ff0d00720c */ /* 0x000fe20003f66270 */
[----:B------:R-:W-:Y:S01]  /*57c0*/  IMAD R205, R6, R9, R205 ;  /* 0x0000000906cd7224 */ /* 0x000fe200078e02cd */
[----:B------:R-:W-:Y:S01]  /*57d0*/  LOP3.LUT R13, R4, 0xd4, RZ, 0xfc, !PT ;  /* 0x000000d4040d7812 */ /* 0x000fe200078efcff */
[----:B------:R-:W-:Y:S01]  /*57e0*/  @!P1 IMAD.IADD R252, R252, 0x1, -R6 ;  /* 0x00000001fcfc9824 */ /* 0x000fe200078e0a06 */
[----:B------:R-:W-:Y:S01]  /*57f0*/  LOP3.LUT R21, R4, 0xf0, RZ, 0xfc, !PT ;  /* 0x000000f004157812 */ /* 0x000fe200078efcff */
[----:B------:R-:W-:Y:S01]  /*5800*/  IMAD.HI.U32 R11, R7, R203, RZ ;  /* 0x000000cb070b7227 */ /* 0x000fe200078e00ff */
[----:B------:R-:W-:-:S02]  /*5810*/  ISETP.GT.U32.AND P1, PT, R6, R205, PT ;  /* 0x000000cd0600720c */ /* 0x000fc40003f24070 */
[----:B------:R-:W-:Y:S01]  /*5820*/  IABS R201, R13 ;  /* 0x0000000d00c97213 */ /* 0x000fe20000000000 */
[----:B------:R-:W-:Y:S01]  /*5830*/  @!P4 IMAD.IADD R207, R207, 0x1, -R6 ;  /* 0x00000001cfcfc824 */ /* 0x000fe200078e0a06 */
[----:B------:R-:W-:Y:S01]  /*5840*/  IADD3 R11, PT, PT, -R11, RZ, RZ ;  /* 0x000000ff0b0b7210 */ /* 0x000fe20007ffe1ff */
[----:B------:R-:W-:Y:S01]  /*5850*/  @!P6 IMAD.MOV R250, RZ, RZ, -R250 ;  /* 0x000000fffffae224 */ /* 0x000fe200078e0afa */
[----:B------:R-:W-:Y:S01]  /*5860*/  ISETP.GE.AND P6, PT, R13, RZ, PT ;  /* 0x000000ff0d00720c */ /* 0x000fe20003fc6270 */
[----:B------:R-:W-:Y:S01]  /*5870*/  IMAD.HI.U32 R9, R7, R201, RZ ;  /* 0x000000c907097227 */ /* 0x000fe200078e00ff */
[----:B------:R-:W-:Y:S02]  /*5880*/  ISETP.GT.U32.AND P4, PT, R6, R207, PT ;  /* 0x000000cf0600720c */ /* 0x000fe40003f84070 */
[----:B------:R-:W-:Y:S01]  /*5890*/  LOP3.LUT R13, R4, 0xd6, RZ, 0xfc, !PT ;  /* 0x000000d6040d7812 */ /* 0x000fe200078efcff */
[----:B------:R-:W-:Y:S01]  /*58a0*/  IMAD R203, R6, R11, R203 ;  /* 0x0000000b06cb7224 */ /* 0x000fe200078e02cb */
[----:B------:R-:W-:Y:S01]  /*58b0*/  IABS R208, R21 ;  /* 0x0000001500d07213 */ /* 0x000fe20000000000 */
[----:B------:R-:W-:Y:S01]  /*58c0*/  @!P1 IMAD.IADD R205, R205, 0x1, -R6 ;  /* 0x00000001cdcd9824 */ /* 0x000fe200078e0a06 */
[----:B------:R-:W-:Y:S01]  /*58d0*/  IABS R199, R13 ;  /* 0x0000000d00c77213 */ /* 0x000fe20000000000 */
[----:B------:R-:W-:Y:S01]  /*58e0*/  IMAD.MOV R11, RZ, RZ, -R9 ;  /* 0x000000ffff0b7224 */ /* 0x000fe200078e0a09 */
[----:B------:R-:W-:Y:S01]  /*58f0*/  LOP3.LUT R25, R4, 0xf4, RZ, 0xfc, !PT ;  /* 0x000000f404197812 */ /* 0x000fe200078efcff */
[----:B------:R-:W-:Y:S01]  /*5900*/  @!P5 IMAD.MOV R252, RZ, RZ, -R252 ;  /* 0x000000fffffcd224 */ /* 0x000fe200078e0afc */
[C---:B------:R-:W-:Y:S01]  /*5910*/  ISETP.GT.U32.AND P5, PT, R6.reuse, R203, PT ;  /* 0x000000cb0600720c */ /* 0x040fe20003fa4070 */
[C---:B------:R-:W-:Y:S01]  /*5920*/  IMAD R201, R6.reuse, R11, R201 ;  /* 0x0000000b06c97224 */ /* 0x040fe200078e02c9 */
[----:B------:R-:W-:Y:S01]  /*5930*/  ISETP.GT.U32.AND P1, PT, R6, R205, PT ;  /* 0x000000cd0600720c */ /* 0x000fe20003f24070 */
[----:B------:R-:W-:Y:S01]  /*5940*/  IMAD.HI.U32 R9, R7, R199, RZ ;  /* 0x000000c707097227 */ /* 0x000fe200078e00ff */
[----:B------:R-:W-:-:S03]  /*5950*/  IABS R204, R25 ;  /* 0x0000001900cc7213 */ /* 0x000fc60000000000 */
[----:B------:R-:W-:Y:S01]  /*5960*/  @!P4 IMAD.IADD R207, R207, 0x1, -R6 ;  /* 0x00000001cfcfc824 */ /* 0x000fe200078e0a06 */
[----:B------:R-:W-:Y:S01]  /*5970*/  ISETP.GT.U32.AND P4, PT, R6, R201, PT ;  /* 0x000000c90600720c */ /* 0x000fe20003f84070 */
[----:B------:R-:W-:Y:S02]  /*5980*/  IMAD.MOV R11, RZ, RZ, -R9 ;  /* 0x000000ffff0b7224 */ /* 0x000fe400078e0a09 */
[----:B------:R-:W-:-:S04]  /*5990*/  IMAD.HI.U32 R9, R7, R197, RZ ;  /* 0x000000c507097227 */ /* 0x000fc800078e00ff */
[----:B------:R-:W-:Y:S01]  /*59a0*/  IMAD R199, R6, R11, R199 ;  /* 0x0000000b06c77224 */ /* 0x000fe200078e02c7 */
[----:B------:R-:W-:Y:S01]  /*59b0*/  @!P1 IADD3 R205, PT, PT, R205, -R6, RZ ;  /* 0x80000006cdcd9210 */ /* 0x000fe20007ffe0ff */
[----:B------:R-:W-:Y:S01]  /*59c0*/  IMAD.MOV R11, RZ, RZ, -R9 ;  /* 0x000000ffff0b7224 */ /* 0x000fe200078e0a09 */
[----:B------:R-:W-:Y:S01]  /*59d0*/  ISETP.GE.AND P1, PT, R13, RZ, PT ;  /* 0x000000ff0d00720c */ /* 0x000fe20003f26270 */
[--C-:B------:R-:W-:Y:S01]  /*59e0*/  @!P5 IMAD.IADD R203, R203, 0x1, -R6.reuse ;  /* 0x00000001cbcbd824 */ /* 0x100fe200078e0a06 */
[----:B------:R-:W-:Y:S01]  /*59f0*/  LOP3.LUT R13, R4, 0xdc, RZ, 0xfc, !PT ;  /* 0x000000dc040d7812 */ /* 0x000fe200078efcff */
[C---:B------:R-:W-:Y:S02]  /*5a00*/  IMAD R197, R6.reuse, R11, R197 ;  /* 0x0000000b06c57224 */ /* 0x040fe400078e02c5 */
[----:B------:R-:W-:Y:S01]  /*5a10*/  @!P4 IMAD.IADD R201, R201, 0x1, -R6 ;  /* 0x00000001c9c9c824 */ /* 0x000fe200078e0a06 */
[C---:B------:R-:W-:Y:S01]  /*5a20*/  ISETP.GT.U32.AND P5, PT, R6.reuse, R203, PT ;  /* 0x000000cb0600720c */ /* 0x040fe20003fa4070 */
[----:B------:R-:W-:Y:S01]  /*5a30*/  @!P0 IMAD.MOV R205, RZ, RZ, -R205 ;  /* 0x000000ffffcd8224 */ /* 0x000fe200078e0acd */
[C---:B------:R-:W-:Y:S01]  /*5a40*/  ISETP.GT.U32.AND P0, PT, R6.reuse, R197, PT ;  /* 0x000000c50600720c */ /* 0x040fe20003f04070 */
[----:B------:R-:W-:Y:S01]  /*5a50*/  IMAD.HI.U32 R9, R7, R110, RZ ;  /* 0x0000006e07097227 */ /* 0x000fe200078e00ff */
[----:B------:R-:W-:-:S02]  /*5a60*/  ISETP.GT.U32.AND P4, PT, R6, R201, PT ;  /* 0x000000c90600720c */ /* 0x000fc40003f84070 */
[----:B------:R-:W-:Y:S01]  /*5a70*/  IABS R108, R13 ;  /* 0x0000000d006c7213 */ /* 0x000fe20000000000 */
[----:B------:R-:W-:Y:S01]  /*5a80*/  @!P2 IMAD.MOV R207, RZ, RZ, -R207 ;  /* 0x000000ffffcfa224 */ /* 0x000fe200078e0acf */
[----:B------:R-:W-:Y:S01]  /*5a90*/  ISETP.GT.U32.AND P2, PT, R6, R199, PT ;  /* 0x000000c70600720c */ /* 0x000fe20003f44070 */
[----:B------:R-:W-:-:S04]  /*5aa0*/  IMAD.MOV R9, RZ, RZ, -R9 ;  /* 0x000000ffff097224 */ /* 0x000fc800078e0a09 */
[----:B------:R-:W-:Y:S01]  /*5ab0*/  @!P5 IMAD.IADD R203, R203, 0x1, -R6 ;  /* 0x00000001cbcbd824 */ /* 0x000fe200078e0a06 */
[----:B------:R-:W-:Y:S01]  /*5ac0*/  ISETP.GE.AND P5, PT, R15, RZ, PT ;  /* 0x000000ff0f00720c */ /* 0x000fe20003fa6270 */
[----:B------:R-:W-:Y:S01]  /*5ad0*/  IMAD R110, R6, R9, R110 ;  /* 0x00000009066e7224 */ /* 0x000fe200078e026e */
[----:B------:R-:W-:Y:S01]  /*5ae0*/  LOP3.LUT R15, R4, 0xde, RZ, 0xfc, !PT ;  /* 0x000000de040f7812 */ /* 0x000fe200078efcff */
[--C-:B------:R-:W-:Y:S01]  /*5af0*/  @!P0 IMAD.IADD R197, R197, 0x1, -R6.reuse ;  /* 0x00000001c5c58824 */ /* 0x100fe200078e0a06 */
[----:B------:R-:W-:Y:S01]  /*5b00*/  ISETP.GE.AND P0, PT, R17, RZ, PT ;  /* 0x000000ff1100720c */ /* 0x000fe20003f06270 */
[--C-:B------:R-:W-:Y:S01]  /*5b10*/  @!P4 IMAD.IADD R201, R201, 0x1, -R6.reuse ;  /* 0x00000001c9c9c824 */ /* 0x100fe200078e0a06 */
[----:B------:R-:W-:Y:S01]  /*5b20*/  IABS R104, R15 ;  /* 0x0000000f00687213 */ /* 0x000fe20000000000 */
[----:B------:R-:W-:Y:S01]  /*5b30*/  @!P3 IMAD.MOV R203, RZ, RZ, -R203 ;  /* 0x000000ffffcbb224 */ /* 0x000fe200078e0acb */
[C---:B------:R-:W-:Y:S01]  /*5b40*/  ISETP.GT.U32.AND P4, PT, R6.reuse, R110, PT ;  /* 0x0000006e0600720c */ /* 0x040fe20003f84070 */
[----:B------:R-:W-:Y:S01]  /*5b50*/  @!P2 IMAD.IADD R199, R199, 0x1, -R6 ;  /* 0x00000001c7c7a824 */ /* 0x000fe200078e0a06 */
[----:B------:R-:W-:Y:S01]  /*5b60*/  ISETP.GT.U32.AND P3, PT, R6, R197, PT ;  /* 0x000000c50600720c */ /* 0x000fe20003f64070 */
[----:B------:R-:W-:Y:S01]  /*5b70*/  IMAD.HI.U32 R11, R7, R104, RZ ;  /* 0x00000068070b7227 */ /* 0x000fe200078e00ff */
[----:B------:R-:W-:-:S02]  /*5b80*/  LOP3.LUT R17, R4, 0xec, RZ, 0xfc, !PT ;  /* 0x000000ec04117812 */ /* 0x000fc400078efcff */
[----:B------:R-:W-:Y:S01]  /*5b90*/  ISETP.GT.U32.AND P2, PT, R6, R199, PT ;  /* 0x000000c70600720c */ /* 0x000fe20003f44070 */
[----:B------:R-:W-:Y:S01]  /*5ba0*/  IMAD.MOV R11, RZ, RZ, -R11 ;  /* 0x000000ffff0b7224 */ /* 0x000fe200078e0a0b */
[----:B------:R-:W-:Y:S01]  /*5bb0*/  IABS R192, R17 ;  /* 0x0000001100c07213 */ /* 0x000fe20000000000 */
[----:B------:R-:W-:-:S04]  /*5bc0*/  IMAD.HI.U32 R9, R7, R108, RZ ;  /* 0x0000006c07097227 */ /* 0x000fc800078e00ff */
[----:B------:R-:W-:Y:S01]  /*5bd0*/  @!P4 IADD3 R110, PT, PT, R110, -R6, RZ ;  /* 0x800000066e6ec210 */ /* 0x000fe20007ffe0ff */
[----:B------:R-:W-:Y:S01]  /*5be0*/  IMAD R104, R6, R11, R104 ;  /* 0x0000000b06687224 */ /* 0x000fe200078e0268 */
[----:B------:R-:W-:Y:S01]  /*5bf0*/  ISETP.GE.AND P4, PT, R15, RZ, PT ;  /* 0x000000ff0f00720c */ /* 0x000fe20003f86270 */
[--C-:B------:R-:W-:Y:S01]  /*5c00*/  @!P3 IMAD.IADD R197, R197, 0x1, -R6.reuse ;  /* 0x00000001c5c5b824 */ /* 0x100fe200078e0a06 */
[----:B------:R-:W-:Y:S01]  /*5c10*/  LOP3.LUT R11, R4, 0xe4, RZ, 0xfc, !PT ;  /* 0x000000e4040b7812 */ /* 0x000fe200078efcff */
[----:B------:R-:W-:Y:S01]  /*5c20*/  @!P6 IMAD.MOV R201, RZ, RZ, -R201 ;  /* 0x000000ffffc9e224 */ /* 0x000fe200078e0ac9 */
[----:B------:R-:W-:Y:S01]  /*5c30*/  ISETP.GT.U32.AND P6, PT, R6, R110, PT ;  /* 0x0000006e0600720c */ /* 0x000fe20003fc4070 */
[----:B------:R-:W-:Y:S01]  /*5c40*/  IMAD.MOV R9, RZ, RZ, -R9 ;  /* 0x000000ffff097224 */ /* 0x000fe200078e0a09 */
[----:B------:R-:W-:Y:S01]  /*5c50*/  LOP3.LUT R15, R4, 0xe6, RZ, 0xfc, !PT ;  /* 0x000000e6040f7812 */ /* 0x000fe200078efcff */
[----:B------:R-:W-:Y:S01]  /*5c60*/  @!P5 IMAD.MOV R197, RZ, RZ, -R197 ;  /* 0x000000ffffc5d224 */ /* 0x000fe200078e0ac5 */
[C---:B------:R-:W-:Y:S01]  /*5c70*/  ISETP.GT.U32.AND P5, PT, R6.reuse, R104, PT ;  /* 0x000000680600720c */ /* 0x040fe20003fa4070 */
[----:B------:R-:W-:Y:S01]  /*5c80*/  @!P2 IMAD.IADD R199, R199, 0x1, -R6 ;  /* 0x00000001c7c7a824 */ /* 0x000fe200078e0a06 */
[----:B------:R-:W-:Y:S01]  /*5c90*/  ISETP.GE.AND P2, PT, R13, RZ, PT ;  /* 0x000000ff0d00720c */ /* 0x000fe20003f46270 */
[----:B------:R-:W-:Y:S01]  /*5ca0*/  IMAD R108, R6, R9, R108 ;  /* 0x00000009066c7224 */ /* 0x000fe200078e026c */
[----:B------:R-:W-:Y:S01]  /*5cb0*/  LOP3.LUT R9, R4, 0xe0, RZ, 0xfc, !PT ;  /* 0x000000e004097812 */ /* 0x000fe200078efcff */
[----:B------:R-:W-:Y:S01]  /*5cc0*/  @!P1 IMAD.MOV R199, RZ, RZ, -R199 ;  /* 0x000000ffffc79224 */ /* 0x000fe200078e0ac7 */
[----:B------:R-:W-:-:S02]  /*5cd0*/  IABS R13, R11 ;  /* 0x0000000b000d7213 */ /* 0x000fc40000000000 */
[----:B------:R-:W-:Y:S01]  /*5ce0*/  ISETP.GE.AND P1, PT, R9, RZ, PT ;  /* 0x000000ff0900720c */ /* 0x000fe20003f26270 */
[--C-:B------:R-:W-:Y:S01]  /*5cf0*/  @!P6 IMAD.IADD R110, R110, 0x1, -R6.reuse ;  /* 0x000000016e6ee824 */ /* 0x100fe200078e0a06 */
[----:B------:R-:W-:Y:S02]  /*5d00*/  IABS R106, R9 ;  /* 0x00000009006a7213 */ /* 0x000fe40000000000 */
[----:B------:R-:W-:Y:S01]  /*5d10*/  LOP3.LUT R9, R4, 0xe2, RZ, 0xfc, !PT ;  /* 0x000000e204097812 */ /* 0x000fe200078efcff */
[----:B------:R-:W-:Y:S01]  /*5d20*/  @!P5 IMAD.IADD R104, R104, 0x1, -R6 ;  /* 0x000000016868d824 */ /* 0x000fe200078e0a06 */
[C---:B------:R-:W-:Y:S01]  /*5d30*/  ISETP.GT.U32.AND P3, PT, R6.reuse, R108, PT ;  /* 0x0000006c0600720c */ /* 0x040fe20003f64070 */
[----:B------:R-:W-:Y:S01]  /*5d40*/  @!P0 IMAD.MOV R110, RZ, RZ, -R110 ;  /* 0x000000ffff6e8224 */ /* 0x000fe200078e0a6e */
[----:B------:R-:W-:Y:S02]  /*5d50*/  ISETP.GE.AND P6, PT, R9, RZ, PT ;  /* 0x000000ff0900720c */ /* 0x000fe40003fc6270 */
[----:B------:R-:W-:Y:S01]  /*5d60*/  IABS R102, R9 ;  /* 0x0000000900667213 */ /* 0x000fe20000000000 */
[----:B------:R-:W-:Y:S01]  /*5d70*/  IMAD.HI.U32 R9, R7, R106, RZ ;  /* 0x0000006a07097227 */ /* 0x000fe200078e00ff */
[----:B------:R-:W-:-:S02]  /*5d80*/  ISETP.GT.U32.AND P5, PT, R6, R104, PT ;  /* 0x000000680600720c */ /* 0x000fc40003fa4070 */
[----:B------:R-:W-:Y:S01]  /*5d90*/  ISETP.GE.AND P0, PT, R11, RZ, PT ;  /* 0x000000ff0b00720c */ /* 0x000fe20003f06270 */
[----:B------:R-:W-:Y:S01]  /*5da0*/  IMAD.MOV R9, RZ, RZ, -R9 ;  /* 0x000000ffff097224 */ /* 0x000fe200078e0a09 */
[----:B------:R-:W-:Y:S01]  /*5db0*/  IABS R70, R15 ;  /* 0x0000000f00467213 */ /* 0x000fe20000000000 */
[----:B------:R-:W-:-:S04]  /*5dc0*/  IMAD.HI.U32 R11, R7, R13, RZ ;  /* 0x0000000d070b7227 */ /* 0x000fc800078e00ff */
[----:B------:R-:W-:Y:S01]  /*5dd0*/  IMAD R106, R6, R9, R106 ;  /* 0x00000009066a7224 */ /* 0x000fe200078e026a */
[----:B------:R-:W-:Y:S01]  /*5de0*/  IADD3 R11, PT, PT, -R11, RZ, RZ ;  /* 0x000000ff0b0b7210 */ /* 0x000fe20007ffe1ff */
[----:B------:R-:W-:-:S04]  /*5df0*/  IMAD.HI.U32 R9, R7, R102, RZ ;  /* 0x0000006607097227 */ /* 0x000fc800078e00ff */
[----:B------:R-:W-:Y:S02]  /*5e00*/  IMAD.MOV R9, RZ, RZ, -R9 ;  /* 0x000000ffff097224 */ /* 0x000fe400078e0a09 */
[----:B------:R-:W-:Y:S01]  /*5e10*/  @!P5 IMAD.IADD R104, R104, 0x1, -R6 ;  /* 0x000000016868d824 */ /* 0x000fe200078e0a06 */
[----:B------:R-:W-:Y:S01]  /*5e20*/  ISETP.GE.AND P5, PT, R15, RZ, PT ;  /* 0x000000ff0f00720c */ /* 0x000fe20003fa6270 */
[----:B------:R-:W-:Y:S02]  /*5e30*/  IMAD R102, R6, R9, R102 ;  /* 0x0000000906667224 */ /* 0x000fe400078e0266 */
[----:B------:R-:W-:Y:S02]  /*5e40*/  @!P4 IMAD.MOV R104, RZ, RZ, -R104 ;  /* 0x000000ffff68c224 */ /* 0x000fe400078e0a68 */
[----:B------:R-:W-:Y:S01]  /*5e50*/  @!P3 IMAD.IADD R108, R108, 0x1, -R6 ;  /* 0x000000016c6cb824 */ /* 0x000fe200078e0a06 */
[C---:B------:R-:W-:Y:S01]  /*5e60*/  ISETP.GT.U32.AND P4, PT, R6.reuse, R102, PT ;  /* 0x000000660600720c */ /* 0x040fe20003f84070 */
[----:B------:R-:W-:Y:S01]  /*5e70*/  IMAD R9, R6, R11, R13 ;  /* 0x0000000b06097224 */ /* 0x000fe200078e020d */
[----:B------:R-:W-:Y:S01]  /*5e80*/  LOP3.LUT R13, R4, 0xe8, RZ, 0xfc, !PT ;  /* 0x000000e8040d7812 */ /* 0x000fe200078efcff */
[----:B------:R-:W-:Y:S01]  /*5e90*/  IMAD.HI.U32 R11, R7, R70, RZ ;  /* 0x00000046070b7227 */ /* 0x000fe200078e00ff */
[----:B------:R-:W-:-:S02]  /*5ea0*/  ISETP.GT.U32.AND P3, PT, R6, R108, PT ;  /* 0x0000006c0600720c */ /* 0x000fc40003f64070 */
[----:B------:R-:W-:Y:S01]  /*5eb0*/  IABS R188, R13 ;  /* 0x0000000d00bc7213 */ /* 0x000fe20000000000 */
[----:B------:R-:W-:-:S04]  /*5ec0*/  IMAD.MOV R11, RZ, RZ, -R11 ;  /* 0x000000ffff0b7224 */ /* 0x000fc800078e0a0b */
[----:B------:R-:W-:Y:S02]  /*5ed0*/  IMAD R70, R6, R11, R70 ;  /* 0x0000000b06467224 */ /* 0x000fe400078e0246 */
[----:B------:R-:W-:Y:S02]  /*5ee0*/  @!P4 IMAD.IADD R102, R102, 0x1, -R6 ;  /* 0x000000016666c824 */ /* 0x000fe400078e0a06 */
[----:B------:R-:W-:-:S03]  /*5ef0*/  IMAD.HI.U32 R11, R7, R188, RZ ;  /* 0x000000bc070b7227 */ /* 0x000fc600078e00ff */
[----:B------:R-:W-:Y:S01]  /*5f00*/  ISETP.GT.U32.AND P4, PT, R6, R102, PT ;  /* 0x000000660600720c */ /* 0x000fe20003f84070 */
[----:B------:R-:W-:Y:S01]  /*5f10*/  @!P3 IMAD.IADD R108, R108, 0x1, -R6 ;  /* 0x000000016c6cb824 */ /* 0x000fe200078e0a06 */
[C---:B------:R-:W-:Y:S01]  /*5f20*/  ISETP.GT.U32.AND P3, PT, R6.reuse, R106, PT ;  /* 0x0000006a0600720c */ /* 0x040fe20003f64070 */
[----:B------:R-:W-:Y:S02]  /*5f30*/  IMAD.MOV R11, RZ, RZ, -R11 ;  /* 0x000000ffff0b7224 */ /* 0x000fe400078e0a0b */
[----:B------:R-:W-:Y:S01]  /*5f40*/  @!P2 IMAD.MOV R108, RZ, RZ, -R108 ;  /* 0x000000ffff6ca224 */ /* 0x000fe200078e0a6c */
[----:B------:R-:W-:Y:S01]  /*5f50*/  ISETP.GE.AND P2, PT, R13, RZ, PT ;  /* 0x000000ff0d00720c */ /* 0x000fe20003f46270 */
[----:B------:R-:W-:Y:S01]  /*5f60*/  IMAD R188, R6, R11, R188 ;  /* 0x0000000b06bc7224 */ /* 0x000fe200078e02bc */
[----:B------:R-:W-:-:S04]  /*5f70*/  LOP3.LUT R13, R4, 0xea, RZ, 0xfc, !PT ;  /* 0x000000ea040d7812 */ /* 0x000fc800078efcff */
[----:B------:R-:W-:Y:S01]  /*5f80*/  IABS R190, R13 ;  /* 0x0000000d00be7213 */ /* 0x000fe20000000000 */
[--C-:B------:R-:W-:Y:S01]  /*5f90*/  @!P4 IMAD.IADD R102, R102, 0x1, -R6.reuse ;  /* 0x000000016666c824 */ /* 0x100fe200078e0a06 */
[----:B------:R-:W-:Y:S01]  /*5fa0*/  ISETP.GT.U32.AND P4, PT, R6, R9, PT ;  /* 0x000000090600720c */ /* 0x000fe20003f84070 */
[----:B------:R-:W-:Y:S02]  /*5fb0*/  @!P3 IMAD.IADD R106, R106, 0x1, -R6 ;  /* 0x000000016a6ab824 */ /* 0x000fe400078e0a06 */
[----:B------:R-:W-:-:S03]  /*5fc0*/  IMAD.HI.U32 R11, R7, R190, RZ ;  /* 0x000000be070b7227 */ /* 0x000fc600078e00ff */
[C---:B------:R-:W-:Y:S01]  /*5fd0*/  ISETP.GT.U32.AND P3, PT, R6.reuse, R106, PT ;  /* 0x0000006a0600720c */ /* 0x040fe20003f64070 */
[----:B------:R-:W-:Y:S02]  /*5fe0*/  IMAD.MOV R11, RZ, RZ, -R11 ;  /* 0x000000ffff0b7224 */ /* 0x000fe400078e0a0b */
[----:B------:R-:W-:Y:S02]  /*5ff0*/  @!P6 IMAD.MOV R102, RZ, RZ, -R102 ;  /* 0x000000ffff66e224 */ /* 0x000fe400078e0a66 */
[----:B------:R-:W-:Y:S02]  /*6000*/  IMAD R190, R6, R11, R190 ;  /* 0x0000000b06be7224 */ /* 0x000fe400078e02be */
[----:B------:R-:W-:Y:S02]  /*6010*/  @!P4 IMAD.IADD R9, R9, 0x1, -R6 ;  /* 0x000000010909c824 */ /* 0x000fe400078e0a06 */
[----:B------:R-:W-:-:S03]  /*6020*/  IMAD.HI.U32 R11, R7, R194, RZ ;  /* 0x000000c2070b7227 */ /* 0x000fc600078e00ff */
[----:B------:R-:W-:Y:S01]  /*6030*/  ISETP.GT.U32.AND P4, PT, R6, R9, PT ;  /* 0x000000090600720c */ /* 0x000fe20003f84070 */
[----:B------:R-:W-:Y:S01]  /*6040*/  @!P3 IMAD.IADD R106, R106, 0x1, -R6 ;  /* 0x000000016a6ab824 */ /* 0x000fe200078e0a06 */
[----:B------:R-:W-:Y:S02]  /*6050*/  IADD3 R11, PT, PT, -R11, RZ, RZ ;  /* 0x000000ff0b0b7210 */ /* 0x000fe40007ffe1ff */
[----:B------:R-:W-:Y:S01]  /*6060*/  ISETP.GE.AND P3, PT, R13, RZ, PT ;  /* 0x000000ff0d00720c */ /* 0x000fe20003f66270 */
[----:B------:R-:W-:-:S04]  /*6070*/  IMAD.HI.U32 R13, R7, R192, RZ ;  /* 0x000000c0070d7227 */ /* 0x000fc800078e00ff */
[C---:B------:R-:W-:Y:S02]  /*6080*/  IMAD R194, R6.reuse, R11, R194 ;  /* 0x0000000b06c27224 */ /* 0x040fe400078e02c2 */
[----:B------:R-:W-:Y:S02]  /*6090*/  IMAD.MOV R13, RZ, RZ, -R13 ;  /* 0x000000ffff0d7224 */ /* 0x000fe400078e0a0d */
[----:B------:R-:W-:Y:S01]  /*60a0*/  @!P4 IMAD.IADD R9, R9, 0x1, -R6 ;  /* 0x000000010909c824 */ /* 0x000fe200078e0a06 */
[----:B------:R-:W-:Y:S01]  /*60b0*/  ISETP.GT.U32.AND P4, PT, R6, R70, PT ;  /* 0x000000460600720c */ /* 0x000fe20003f84070 */
[----:B------:R-:W-:-:S04]  /*60c0*/  IMAD.HI.U32 R11, R7, R206, RZ ;  /* 0x000000ce070b7227 */ /* 0x000fc800078e00ff */
[----:B------:R-:W-:Y:S02]  /*60d0*/  IMAD R192, R6, R13, R192 ;  /* 0x0000000d06c07224 */ /* 0x000fe400078e02c0 */
[----:B------:R-:W-:Y:S02]  /*60e0*/  IMAD.MOV R11, RZ, RZ, -R11 ;  /* 0x000000ffff0b7224 */ /* 0x000fe400078e0a0b */
[----:B------:R-:W-:-:S04]  /*60f0*/  IMAD.HI.U32 R13, R7, R208, RZ ;  /* 0x000000d0070d7227 */ /* 0x000fc800078e00ff */
[----:B------:R-:W-:Y:S01]  /*6100*/  @!P4 IMAD.IADD R70, R70, 0x1, -R6 ;  /* 0x000000014646c824 */ /* 0x000fe200078e0a06 */
[C---:B------:R-:W-:Y:S01]  /*6110*/  ISETP.GT.U32.AND P4, PT, R6.reuse, R188, PT ;  /* 0x000000bc0600720c */ /* 0x040fe20003f84070 */
[----:B------:R-:W-:Y:S02]  /*6120*/  IMAD R206, R6, R11, R206 ;  /* 0x0000000b06ce7224 */ /* 0x000fe400078e02ce */
[----:B------:R-:W-:Y:S02]  /*6130*/  IMAD.MOV R13, RZ, RZ, -R13 ;  /* 0x000000ffff0d7224 */ /* 0x000fe400078e0a0d */
[----:B------:R-:W-:-:S04]  /*6140*/  IMAD.HI.U32 R11, R7, R204, RZ ;  /* 0x000000cc070b7227 */ /* 0x000fc800078e00ff */
[----:B------:R-:W-:Y:S02]  /*6150*/  IMAD R208, R6, R13, R208 ;  /* 0x0000000d06d07224 */ /* 0x000fe400078e02d0 */
[----:B------:R-:W-:Y:S02]  /*6160*/  IMAD.MOV R15, RZ, RZ, -R11 ;  /* 0x000000ffff0f7224 */ /* 0x000fe400078e0a0b */
[----:B------:R-:W-:-:S04]  /*6170*/  IMAD.HI.U32 R11, R7, R202, RZ ;  /* 0x000000ca070b7227 */ /* 0x000fc800078e00ff */
[----:B------:R-:W-:-:S04]  /*6180*/  IMAD.HI.U32 R13, R7, R200, RZ ;  /* 0x000000c8070d7227 */ /* 0x000fc800078e00ff */
[----:B------:R-:W-:Y:S02]  /*6190*/  IMAD.MOV R11, RZ, RZ, -R11 ;  /* 0x000000ffff0b7224 */ /* 0x000fe400078e0a0b */
[----:B------:R-:W-:Y:S02]  /*61a0*/  IMAD.MOV R13, RZ, RZ, -R13 ;  /* 0x000000ffff0d7224 */ /* 0x000fe400078e0a0d */
[----:B------:R-:W-:Y:S01]  /*61b0*/  @!P1 IMAD.MOV R106, RZ, RZ, -R106 ;  /* 0x000000ffff6a9224 */ /* 0x000fe200078e0a6a */
[----:B------:R-:W-:Y:S01]  /*61c0*/  ISETP.GT.U32.AND P1, PT, R6, R70, PT ;  /* 0x000000460600720c */ /* 0x000fe20003f24070 */
[----:B------:R-:W-:Y:S01]  /*61d0*/  @!P4 IMAD.IADD R188, R188, 0x1, -R6 ;  /* 0x00000001bcbcc824 */ /* 0x000fe200078e0a06 */
[C---:B------:R-:W-:Y:S01]  /*61e0*/  ISETP.GT.U32.AND P4, PT, R6.reuse, R190, PT ;  /* 0x000000be0600720c */ /* 0x040fe20003f84070 */
[----:B------:R-:W-:Y:S01]  /*61f0*/  IMAD R202, R6, R11, R202 ;  /* 0x0000000b06ca7224 */ /* 0x000fe200078e02ca */
[----:B------:R-:W-:Y:S01]  /*6200*/  LOP3.LUT R11, R4, 0xfc, RZ, 0xfc, !PT ;  /* 0x000000fc040b7812 */ /* 0x000fe200078efcff */
[----:B------:R-:W-:Y:S01]  /*6210*/  IMAD R200, R6, R13, R200 ;  /* 0x0000000d06c87224 */ /* 0x000fe200078e02c8 */
[----:B------:R-:W-:Y:S01]  /*6220*/  LOP3.LUT R13, R4, 0xfa, RZ, 0xfc, !PT ;  /* 0x000000fa040d7812 */ /* 0x000fe200078efcff */
[----:B------:R-:W-:Y:S01]  /*6230*/  IMAD R204, R6, R15, R204 ;  /* 0x0000000f06cc7224 */ /* 0x000fe200078e02cc */
[----:B------:R-:W-:-:S02]  /*6240*/  MOV R4, R9 ;  /* 0x0000000900047202 */ /* 0x000fc40000000f00 */
[C---:B------:R-:W-:Y:S02]  /*6250*/  ISETP.GT.U32.AND P6, PT, R6.reuse, R188, PT ;  /* 0x000000bc0600720c */ /* 0x040fe40003fc4070 */
[----:B------:R-:W-:Y:S01]  /*6260*/  IABS R198, R13 ;  /* 0x0000000d00c67213 */ /* 0x000fe20000000000 */
[----:B------:R-:W-:Y:S01]  /*6270*/  @!P0 IMAD.MOV R4, RZ, RZ, -R4 ;  /* 0x000000ffff048224 */ /* 0x000fe200078e0a04 */
[----:B------:R-:W-:Y:S01]  /*6280*/  ISETP.GT.U32.AND P0, PT, R6, R192, PT ;  /* 0x000000c00600720c */ /* 0x000fe20003f04070 */
[--C-:B------:R-:W-:Y:S01]  /*6290*/  @!P1 IMAD.IADD R70, R70, 0x1, -R6.reuse ;  /* 0x0000000146469824 */ /* 0x100fe200078e0a06 */
[----:B------:R-:W-:Y:S01]  /*62a0*/  ISETP.GT.U32.AND P1, PT, R6, R194, PT ;  /* 0x000000c20600720c */ /* 0x000fe20003f24070 */
[----:B------:R-:W-:Y:S01]  /*62b0*/  @!P4 IMAD.IADD R190, R190, 0x1, -R6 ;  /* 0x00000001bebec824 */ /* 0x000fe200078e0a06 */
[----:B------:R-:W-:Y:S01]  /*62c0*/  ISETP.GT.U32.AND P4, PT, R6, R206, PT ;  /* 0x000000ce0600720c */ /* 0x000fe20003f84070 */
[----:B------:R-:W-:Y:S01]  /*62d0*/  IMAD.HI.U32 R9, R7, R198, RZ ;  /* 0x000000c607097227 */ /* 0x000fe200078e00ff */
[----:B------:R-:W-:-:S03]  /*62e0*/  IABS R196, R11 ;  /* 0x0000000b00c47213 */ /* 0x000fc60000000000 */
[----:B------:R-:W-:Y:S01]  /*62f0*/  @!P6 IMAD.IADD R188, R188, 0x1, -R6 ;  /* 0x00000001bcbce824 */ /* 0x000fe200078e0a06 */
[----:B------:R-:W-:Y:S01]  /*6300*/  ISETP.GT.U32.AND P6, PT, R6, R208, PT ;  /* 0x000000d00600720c */ /* 0x000fe20003fc4070 */
[----:B------:R-:W-:-:S04]  /*6310*/  IMAD.HI.U32 R7, R7, R196, RZ ;  /* 0x000000c407077227 */ /* 0x000fc800078e00ff */
[--C-:B------:R-:W-:Y:S01]  /*6320*/  @!P0 IMAD.IADD R192, R192, 0x1, -R6.reuse ;  /* 0x00000001c0c08824 */ /* 0x100fe200078e0a06 */
[----:B------:R-:W-:Y:S01]  /*6330*/  ISETP.GT.U32.AND P0, PT, R6, R190, PT ;  /* 0x000000be0600720c */ /* 0x000fe20003f04070 */
[--C-:B------:R-:W-:Y:S02]  /*6340*/  @!P1 IMAD.IADD R194, R194, 0x1, -R6.reuse ;  /* 0x00000001c2c29824 */ /* 0x100fe400078e0a06 */
[--C-:B------:R-:W-:Y:S01]  /*6350*/  @!P4 IMAD.IADD R206, R206, 0x1, -R6.reuse ;  /* 0x00000001cecec824 */ /* 0x100fe200078e0a06 */
[----:B------:R-:W-:Y:S01]  /*6360*/  ISETP.GT.U32.AND P1, PT, R6, R192, PT ;  /* 0x000000c00600720c */ /* 0x000fe20003f24070 */
[----:B------:R-:W-:Y:S02]  /*6370*/  IMAD.MOV R9, RZ, RZ, -R9 ;  /* 0x000000ffff097224 */ /* 0x000fe400078e0a09 */
[----:B------:R-:W-:Y:S01]  /*6380*/  @!P6 IMAD.IADD R208, R208, 0x1, -R6 ;  /* 0x00000001d0d0e824 */ /* 0x000fe200078e0a06 */
[C---:B------:R-:W-:Y:S01]  /*6390*/  ISETP.GT.U32.AND P6, PT, R6.reuse, R194, PT ;  /* 0x000000c20600720c */ /* 0x040fe20003fc4070 */
[----:B------:R-:W-:Y:S01]  /*63a0*/  @!P5 IMAD.MOV R70, RZ, RZ, -R70 ;  /* 0x000000ffff46d224 */ /* 0x000fe200078e0a46 */
[C---:B------:R-:W-:Y:S01]  /*63b0*/  ISETP.GT.U32.AND P5, PT, R6.reuse, R206, PT ;  /* 0x000000ce0600720c */ /* 0x040fe20003fa4070 */
[----:B------:R-:W-:Y:S01]  /*63c0*/  IMAD.MOV R7, RZ, RZ, -R7 ;  /* 0x000000ffff077224 */ /* 0x000fe200078e0a07 */
[C---:B------:R-:W-:Y:S01]  /*63d0*/  ISETP.GT.U32.AND P4, PT, R6.reuse, R208, PT ;  /* 0x000000d00600720c */ /* 0x040fe20003f84070 */
[----:B------:R-:W-:Y:S01]  /*63e0*/  IMAD R198, R6, R9, R198 ;  /* 0x0000000906c67224 */ /* 0x000fe200078e02c6 */
[----:B------:R-:W-:Y:S01]  /*63f0*/  @!P0 IADD3 R190, PT, PT, R190, -R6, RZ ;  /* 0x80000006bebe8210 */ /* 0x000fe20007ffe0ff */
[C---:B------:R-:W-:Y:S01]  /*6400*/  IMAD R196, R6.reuse, R7, R196 ;  /* 0x0000000706c47224 */ /* 0x040fe200078e02c4 */
[----:B------:R-:W-:Y:S01]  /*6410*/  ISETP.GT.U32.AND P0, PT, R6, R204, PT ;  /* 0x000000cc0600720c */ /* 0x000fe20003f04070 */
[----:B------:R-:W-:Y:S01]  /*6420*/  @!P1 IMAD.IADD R192, R192, 0x1, -R6 ;  /* 0x00000001c0c09824 */ /* 0x000fe200078e0a06 */
[----:B------:R-:W-:Y:S01]  /*6430*/  ISETP.GT.U32.AND P1, PT, R6, R202, PT ;  /* 0x000000ca0600720c */ /* 0x000fe20003f24070 */
[----:B------:R-:W-:-:S02]  /*6440*/  @!P2 IMAD.MOV R188, RZ, RZ, -R188 ;  /* 0x000000ffffbca224 */ /* 0x000fc400078e0abc */
[--C-:B------:R-:W-:Y:S01]  /*6450*/  @!P6 IMAD.IADD R194, R194, 0x1, -R6.reuse ;  /* 0x00000001c2c2e824 */ /* 0x100fe200078e0a06 */
[----:B------:R-:W-:Y:S01]  /*6460*/  ISETP.GT.U32.AND P6, PT, R6, R200, PT ;  /* 0x000000c80600720c */ /* 0x000fe20003fc4070 */
[--C-:B------:R-:W-:Y:S01]  /*6470*/  @!P5 IMAD.IADD R206, R206, 0x1, -R6.reuse ;  /* 0x00000001ceced824 */ /* 0x100fe200078e0a06 */
[----:B------:R-:W-:Y:S01]  /*6480*/  ISETP.GE.AND P5, PT, R17, RZ, PT ;  /* 0x000000ff1100720c */ /* 0x000fe20003fa6270 */
[----:B------:R-:W-:Y:S01]  /*6490*/  @!P4 IMAD.IADD R208, R208, 0x1, -R6 ;  /* 0x00000001d0d0c824 */ /* 0x000fe200078e0a06 */
[----:B------:R-:W-:Y:S01]  /*64a0*/  ISETP.GT.U32.AND P4, PT, R6, R198, PT ;  /* 0x000000c60600720c */ /* 0x000fe20003f84070 */
[----:B------:R-:W-:Y:S02]  /*64b0*/  @!P3 IMAD.MOV R190, RZ, RZ, -R190 ;  /* 0x000000ffffbeb224 */ /* 0x000fe400078e0abe */
[--C-:B------:R-:W-:Y:S01]  /*64c0*/  @!P0 IMAD.IADD R204, R204, 0x1, -R6.reuse ;  /* 0x00000001cccc8824 */ /* 0x100fe200078e0a06 */
[----:B------:R-:W-:Y:S01]  /*64d0*/  ISETP.GT.U32.AND P0, PT, R6, R196, PT ;  /* 0x000000c40600720c */ /* 0x000fe20003f04070 */
[----:B------:R-:W-:Y:S01]  /*64e0*/  @!P1 IMAD.IADD R202, R202, 0x1, -R6 ;  /* 0x00000001caca9824 */ /* 0x000fe200078e0a06 */
[----:B------:R-:W-:-:S03]  /*64f0*/  ISETP.GE.AND P1, PT, R19, RZ, PT ;  /* 0x000000ff1300720c */ /* 0x000fc60003f26270 */
[--C-:B------:R-:W-:Y:S01]  /*6500*/  @!P6 IMAD.IADD R200, R200, 0x1, -R6.reuse ;  /* 0x00000001c8c8e824 */ /* 0x100fe200078e0a06 */
[----:B------:R-:W-:Y:S02]  /*6510*/  ISETP.GE.AND P6, PT, R21, RZ, PT ;  /* 0x000000ff1500720c */ /* 0x000fe40003fc6270 */
[----:B------:R-:W-:Y:S01]  /*6520*/  ISETP.GT.U32.AND P2, PT, R6, R202, PT ;  /* 0x000000ca0600720c */ /* 0x000fe20003f44070 */
[--C-:B------:R-:W-:Y:S01]  /*6530*/  @!P4 IMAD.IADD R198, R198, 0x1, -R6.reuse ;  /* 0x00000001c6c6c824 */ /* 0x100fe200078e0a06 */
[----:B------:R-:W-:Y:S02]  /*6540*/  @!P5 IADD3 R192, PT, PT, -R192, RZ, RZ ;  /* 0x000000ffc0c0d210 */ /* 0x000fe40007ffe1ff */
[----:B------:R-:W-:Y:S01]  /*6550*/  ISETP.GT.U32.AND P3, PT, R6, R200, PT ;  /* 0x000000c80600720c */ /* 0x000fe20003f64070 */
[----:B------:R-:W-:Y:S01]  /*6560*/  @!P0 IMAD.IADD R196, R196, 0x1, -R6 ;  /* 0x00000001c4c48824 */ /* 0x000fe200078e0a06 */
[C---:B------:R-:W-:Y:S01]  /*6570*/  ISETP.GT.U32.AND P0, PT, R6.reuse, R204, PT ;  /* 0x000000cc0600720c */ /* 0x040fe20003f04070 */
[----:B------:R-:W-:Y:S01]  /*6580*/  @!P1 IMAD.MOV R194, RZ, RZ, -R194 ;  /* 0x000000ffffc29224 */ /* 0x000fe200078e0ac2 */
[----:B------:R-:W-:-:S02]  /*6590*/  ISETP.GT.U32.AND P1, PT, R6, R198, PT ;  /* 0x000000c60600720c */ /* 0x000fc40003f24070 */
[----:B------:R-:W-:Y:S01]  /*65a0*/  ISETP.GE.AND P5, PT, R25, RZ, PT ;  /* 0x000000ff1900720c */ /* 0x000fe20003fa6270 */
[----:B------:R-:W-:Y:S01]  /*65b0*/  @!P6 IMAD.MOV R208, RZ, RZ, -R208 ;  /* 0x000000ffffd0e224 */ /* 0x000fe200078e0ad0 */
[----:B------:R-:W-:Y:S01]  /*65c0*/  ISETP.GT.U32.AND P6, PT, R6, R196, PT ;  /* 0x000000c40600720c */ /* 0x000fe20003fc4070 */
[--C-:B------:R-:W-:Y:S01]  /*65d0*/  @!P2 IMAD.IADD R202, R202, 0x1, -R6.reuse ;  /* 0x00000001cacaa824 */ /* 0x100fe200078e0a06 */
[----:B------:R-:W-:Y:S02]  /*65e0*/  ISETP.GE.AND P4, PT, R23, RZ, PT ;  /* 0x000000ff1700720c */ /* 0x000fe40003f86270 */
[----:B------:R-:W-:Y:S01]  /*65f0*/  ISETP.GE.AND P2, PT, R29, RZ, PT ;  /* 0x000000ff1d00720c */ /* 0x000fe20003f46270 */
[--C-:B------:R-:W-:Y:S01]  /*6600*/  @!P3 IMAD.IADD R200, R200, 0x1, -R6.reuse ;  /* 0x00000001c8c8b824 */ /* 0x100fe200078e0a06 */
[----:B------:R-:W-:Y:S01]  /*6610*/  ISETP.GE.AND P3, PT, R13, RZ, PT ;  /* 0x000000ff0d00720c */ /* 0x000fe20003f66270 */
[--C-:B------:R-:W-:Y:S01]  /*6620*/  @!P0 IMAD.IADD R204, R204, 0x1, -R6.reuse ;  /* 0x00000001cccc8824 */ /* 0x100fe200078e0a06 */
[----:B------:R-:W-:Y:S01]  /*6630*/  ISETP.GE.AND P0, PT, R27, RZ, PT ;  /* 0x000000ff1b00720c */ /* 0x000fe20003f06270 */
[----:B------:R-:W-:Y:S01]  /*6640*/  @!P1 IMAD.IADD R198, R198, 0x1, -R6 ;  /* 0x00000001c6c69824 */ /* 0x000fe200078e0a06 */
[----:B------:R-:W-:Y:S01]  /*6650*/  ISETP.GE.AND P1, PT, R11, RZ, PT ;  /* 0x000000ff0b00720c */ /* 0x000fe20003f26270 */
[----:B------:R-:W-:Y:S01]  /*6660*/  @!P5 IMAD.MOV R204, RZ, RZ, -R204 ;  /* 0x000000ffffccd224 */ /* 0x000fe200078e0acc */
[----:B------:R-:W-:Y:S01]  /*6670*/  ISETP.NE.AND P5, PT, R101, RZ, PT ;  /* 0x000000ff6500720c */ /* 0x000fe20003fa5270 */
[----:B------:R-:W-:Y:S01]  /*6680*/  @!P6 IMAD.IADD R196, R196, 0x1, -R6 ;  /* 0x00000001c4c4e824 */ /* 0x000fe200078e0a06 */
[----:B------:R-:W-:Y:S01]  /*6690*/  LOP3.LUT R101, RZ, R101, RZ, 0x33, !PT ;  /* 0x00000065ff657212 */ /* 0x000fe200078e33ff */
[----:B------:R-:W-:Y:S01]  /*66a0*/  @!P4 IMAD.MOV R206, RZ, RZ, -R206 ;  /* 0x000000ffffcec224 */ /* 0x000fe200078e0ace */
[----:B------:R-:W-:Y:S01]  /*66b0*/  ISETP.GE.AND P6, PT, R31, RZ, PT ;  /* 0x000000ff1f00720c */ /* 0x000fe20003fc6270 */
[----:B------:R-:W-:Y:S01]  /*66c0*/  @!P2 IMAD.MOV R200, RZ, RZ, -R200 ;  /* 0x000000ffffc8a224 */ /* 0x000fe200078e0ac8 */
[----:B------:R-:W-:-:S02]  /*66d0*/  ISETP.NE.AND P4, PT, R100, RZ, PT ;  /* 0x000000ff6400720c */ /* 0x000fc40003f85270 */
[C---:B------:R-:W-:Y:S01]  /*66e0*/  SEL R99, R101.reuse, R8, !P5 ;  /* 0x0000000865637207 */ /* 0x040fe20006800000 */
[----:B------:R-:W-:Y:S01]  /*66f0*/  @!P0 IMAD.MOV R202, RZ, RZ, -R202 ;  /* 0x000000ffffca8224 */ /* 0x000fe200078e0aca */
[C---:B------:R-:W-:Y:S01]  /*6700*/  SEL R98, R101.reuse, R98, !P5 ;  /* 0x0000006265627207 */ /* 0x040fe20006800000 */
[----:B------:R-:W-:Y:S01]  /*6710*/  @!P1 IMAD.MOV R196, RZ, RZ, -R196 ;  /* 0x000000ffffc49224 */ /* 0x000fe200078e0ac4 */
[----:B------:R-:W-:Y:S01]  /*6720*/  SEL R93, R101, R14, !P5 ;  /* 0x0000000e655d7207 */ /* 0x000fe20006800000 */
[----:B------:R-:W-:Y:S01]  /*6730*/  IMAD R99, R99, UR9, RZ ;  /* 0x0000000963637c24 */ /* 0x000fe2000f8e02ff */
[C---:B------:R-:W-:Y:S01]  /*6740*/  SEL R97, R101.reuse, R10, !P5 ;  /* 0x0000000a65617207 */ /* 0x040fe20006800000 */
[----:B------:R-:W-:Y:S01]  /*6750*/  IMAD R98, R98, UR9, RZ ;  /* 0x0000000962627c24 */ /* 0x000fe2000f8e02ff */
[----:B------:R-:W-:Y:S01]  /*6760*/  SEL R92, R101, R92, !P5 ;  /* 0x0000005c655c7207 */ /* 0x000fe20006800000 */
[----:B------:R-:W-:Y:S01]  /*6770*/  IMAD R93, R93, UR9, RZ ;  /* 0x000000095d5d7c24 */ /* 0x000fe2000f8e02ff */
[----:B------:R-:W-:Y:S01]  /*6780*/  SEL R96, R101, R96, !P5 ;  /* 0x0000006065607207 */ /* 0x000fe20006800000 */
[----:B------:R-:W-:Y:S01]  /*6790*/  IMAD R97, R97, UR9, RZ ;  /* 0x0000000961617c24 */ /* 0x000fe2000f8e02ff */
[C---:B------:R-:W-:Y:S01]  /*67a0*/  SEL R69, R101.reuse, R4, !P5 ;  /* 0x0000000465457207 */ /* 0x040fe20006800000 */
[----:B------:R-:W-:Y:S01]  /*67b0*/  IMAD R92, R92, UR9, RZ ;  /* 0x000000095c5c7c24 */ /* 0x000fe2000f8e02ff */
[----:B------:R-:W-:Y:S01]  /*67c0*/  SEL R95, R101, R12, !P5 ;  /* 0x0000000c655f7207 */ /* 0x000fe20006800000 */
[----:B------:R-:W-:Y:S01]  /*67d0*/  IMAD R96, R96, UR9, RZ ;  /* 0x0000000960607c24 */ /* 0x000fe2000f8e02ff */
[----:B------:R-:W-:Y:S01]  /*67e0*/  LEA R4, P0, R5, UR14, 0x2 ;  /* 0x0000000e05047c11 */ /* 0x000fe2000f8010ff */
[----:B------:R-:W-:Y:S01]  /*67f0*/  @!P6 IMAD.MOV R68, RZ, RZ, -R68 ;  /* 0x000000ffff44e224 */ /* 0x000fe200078e0a44 */
[----:B------:R-:W-:Y:S01]  /*6800*/  @!P3 IADD3 R198, PT, PT, -R198, RZ, RZ ;  /* 0x000000ffc6c6b210 */ /* 0x000fe20007ffe1ff */
[----:B------:R-:W-:Y:S01]  /*6810*/  IMAD R95, R95, UR9, RZ ;  /* 0x000000095f5f7c24 */ /* 0x000fe2000f8e02ff */
[----:B------:R-:W-:Y:S01]  /*6820*/  SEL R94, R101, R94, !P5 ;  /* 0x0000005e655e7207 */ /* 0x000fe20006800000 */
[----:B------:R-:W-:Y:S01]  /*6830*/  IMAD R69, R69, UR9, RZ ;  /* 0x0000000945457c24 */ /* 0x000fe2000f8e02ff */
[C---:B------:R-:W-:Y:S01]  /*6840*/  SEL R91, R101.reuse, R16, !P5 ;  /* 0x00000010655b7207 */ /* 0x040fe20006800000 */
[----:B------:R-:W-:Y:S01]  /*6850*/  USHF.L.U32 UR14, UR4, 0x4, URZ ;  /* 0x00000004040e7899 */ /* 0x000fe200080006ff */
[C---:B------:R-:W-:Y:S01]  /*6860*/  SEL R86, R101.reuse, R86, !P5 ;  /* 0x0000005665567207 */ /* 0x040fe20006800000 */
[----:B------:R-:W-:Y:S01]  /*6870*/  IMAD R94, R94, UR9, RZ ;  /* 0x000000095e5e7c24 */ /* 0x000fe2000f8e02ff */
[----:B------:R-:W-:Y:S01]  /*6880*/  SEL R90, R101, R90, !P5 ;  /* 0x0000005a655a7207 */ /* 0x000fe20006800000 */
[----:B------:R-:W-:Y:S01]  /*6890*/  IMAD R91, R91, UR9, RZ ;  /* 0x000000095b5b7c24 */ /* 0x000fe2000f8e02ff */
[C---:B------:R-:W-:Y:S01]  /*68a0*/  SEL R85, R101.reuse, R22, !P5 ;  /* 0x0000001665557207 */ /* 0x040fe20006800000 */
[----:B------:R-:W-:Y:S01]  /*68b0*/  IMAD R86, R86, UR9, RZ ;  /* 0x0000000956567c24 */ /* 0x000fe2000f8e02ff */
[C---:B------:R-:W-:Y:S01]  /*68c0*/  SEL R89, R101.reuse, R18, !P5 ;  /* 0x0000001265597207 */ /* 0x040fe20006800000 */
[----:B------:R-:W-:Y:S01]  /*68d0*/  IMAD R90, R90, UR9, RZ ;  /* 0x000000095a5a7c24 */ /* 0x000fe2000f8e02ff */
[----:B------:R-:W-:Y:S01]  /*68e0*/  SEL R8, R101, R186, !P5 ;  /* 0x000000ba65087207 */ /* 0x000fe20006800000 */
[----:B------:R-:W-:Y:S01]  /*68f0*/  IMAD R85, R85, UR9, RZ ;  /* 0x0000000955557c24 */ /* 0x000fe2000f8e02ff */
[----:B------:R-:W-:Y:S01]  /*6900*/  LEA.HI.X.SX32 R5, R5, UR15, 0x2, P0 ;  /* 0x0000000f05057c11 */ /* 0x000fe200080f16ff */
[----:B------:R-:W-:Y:S01]  /*6910*/  IMAD R89, R89, UR9, RZ ;  /* 0x0000000959597c24 */ /* 0x000fe2000f8e02ff */
[C---:B------:R-:W-:Y:S01]  /*6920*/  SEL R88, R101.reuse, R88, !P5 ;  /* 0x0000005865587207 */ /* 0x040fe20006800000 */
[----:B------:R-:W-:Y:S01]  /*6930*/  IMAD R8, R8, UR9, RZ ;  /* 0x0000000908087c24 */ /* 0x000fe2000f8e02ff */
[C---:B------:R-:W-:Y:S01]  /*6940*/  SEL R87, R101.reuse, R20, !P5 ;  /* 0x0000001465577207 */ /* 0x040fe20006800000 */
[----:B------:R-:W-:Y:S01]  /*6950*/  USHF.L.U32 UR15, UR4, 0x5, URZ ;  /* 0x00000005040f7899 */ /* 0x000fe200080006ff */
[C---:B------:R-:W-:Y:S01]  /*6960*/  SEL R83, R101.reuse, R24, !P5 ;  /* 0x0000001865537207 */ /* 0x040fe20006800000 */
[----:B------:R-:W-:Y:S01]  /*6970*/  IMAD R88, R88, UR9, RZ ;  /* 0x0000000958587c24 */ /* 0x000fe2000f8e02ff */
[----:B------:R-:W-:Y:S01]  /*6980*/  SEL R81, R101, R26, !P5 ;  /* 0x0000001a65517207 */ /* 0x000fe20006800000 */
        /* <DEDUP_REMOVED lines=39> */
[----:B------:R-:W-:Y:S01]  /*6c00*/  LEA R186, P0, R99, R4, 0x2 ;  /* 0x0000000463ba7211 */ /* 0x000fe200078010ff */
[----:B------:R-:W-:Y:S01]  /*6c10*/  IMAD R11, R11, UR9, RZ ;  /* 0x000000090b0b7c24 */ /* 0x000fe2000f8e02ff */
[----:B------:R-:W-:Y:S01]  /*6c20*/  SEL R84, R101, R84, !P5 ;  /* 0x0000005465547207 */ /* 0x000fe20006800000 */
[----:B------:R-:W-:Y:S01]  /*6c30*/  IMAD R9, R9, UR9, RZ ;  /* 0x0000000909097c24 */ /* 0x000fe2000f8e02ff */
[----:B------:R-:W-:-:S02]  /*6c40*/  SEL R82, R101, R82, !P5 ;  /* 0x0000005265527207 */ /* 0x000fc40006800000 */
[C---:B------:R-:W-:Y:S01]  /*6c50*/  SEL R80, R101.reuse, R80, !P5 ;  /* 0x0000005065507207 */ /* 0x040fe20006800000 */
[----:B------:R-:W-:Y:S01]  /*6c60*/  IMAD R84, R84, UR9, RZ ;  /* 0x0000000954547c24 */ /* 0x000fe2000f8e02ff */
        /* <DEDUP_REMOVED lines=28> */
[----:B------:R-:W-:Y:S01]  /*6e30*/  SEL R49, R101, R116, !P5 ;  /* 0x0000007465317207 */ /* 0x000fe20006800000 */
        /* <DEDUP_REMOVED lines=145> */
[----:B------:R-:W-:Y:S01]  /*7750*/  @!P4 LOP3.LUT R68, RZ, R100, RZ, 0x33, !PT ;  /* 0x00000064ff44c212 */ /* 0x000fe200078e33ff */
[----:B------:R-:W-:Y:S01]  /*7760*/  IMAD R198, R198, UR9, RZ ;  /* 0x00000009c6c67c24 */ /* 0x000fe2000f8e02ff */
[-C--:B------:R-:W-:Y:S01]  /*7770*/  LEA R112, P3, R98, R4.reuse, 0x2 ;  /* 0x0000000462707211 */ /* 0x080fe200078610ff */
[----:B------:R-:W-:Y:S01]  /*7780*/  IMAD R196, R196, UR9, RZ ;  /* 0x00000009c4c47c24 */ /* 0x000fe2000f8e02ff */
[-C--:B------:R-:W-:Y:S01]  /*7790*/  LEA R176, P5, R93, R4.reuse, 0x2 ;  /* 0x000000045db07211 */ /* 0x080fe200078a10ff */
[----:B------:R-:W-:Y:S01]  /*77a0*/  IMAD R68, R68, UR7, RZ ;  /* 0x0000000744447c24 */ /* 0x000fe2000f8e02ff */
[-C--:B------:R-:W-:Y:S01]  /*77b0*/  LEA R184, P2, R97, R4.reuse, 0x2 ;  /* 0x0000000461b87211 */ /* 0x080fe200078410ff */
[----:B------:R-:W-:Y:S01]  /*77c0*/  USHF.L.U32 UR7, UR4, 0x1, URZ ;  /* 0x0000000104077899 */ /* 0x000fe200080006ff */
[----:B------:R-:W-:Y:S01]  /*77d0*/  LEA R174, P4, R92, R4, 0x2 ;  /* 0x000000045cae7211 */ /* 0x000fe200078810ff */
[----:B------:R-:W-:Y:S01]  /*77e0*/  USHF.L.U32 UR9, UR4, 0x2, URZ ;  /* 0x0000000204097899 */ /* 0x000fe200080006ff */
[----:B------:R-:W-:-:S02]  /*77f0*/  LEA.HI.X.SX32 R187, R99, R5, 0x2, P0 ;  /* 0x0000000563bb7211 */ /* 0x000fc400000f16ff */
[-C--:B------:R-:W-:Y:S02]  /*7800*/  LEA R182, P1, R96, R4.reuse, 0x2 ;  /* 0x0000000460b67211 */ /* 0x080fe400078210ff */
[-C--:B------:R-:W-:Y:S01]  /*7810*/  LEA R180, P0, R95, R4.reuse, 0x2 ;  /* 0x000000045fb47211 */ /* 0x080fe200078010ff */
[----:B------:R-:W-:Y:S01]  /*7820*/  STL.64 [R1+0x650], R186 ;  /* 0x000650ba01007387 */ /* 0x000fe20000100a00 */
[-C--:B------:R-:W-:Y:S02]  /*7830*/  LEA.HI.X.SX32 R113, R98, R5.reuse, 0x2, P3 ;  /* 0x0000000562717211 */ /* 0x080fe400018f16ff */
[----:B------:R-:W-:Y:S02]  /*7840*/  LEA.HI.X.SX32 R177, R93, R5, 0x2, P5 ;  /* 0x000000055db17211 */ /* 0x000fe400028f16ff */
[-C--:B------:R-:W-:Y:S01]  /*7850*/  LEA R178, P6, R94, R4.reuse, 0x2 ;  /* 0x000000045eb27211 */ /* 0x080fe200078c10ff */
[----:B------:R2:W-:Y:S01]  /*7860*/  STL.64 [R1+0x228], R112 ;  /* 0x0002287001007387 */ /* 0x0005e20000100a00 */
[----:B------:R-:W-:-:S02]  /*7870*/  LEA R172, P3, R91, R4, 0x2 ;  /* 0x000000045bac7211 */ /* 0x000fc400078610ff */
[-C--:B------:R-:W-:Y:S02]  /*7880*/  LEA.HI.X.SX32 R185, R97, R5.reuse, 0x2, P2 ;  /* 0x0000000561b97211 */ /* 0x080fe400010f16ff */
[-C--:B------:R-:W-:Y:S02]  /*7890*/  LEA R162, P5, R86, R4.reuse, 0x2 ;  /* 0x0000000456a27211 */ /* 0x080fe400078a10ff */
[-C--:B------:R-:W-:Y:S02]  /*78a0*/  LEA.HI.X.SX32 R175, R92, R5.reuse, 0x2, P4 ;  /* 0x000000055caf7211 */ /* 0x080fe400020f16ff */
[-C--:B------:R-:W-:Y:S02]  /*78b0*/  LEA R170, P2, R90, R4.reuse, 0x2 ;  /* 0x000000045aaa7211 */ /* 0x080fe400078410ff */
[----:B------:R-:W-:Y:S02]  /*78c0*/  LEA.HI.X.SX32 R183, R96, R5, 0x2, P1 ;  /* 0x0000000560b77211 */ /* 0x000fe400008f16ff */
[----:B------:R-:W-:-:S02]  /*78d0*/  LEA R160, P4, R85, R4, 0x2 ;  /* 0x0000000455a07211 */ /* 0x000fc400078810ff */
[-C--:B------:R-:W-:Y:S02]  /*78e0*/  LEA R168, P1, R89, R4.reuse, 0x2 ;  /* 0x0000000459a87211 */ /* 0x080fe400078210ff */
[-C--:B------:R-:W-:Y:S02]  /*78f0*/  LEA.HI.X.SX32 R181, R95, R5.reuse, 0x2, P0 ;  /* 0x000000055fb57211 */ /* 0x080fe400000f16ff */
[----:B------:R-:W-:Y:S02]  /*7900*/  LEA R166, P0, R88, R4, 0x2 ;  /* 0x0000000458a67211 */ /* 0x000fe400078010ff */
[-C--:B------:R-:W-:Y:S02]  /*7910*/  LEA.HI.X.SX32 R179, R94, R5.reuse, 0x2, P6 ;  /* 0x000000055eb37211 */ /* 0x080fe400030f16ff */
[-C--:B------:R-:W-:Y:S02]  /*7920*/  LEA.HI.X.SX32 R173, R91, R5.reuse, 0x2, P3 ;  /* 0x000000055bad7211 */ /* 0x080fe400018f16ff */
[----:B------:R-:W-:-:S02]  /*7930*/  LEA.HI.X.SX32 R163, R86, R5, 0x2, P5 ;  /* 0x0000000556a37211 */ /* 0x000fc400028f16ff */
[-C--:B------:R-:W-:Y:S02]  /*7940*/  LEA R164, P6, R87, R4.reuse, 0x2 ;  /* 0x0000000457a47211 */ /* 0x080fe400078c10ff */
[-C--:B------:R-:W-:Y:S02]  /*7950*/  LEA R158, P3, R84, R4.reuse, 0x2 ;  /* 0x00000004549e7211 */ /* 0x080fe400078610ff */
[-C--:B------:R-:W-:Y:S02]  /*7960*/  LEA.HI.X.SX32 R171, R90, R5.reuse, 0x2, P2 ;  /* 0x000000055aab7211 */ /* 0x080fe400010f16ff */
[-C--:B------:R-:W-:Y:S02]  /*7970*/  LEA R148, P5, R79, R4.reuse, 0x2 ;  /* 0x000000044f947211 */ /* 0x080fe400078a10ff */
[----:B------:R-:W-:Y:S02]  /*7980*/  LEA.HI.X.SX32 R161, R85, R5, 0x2, P4 ;  /* 0x0000000555a17211 */ /* 0x000fe400020f16ff */
[----:B------:R-:W-:-:S02]  /*7990*/  LEA R156, P2, R83, R4, 0x2 ;  /* 0x00000004539c7211 */ /* 0x000fc400078410ff */
[-C--:B------:R-:W-:Y:S02]  /*79a0*/  LEA.HI.X.SX32 R169, R89, R5.reuse, 0x2, P1 ;  /* 0x0000000559a97211 */ /* 0x080fe400008f16ff */
[-C--:B------:R-:W-:Y:S02]  /*79b0*/  LEA R146, P4, R78, R4.reuse, 0x2 ;  /* 0x000000044e927211 */ /* 0x080fe400078810ff */
[-C--:B------:R-:W-:Y:S02]  /*79c0*/  LEA R154, P1, R82, R4.reuse, 0x2 ;  /* 0x00000004529a7211 */ /* 0x080fe400078210ff */
[-C--:B------:R-:W-:Y:S02]  /*79d0*/  LEA.HI.X.SX32 R167, R88, R5.reuse, 0x2, P0 ;  /* 0x0000000558a77211 */ /* 0x080fe400000f16ff */
[----:B------:R-:W-:Y:S02]  /*79e0*/  LEA R152, P0, R81, R4, 0x2 ;  /* 0x0000000451987211 */ /* 0x000fe400078010ff */
[----:B------:R-:W-:-:S02]  /*79f0*/  LEA.HI.X.SX32 R165, R87, R5, 0x2, P6 ;  /* 0x0000000557a57211 */ /* 0x000fc400030f16ff */
[-C--:B------:R-:W-:Y:S02]  /*7a00*/  LEA.HI.X.SX32 R159, R84, R5.reuse, 0x2, P3 ;  /* 0x00000005549f7211 */ /* 0x080fe400018f16ff */
[-C--:B------:R-:W-:Y:S02]  /*7a10*/  LEA.HI.X.SX32 R149, R79, R5.reuse, 0x2, P5 ;  /* 0x000000054f957211 */ /* 0x080fe400028f16ff */
[-C--:B------:R-:W-:Y:S02]  /*7a20*/  LEA R150, P6, R80, R4.reuse, 0x2 ;  /* 0x0000000450967211 */ /* 0x080fe400078c10ff */
[-C--:B------:R-:W-:Y:S02]  /*7a30*/  LEA R144, P3, R77, R4.reuse, 0x2 ;  /* 0x000000044d907211 */ /* 0x080fe400078610ff */
[----:B------:R-:W-:Y:S02]  /*7a40*/  LEA.HI.X.SX32 R157, R83, R5, 0x2, P2 ;  /* 0x00000005539d7211 */ /* 0x000fe400010f16ff */
[----:B------:R-:W-:-:S02]  /*7a50*/  LEA R134, P5, R72, R4, 0x2 ;  /* 0x0000000448867211 */ /* 0x000fc400078a10ff */
[-C--:B------:R-:W-:Y:S02]  /*7a60*/  LEA.HI.X.SX32 R147, R78, R5.reuse, 0x2, P4 ;  /* 0x000000054e937211 */ /* 0x080fe400020f16ff */
[-C--:B------:R-:W-:Y:S02]  /*7a70*/  LEA R142, P2, R76, R4.reuse, 0x2 ;  /* 0x000000044c8e7211 */ /* 0x080fe400078410ff */
[-C--:B------:R-:W-:Y:S02]  /*7a80*/  LEA.HI.X.SX32 R155, R82, R5.reuse, 0x2, P1 ;  /* 0x00000005529b7211 */ /* 0x080fe400008f16ff */
[-C--:B------:R-:W-:Y:S02]  /*7a90*/  LEA R132, P4, R67, R4.reuse, 0x2 ;  /* 0x0000000443847211 */ /* 0x080fe400078810ff */
[----:B------:R-:W-:Y:S02]  /*7aa0*/  LEA R140, P1, R75, R4, 0x2 ;  /* 0x000000044b8c7211 */ /* 0x000fe400078210ff */
[----:B------:R-:W-:-:S02]  /*7ab0*/  LEA.HI.X.SX32 R153, R81, R5, 0x2, P0 ;  /* 0x0000000551997211 */ /* 0x000fc400000f16ff */
[-C--:B------:R-:W-:Y:S02]  /*7ac0*/  LEA R138, P0, R74, R4.reuse, 0x2 ;  /* 0x000000044a8a7211 */ /* 0x080fe400078010ff */
[-C--:B------:R-:W-:Y:S02]  /*7ad0*/  LEA.HI.X.SX32 R151, R80, R5.reuse, 0x2, P6 ;  /* 0x0000000550977211 */ /* 0x080fe400030f16ff */
[-C--:B------:R-:W-:Y:S02]  /*7ae0*/  LEA.HI.X.SX32 R145, R77, R5.reuse, 0x2, P3 ;  /* 0x000000054d917211 */ /* 0x080fe400018f16ff */
[----:B------:R-:W-:Y:S02]  /*7af0*/  LEA.HI.X.SX32 R135, R72, R5, 0x2, P5 ;  /* 0x0000000548877211 */ /* 0x000fe400028f16ff */
[-C--:B------:R-:W-:Y:S02]  /*7b00*/  LEA R136, P6, R73, R4.reuse, 0x2 ;  /* 0x0000000449887211 */ /* 0x080fe400078c10ff */
        /* <DEDUP_REMOVED lines=21> */
[-C--:B--2---:R-:W-:Y:S02]  /*7c60*/  LEA R112, P1, R57, R4.reuse, 0x2 ;  /* 0x0000000439707211 */ /* 0x084fe400078210ff */
        /* <DEDUP_REMOVED lines=102> */
[-C--:B------:R-:W-:Y:S01]  /*82d0*/  LEA.HI.X.SX32 R235, R222, R5.reuse, 0x2, P5 ;  /* 0x00000005deeb7211 */ /* 0x080fe200028f16ff */
[----:B------:R-:W-:Y:S01]  /*82e0*/  IMAD.U32 R222, RZ, RZ, UR53 ;  /* 0x00000035ffde7e24 */ /* 0x000fe2000f8e00ff */
[-C--:B------:R-:W-:Y:S02]  /*82f0*/  LEA R6, P6, R7, R4.reuse, 0x2 ;  /* 0x0000000407067211 */ /* 0x080fe400078c10ff */
[----:B------:R-:W-:Y:S01]  /*8300*/  LEA R232, P3, R220, R4, 0x2 ;  /* 0x00000004dce87211 */ /* 0x000fe200078610ff */
[----:B------:R-:W-:Y:S01]  /*8310*/  STL.64 [R1+0xf8], R234 ;  /* 0x0000f8ea01007387 */ /* 0x000fe20000100a00 */
[----:B------:R-:W-:-:S02]  /*8320*/  LEA.HI.X.SX32 R13, R13, R5, 0x2, P2 ;  /* 0x000000050d0d7211 */ /* 0x000fc400010f16ff */
[-C--:B------:R-:W-:Y:S02]  /*8330*/  LEA.HI.X.SX32 R187, R221, R5.reuse, 0x2, P4 ;  /* 0x00000005ddbb7211 */ /* 0x080fe400020f16ff */
[-C--:B------:R-:W-:Y:S02]  /*8340*/  LEA R230, P2, R219, R4.reuse, 0x2 ;  /* 0x00000004dbe67211 */ /* 0x080fe400078410ff */
[-C--:B------:R-:W-:Y:S01]  /*8350*/  LEA.HI.X.SX32 R11, R11, R5.reuse, 0x2, P1 ;  /* 0x000000050b0b7211 */ /* 0x080fe200008f16ff */
[----:B------:R2:W-:Y:S01]  /*8360*/  STL.64 [R1+0x100], R186 ;  /* 0x000100ba01007387 */ /* 0x0005e20000100a00 */
[-C--:B------:R-:W-:Y:S02]  /*8370*/  LEA R228, P1, R218, R4.reuse, 0x2 ;  /* 0x00000004dae47211 */ /* 0x080fe400078210ff */
[----:B------:R-:W-:Y:S02]  /*8380*/  LEA.HI.X.SX32 R9, R9, R5, 0x2, P0 ;  /* 0x0000000509097211 */ /* 0x000fe400000f16ff */
[----:B------:R-:W-:-:S02]  /*8390*/  LEA R226, P0, R217, R4, 0x2 ;  /* 0x00000004d9e27211 */ /* 0x000fc400078010ff */
[-C--:B------:R-:W-:Y:S02]  /*83a0*/  LEA.HI.X.SX32 R7, R7, R5.reuse, 0x2, P6 ;  /* 0x0000000507077211 */ /* 0x080fe400030f16ff */
[-C--:B------:R-:W-:Y:S02]  /*83b0*/  LEA.HI.X.SX32 R233, R220, R5.reuse, 0x2, P3 ;  /* 0x00000005dce97211 */ /* 0x080fe400018f16ff */
[-C--:B------:R-:W-:Y:S02]  /*83c0*/  LEA R224, P6, R216, R4.reuse, 0x2 ;  /* 0x00000004d8e07211 */ /* 0x080fe400078c10ff */
[-C--:B------:R-:W-:Y:S01]  /*83d0*/  LEA.HI.X.SX32 R231, R219, R5.reuse, 0x2, P2 ;  /* 0x00000005dbe77211 */ /* 0x080fe200010f16ff */
[----:B------:R3:W-:Y:S01]  /*83e0*/  STL.64 [R1+0x108], R232 ;  /* 0x000108e801007387 */ /* 0x0007e20000100a00 */
[----:B--2---:R-:W-:Y:S02]  /*83f0*/  LEA R186, P4, R214, R4, 0x2 ;  /* 0x00000004d6ba7211 */ /* 0x004fe400078810ff */
[-C--:B------:R-:W-:Y:S01]  /*8400*/  LEA.HI.X.SX32 R229, R218, R5.reuse, 0x2, P1 ;  /* 0x00000005dae57211 */ /* 0x080fe200008f16ff */
[----:B------:R2:W-:Y:S01]  /*8410*/  STL.64 [R1+0x110], R230 ;  /* 0x000110e601007387 */ /* 0x0005e20000100a00 */
[----:B------:R-:W-:-:S02]  /*8420*/  LEA.HI.X.SX32 R227, R217, R5, 0x2, P0 ;  /* 0x00000005d9e37211 */ /* 0x000fc400000f16ff */
[-C--:B------:R-:W-:Y:S01]  /*8430*/  LEA R234, P5, R215, R4.reuse, 0x2 ;  /* 0x00000004d7ea7211 */ /* 0x080fe200078a10ff */
[----:B------:R4:W-:Y:S01]  /*8440*/  STL.64 [R1+0x118], R228 ;  /* 0x000118e401007387 */ /* 0x0009e20000100a00 */
[-C--:B------:R-:W-:Y:S02]  /*8450*/  LEA.HI.X.SX32 R225, R216, R5.reuse, 0x2, P6 ;  /* 0x00000005d8e17211 */ /* 0x080fe400030f16ff */
[-C--:B------:R-:W-:Y:S01]  /*8460*/  LEA.HI.X.SX32 R187, R214, R5.reuse, 0x2, P4 ;  /* 0x00000005d6bb7211 */ /* 0x080fe200020f16ff */
[----:B------:R1:W-:Y:S01]  /*8470*/  STL.64 [R1+0x120], R226 ;  /* 0x000120e201007387 */ /* 0x0003e20000100a00 */
[-C--:B---3--:R-:W-:Y:S02]  /*8480*/  LEA R232, P3, R213, R4.reuse, 0x2 ;  /* 0x00000004d5e87211 */ /* 0x088fe400078610ff */
[----:B------:R-:W-:Y:S01]  /*8490*/  LEA.HI.X.SX32 R235, R215, R5, 0x2, P5 ;  /* 0x00000005d7eb7211 */ /* 0x000fe200028f16ff */
[----:B------:R3:W-:Y:S01]  /*84a0*/  STL.64 [R1+0x128], R224 ;  /* 0x000128e001007387 */ /* 0x0007e20000100a00 */
[----:B--2---:R-:W-:-:S02]  /*84b0*/  LEA R230, P2, R212, R4, 0x2 ;  /* 0x00000004d4e67211 */ /* 0x004fc400078410ff */
[-C--:B------:R-:W-:Y:S01]  /*84c0*/  LEA R220, P5, R207, R4.reuse, 0x2 ;  /* 0x00000004cfdc7211 */ /* 0x080fe200078a10ff */
[----:B------:R2:W-:Y:S01]  /*84d0*/  STL.64 [R1+0x138], R186 ;  /* 0x000138ba01007387 */ /* 0x0005e20000100a00 */
[-C--:B----4-:R-:W-:Y:S02]  /*84e0*/  LEA R228, P1, R211, R4.reuse, 0x2 ;  /* 0x00000004d3e47211 */ /* 0x090fe400078210ff */
[-C--:B------:R-:W-:Y:S01]  /*84f0*/  LEA.HI.X.SX32 R233, R213, R5.reuse, 0x2, P3 ;  /* 0x00000005d5e97211 */ /* 0x080fe200018f16ff */
[----:B------:R-:W-:Y:S01]  /*8500*/  STL.64 [R1+0x130], R234 ;  /* 0x000130ea01007387 */ /* 0x000fe20000100a00 */
[-C--:B-1----:R-:W-:Y:S02]  /*8510*/  LEA R226, P0, R210, R4.reuse, 0x2 ;  /* 0x00000004d2e27211 */ /* 0x082fe400078010ff */
[----:B------:R-:W-:Y:S01]  /*8520*/  LEA.HI.X.SX32 R231, R212, R5, 0x2, P2 ;  /* 0x00000005d4e77211 */ /* 0x000fe200010f16ff */
[----:B------:R-:W-:Y:S01]  /*8530*/  STL.64 [R1+0x140], R232 ;  /* 0x000140e801007387 */ /* 0x000fe20000100a00 */
[----:B---3--:R-:W-:-:S02]  /*8540*/  LEA R224, P6, R209, R4, 0x2 ;  /* 0x00000004d1e07211 */ /* 0x008fc400078c10ff */
[-C--:B------:R-:W-:Y:S01]  /*8550*/  LEA.HI.X.SX32 R229, R211, R5.reuse, 0x2, P1 ;  /* 0x00000005d3e57211 */ /* 0x080fe200008f16ff */
[----:B------:R1:W-:Y:S01]  /*8560*/  STL.64 [R1+0x148], R230 ;  /* 0x000148e601007387 */ /* 0x0003e20000100a00 */
[-C--:B--2---:R-:W-:Y:S02]  /*8570*/  LEA R186, P4, R205, R4.reuse, 0x2 ;  /* 0x00000004cdba7211 */ /* 0x084fe400078810ff */
[-C--:B------:R-:W-:Y:S01]  /*8580*/  LEA.HI.X.SX32 R227, R210, R5.reuse, 0x2, P0 ;  /* 0x00000005d2e37211 */ /* 0x080fe200000f16ff */
[----:B------:R-:W-:Y:S01]  /*8590*/  STL.64 [R1+0x150], R228 ;  /* 0x000150e401007387 */ /* 0x000fe20000100a00 */
[-C--:B------:R-:W-:Y:S01]  /*85a0*/  LEA.HI.X.SX32 R221, R207, R5.reuse, 0x2, P5 ;  /* 0x00000005cfdd7211 */ /* 0x080fe200028f16ff */
[----:B------:R-:W-:Y:S01]  /*85b0*/  IMAD.U32 R207, RZ, RZ, UR38 ;  /* 0x00000026ffcf7e24 */ /* 0x000fe2000f8e00ff */
[-C--:B------:R-:W-:Y:S01]  /*85c0*/  LEA.HI.X.SX32 R225, R209, R5.reuse, 0x2, P6 ;  /* 0x00000005d1e17211 */ /* 0x080fe200030f16ff */
[----:B------:R2:W-:Y:S01]  /*85d0*/  STL.64 [R1+0x158], R226 ;  /* 0x000158e201007387 */ /* 0x0005e20000100a00 */
[-C--:B------:R-:W-:Y:S01]  /*85e0*/  LEA R218, P3, R203, R4.reuse, 0x2 ;  /* 0x00000004cbda7211 */ /* 0x080fe200078610ff */
[----:B------:R-:W-:Y:S01]  /*85f0*/  IMAD.U32 R209, RZ, RZ, UR40 ;  /* 0x00000028ffd17e24 */ /* 0x000fe2000f8e00ff */
[-C--:B------:R-:W-:Y:S01]  /*8600*/  LEA.HI.X.SX32 R187, R205, R5.reuse, 0x2, P4 ;  /* 0x00000005cdbb7211 */ /* 0x080fe200020f16ff */
[----:B------:R3:W-:Y:S01]  /*8610*/  STL.64 [R1+0x168], R220 ;  /* 0x000168dc01007387 */ /* 0x0007e20000100a00 */
[-C--:B------:R-:W-:Y:S01]  /*8620*/  LEA R216, P2, R201, R4.reuse, 0x2 ;  /* 0x00000004c9d87211 */ /* 0x080fe200078410ff */
[----:B------:R-:W-:Y:S01]  /*8630*/  IMAD.U32 R205, RZ, RZ, UR36 ;  /* 0x00000024ffcd7e24 */ /* 0x000fe2000f8e00ff */
[-C--:B------:R-:W-:Y:S01]  /*8640*/  LEA R214, P1, R199, R4.reuse, 0x2 ;  /* 0x00000004c7d67211 */ /* 0x080fe200078210ff */
[----:B------:R-:W-:Y:S01]  /*8650*/  STL.64 [R1+0x160], R224 ;  /* 0x000160e001007387 */ /* 0x000fe20000100a00 */
[-C--:B------:R-:W-:Y:S01]  /*8660*/  LEA R212, P0, R197, R4.reuse, 0x2 ;  /* 0x00000004c5d47211 */ /* 0x080fe200078010ff */
[----:B-1----:R-:W-:Y:S01]  /*8670*/  IMAD.U32 R230, RZ, RZ, UR56 ;  /* 0x00000038ffe67e24 */ /* 0x002fe2000f8e00ff */
[-C--:B------:R-:W-:Y:S01]  /*8680*/  LEA R210, P6, R195, R4.reuse, 0x2 ;  /* 0x00000004c3d27211 */ /* 0x080fe200078c10ff */
[----:B------:R1:W-:Y:S01]  /*8690*/  STL.64 [R1+0x170], R186 ;  /* 0x000170ba01007387 */ /* 0x0003e20000100a00 */
[-C--:B------:R-:W-:Y:S01]  /*86a0*/  LEA.HI.X.SX32 R219, R203, R5.reuse, 0x2, P3 ;  /* 0x00000005cbdb7211 */ /* 0x080fe200018f16ff */
[----:B--2---:R-:W-:Y:S01]  /*86b0*/  IMAD.U32 R226, RZ, RZ, UR54 ;  /* 0x00000036ffe27e24 */ /* 0x004fe2000f8e00ff */
[-C--:B------:R-:W-:Y:S01]  /*86c0*/  LEA.HI.X.SX32 R217, R201, R5.reuse, 0x2, P2 ;  /* 0x00000005c9d97211 */ /* 0x080fe200010f16ff */
[----:B------:R-:W-:Y:S01]  /*86d0*/  IMAD.U32 R201, RZ, RZ, UR32 ;  /* 0x00000020ffc97e24 */ /* 0x000fe2000f8e00ff */
[-C--:B---3--:R-:W-:Y:S01]  /*86e0*/  LEA R220, P5, R193, R4.reuse, 0x2 ;  /* 0x00000004c1dc7211 */ /* 0x088fe200078a10ff */
[----:B------:R2:W-:Y:S01]  /*86f0*/  STL.64 [R1+0x178], R218 ;  /* 0x000178da01007387 */ /* 0x0005e20000100a00 */
[-C--:B------:R-:W-:Y:S01]  /*8700*/  LEA.HI.X.SX32 R215, R199, R5.reuse, 0x2, P1 ;  /* 0x00000005c7d77211 */ /* 0x080fe200008f16ff */
[----:B------:R-:W-:Y:S01]  /*8710*/  IMAD.U32 R199, RZ, RZ, UR30 ;  /* 0x0000001effc77e24 */ /* 0x000fe2000f8e00ff */
[-C--:B------:R-:W-:Y:S01]  /*8720*/  LEA.HI.X.SX32 R213, R197, R5.reuse, 0x2, P0 ;  /* 0x00000005c5d57211 */ /* 0x080fe200000f16ff */
[----:B------:R3:W-:Y:S01]  /*8730*/  STL.64 [R1+0x180], R216 ;  /* 0x000180d801007387 */ /* 0x0007e20000100a00 */
[-C--:B------:R-:W-:Y:S01]  /*8740*/  LEA.HI.X.SX32 R211, R195, R5.reuse, 0x2, P6 ;  /* 0x00000005c3d37211 */ /* 0x080fe200030f16ff */
[----:B------:R-:W-:Y:S01]  /*8750*/  IMAD.U32 R195, RZ, RZ, UR26 ;  /* 0x0000001affc37e24 */ /* 0x000fe2000f8e00ff */
[-C--:B-1----:R-:W-:Y:S01]  /*8760*/  LEA R186, P4, R191, R4.reuse, 0x2 ;  /* 0x00000004bfba7211 */ /* 0x082fe200078810ff */
[----:B------:R1:W-:Y:S01]  /*8770*/  STL.64 [R1+0x188], R214 ;  /* 0x000188d601007387 */ /* 0x0003e20000100a00 */
[-C--:B------:R-:W-:Y:S01]  /*8780*/  LEA.HI.X.SX32 R221, R193, R5.reuse, 0x2, P5 ;  /* 0x00000005c1dd7211 */ /* 0x080fe200028f16ff */
[----:B------:R-:W-:Y:S01]  /*8790*/  IMAD.U32 R193, RZ, RZ, UR24 ;  /* 0x00000018ffc17e24 */ /* 0x000fe2000f8e00ff */
[-C--:B------:R-:W-:Y:S01]  /*87a0*/  LEA.HI.X.SX32 R187, R191, R5.reuse, 0x2, P4 ;  /* 0x00000005bfbb7211 */ /* 0x080fe200020f16ff */
[----:B------:R4:W-:Y:S01]  /*87b0*/  STL.64 [R1+0x190], R212 ;  /* 0x000190d401007387 */ /* 0x0009e20000100a00 */
[-C--:B--2---:R-:W-:Y:S01]  /*87c0*/  LEA R218, P3, R189, R4.reuse, 0x2 ;  /* 0x00000004bdda7211 */ /* 0x084fe200078610ff */
[----:B------:R-:W-:Y:S01]  /*87d0*/  IMAD.U32 R191, RZ, RZ, UR22 ;  /* 0x00000016ffbf7e24 */ /* 0x000fe2000f8e00ff */
[----:B------:R-:W-:Y:S01]  /*87e0*/  MOV R203, UR34 ;  /* 0x0000002200cb7c02 */ /* 0x000fe20008000f00 */
[----:B------:R2:W-:Y:S01]  /*87f0*/  STL.64 [R1+0x198], R210 ;  /* 0x000198d201007387 */ /* 0x0005e20000100a00 */
[-C--:B---3--:R-:W-:Y:S01]  /*8800*/  LEA R216, P2, R71, R4.reuse, 0x2 ;  /* 0x0000000447d87211 */ /* 0x088fe200078410ff */
[----:B------:R-:W-:Y:S01]  /*8810*/  IMAD.U32 R197, RZ, RZ, UR28 ;  /* 0x0000001cffc57e24 */ /* 0x000fe2000f8e00ff */
[-C--:B------:R-:W-:Y:S01]  /*8820*/  LEA.HI.X.SX32 R219, R189, R5.reuse, 0x2, P3 ;  /* 0x00000005bddb7211 */ /* 0x080fe200018f16ff */
[----:B------:R3:W-:Y:S01]  /*8830*/  STL.64 [R1+0x1a0], R220 ;  /* 0x0001a0dc01007387 */ /* 0x0007e20000100a00 */
[-C--:B-1----:R-:W-:Y:S01]  /*8840*/  LEA R214, P1, R69, R4.reuse, 0x2 ;  /* 0x0000000445d67211 */ /* 0x082fe200078210ff */
[----:B------:R-:W-:Y:S01]  /*8850*/  IMAD.U32 R228, RZ, RZ, UR55 ;  /* 0x00000037ffe47e24 */ /* 0x000fe2000f8e00ff */
[-C--:B------:R-:W-:Y:S01]  /*8860*/  LEA.HI.X.SX32 R217, R71, R5.reuse, 0x2, P2 ;  /* 0x0000000547d97211 */ /* 0x080fe200010f16ff */
[----:B------:R1:W-:Y:S01]  /*8870*/  STL.64 [R1+0x1a8], R186 ;  /* 0x0001a8ba01007387 */ /* 0x0003e20000100a00 */
[-C--:B----4-:R-:W-:Y:S01]  /*8880*/  LEA R212, P0, R70, R4.reuse, 0x2 ;  /* 0x0000000446d47211 */ /* 0x090fe200078010ff */
[----:B------:R-:W-:Y:S01]  /*8890*/  IMAD.U32 R231, RZ, RZ, UR57 ;  /* 0x00000039ffe77e24 */ /* 0x000fe2000f8e00ff */
[-C--:B------:R-:W-:Y:S01]  /*88a0*/  LEA.HI.X.SX32 R215, R69, R5.reuse, 0x2, P1 ;  /* 0x0000000545d77211 */ /* 0x080fe200008f16ff */
[----:B------:R4:W-:Y:S01]  /*88b0*/  STL.64 [R1+0x1b0], R218 ;  /* 0x0001b0da01007387 */ /* 0x0009e20000100a00 */
[-C--:B--2---:R-:W-:Y:S01]  /*88c0*/  LEA R210, P6, R188, R4.reuse, 0x2 ;  /* 0x00000004bcd27211 */ /* 0x084fe200078c10ff */
[----:B------:R-:W-:Y:S01]  /*88d0*/  VIADD R69, R2, 0xffffffff ;  /* 0xffffffff02457836 */ /* 0x000fe20000000000 */
[-C--:B------:R-:W-:Y:S01]  /*88e0*/  LEA.HI.X.SX32 R213, R70, R5.reuse, 0x2, P0 ;  /* 0x0000000546d57211 */ /* 0x080fe200000f16ff */
[----:B------:R2:W-:Y:S01]  /*88f0*/  STL.64 [R1+0x1b8], R216 ;  /* 0x0001b8d801007387 */ /* 0x0005e20000100a00 */
[-C--:B------:R-:W-:Y:S01]  /*8900*/  LEA.HI.X.SX32 R211, R188, R5.reuse, 0x2, P6 ;  /* 0x00000005bcd37211 */ /* 0x080fe200030f16ff */
[----:B------:R-:W-:Y:S01]  /*8910*/  IMAD.U32 R232, RZ, RZ, UR61 ;  /* 0x0000003dffe87e24 */ /* 0x000fe2000f8e00ff */
[-C--:B---3--:R-:W-:Y:S01]  /*8920*/  LEA R220, P5, R190, R4.reuse, 0x2 ;  /* 0x00000004bedc7211 */ /* 0x088fe200078a10ff */
[----:B------:R3:W-:Y:S01]  /*8930*/  STL.64 [R1+0x1c0], R214 ;  /* 0x0001c0d601007387 */ /* 0x0007e20000100a00 */
[-C--:B-1----:R-:W-:Y:S01]  /*8940*/  LEA R186, P4, R192, R4.reuse, 0x2 ;  /* 0x00000004c0ba7211 */ /* 0x082fe200078810ff */
[----:B------:R-:W-:Y:S01]  /*8950*/  IMAD.U32 R233, RZ, RZ, UR65 ;  /* 0x00000041ffe97e24 */ /* 0x000fe2000f8e00ff */
[-C--:B------:R-:W-:Y:S01]  /*8960*/  LEA.HI.X.SX32 R221, R190, R5.reuse, 0x2, P5 ;  /* 0x00000005bedd7211 */ /* 0x080fe200028f16ff */
[----:B------:R1:W-:Y:S01]  /*8970*/  STL.64 [R1+0x1c8], R212 ;  /* 0x0001c8d401007387 */ /* 0x0003e20000100a00 */
[-C--:B----4-:R-:W-:Y:S01]  /*8980*/  LEA R218, P3, R194, R4.reuse, 0x2 ;  /* 0x00000004c2da7211 */ /* 0x090fe200078610ff */
[----:B------:R-:W-:Y:S01]  /*8990*/  IMAD.U32 R190, RZ, RZ, UR21 ;  /* 0x00000015ffbe7e24 */ /* 0x000fe2000f8e00ff */
[----:B------:R-:W-:Y:S01]  /*89a0*/  LEA.HI.X.SX32 R187, R192, R5, 0x2, P4 ;  /* 0x00000005c0bb7211 */ /* 0x000fe200020f16ff */
[----:B------:R4:W-:Y:S01]  /*89b0*/  STL.64 [R1+0x1d0], R210 ;  /* 0x0001d0d201007387 */ /* 0x0009e20000100a00 */
[-C--:B--2---:R-:W-:Y:S01]  /*89c0*/  LEA R216, P2, R208, R4.reuse, 0x2 ;  /* 0x00000004d0d87211 */ /* 0x084fe200078410ff */
[----:B------:R-:W-:Y:S01]  /*89d0*/  IMAD.U32 R192, RZ, RZ, UR23 ;  /* 0x00000017ffc07e24 */ /* 0x000fe2000f8e00ff */
[-C--:B------:R-:W-:Y:S01]  /*89e0*/  LEA R188, P5, R200, R4.reuse, 0x2 ;  /* 0x00000004c8bc7211 */ /* 0x080fe200078a10ff */
[----:B------:R2:W-:Y:S01]  /*89f0*/  STL.64 [R1+0x1e0], R186 ;  /* 0x0001e0ba01007387 */ /* 0x0005e20000100a00 */
[----:B---3--:R-:W-:-:S02]  /*8a00*/  LEA R214, P1, R206, R4, 0x2 ;  /* 0x00000004ced67211 */ /* 0x008fc400078210ff */
[-C--:B------:R-:W-:Y:S01]  /*8a10*/  LEA.HI.X.SX32 R219, R194, R5.reuse, 0x2, P3 ;  /* 0x00000005c2db7211 */ /* 0x080fe200018f16ff */
[----:B------:R-:W-:Y:S01]  /*8a20*/  STL.64 [R1+0x1d8], R220 ;  /* 0x0001d8dc01007387 */ /* 0x000fe20000100a00 */
[-C--:B-1----:R-:W-:Y:S02]  /*8a30*/  LEA R212, P0, R204, R4.reuse, 0x2 ;  /* 0x00000004ccd47211 */ /* 0x082fe400078010ff */
[-C--:B------:R-:W-:Y:S01]  /*8a40*/  LEA.HI.X.SX32 R217, R208, R5.reuse, 0x2, P2 ;  /* 0x00000005d0d97211 */ /* 0x080fe200010f16ff */
[----:B------:R-:W-:Y:S01]  /*8a50*/  STL.64 [R1+0x1e8], R218 ;  /* 0x0001e8da01007387 */ /* 0x000fe20000100a00 */
[-C--:B----4-:R-:W-:Y:S01]  /*8a60*/  LEA R210, P6, R202, R4.reuse, 0x2 ;  /* 0x00000004cad27211 */ /* 0x090fe200078c10ff */
[----:B------:R-:W-:Y:S01]  /*8a70*/  IMAD.U32 R208, RZ, RZ, UR39 ;  /* 0x00000027ffd07e24 */ /* 0x000fe2000f8e00ff */
[----:B------:R-:W-:Y:S01]  /*8a80*/  LEA.HI.X.SX32 R215, R206, R5, 0x2, P1 ;  /* 0x00000005ced77211 */ /* 0x000fe200008f16ff */
[----:B------:R-:W-:Y:S01]  /*8a90*/  STL.64 [R1+0x1f0], R216 ;  /* 0x0001f0d801007387 */ /* 0x000fe20000100a00 */
[----:B--2---:R-:W-:-:S02]  /*8aa0*/  LEA R186, P4, R198, R4, 0x2 ;  /* 0x00000004c6ba7211 */ /* 0x004fc400078810ff */
[----:B------:R-:W-:Y:S01]  /*8ab0*/  LEA R70, P3, R196, R4, 0x2 ;  /* 0x00000004c4467211 */ /* 0x000fe200078610ff */
[----:B------:R-:W-:Y:S01]  /*8ac0*/  STL.64 [R1+0x1f8], R214 ;  /* 0x0001f8d601007387 */ /* 0x000fe20000100a00 */
[-C--:B------:R-:W-:Y:S01]  /*8ad0*/  LEA.HI.X.SX32 R213, R204, R5.reuse, 0x2, P0 ;  /* 0x00000005ccd57211 */ /* 0x080fe200000f16ff */
[----:B------:R-:W-:Y:S01]  /*8ae0*/  IMAD.U32 R204, RZ, RZ, UR35 ;  /* 0x00000023ffcc7e24 */ /* 0x000fe2000f8e00ff */
[-C--:B------:R-:W-:Y:S01]  /*8af0*/  LEA.HI.X.SX32 R211, R202, R5.reuse, 0x2, P6 ;  /* 0x00000005cad37211 */ /* 0x080fe200030f16ff */
[----:B------:R-:W-:Y:S01]  /*8b00*/  IMAD.U32 R202, RZ, RZ, UR33 ;  /* 0x00000021ffca7e24 */ /* 0x000fe2000f8e00ff */
[-C--:B------:R-:W-:Y:S01]  /*8b10*/  LEA.HI.X.SX32 R189, R200, R5.reuse, 0x2, P5 ;  /* 0x00000005c8bd7211 */ /* 0x080fe200028f16ff */
[----:B------:R-:W-:Y:S01]  /*8b20*/  STL.64 [R1+0x200], R212 ;  /* 0x000200d401007387 */ /* 0x000fe20000100a00 */
[----:B------:R-:W-:Y:S01]  /*8b30*/  ISETP.GE.U32.AND P5, PT, R69, 0x7fffffc0, PT ;  /* 0x7fffffc04500780c */ /* 0x000fe20003fa6070 */
[----:B------:R-:W-:Y:S01]  /*8b40*/  VIADD R69, R2, 0xfffffffe ;  /* 0xfffffffe02457836 */ /* 0x000fe20000000000 */
[-C--:B------:R-:W-:Y:S01]  /*8b50*/  LEA.HI.X.SX32 R187, R198, R5.reuse, 0x2, P4 ;  /* 0x00000005c6bb7211 */ /* 0x080fe200020f16ff */
[----:B------:R-:W-:Y:S01]  /*8b60*/  STL.64 [R1+0x208], R210 ;  /* 0x000208d201007387 */ /* 0x000fe20000100a00 */
[----:B------:R-:W-:Y:S01]  /*8b70*/  LEA.HI.X.SX32 R71, R196, R5, 0x2, P3 ;  /* 0x00000005c4477211 */ /* 0x000fe200018f16ff */
[----:B------:R-:W-:Y:S01]  /*8b80*/  IMAD.U32 R196, RZ, RZ, UR27 ;  /* 0x0000001bffc47e24 */ /* 0x000fe2000f8e00ff */
[C---:B------:R-:W-:Y:S01]  /*8b90*/  LEA R4, P0, R68.reuse, UR12, 0x2 ;  /* 0x0000000c44047c11 */ /* 0x040fe2000f8010ff */
[----:B------:R1:W-:Y:S01]  /*8ba0*/  STL.64 [R1+0x210], R188 ;  /* 0x000210bc01007387 */ /* 0x0003e20000100a00 */
[----:B------:R-:W-:Y:S01]  /*8bb0*/  ISETP.GE.U32.AND P4, PT, R69, 0x7fffffbf, PT ;  /* 0x7fffffbf4500780c */ /* 0x000fe20003f86070 */
[----:B------:R-:W-:Y:S01]  /*8bc0*/  IMAD.U32 R69, RZ, RZ, UR8 ;  /* 0x00000008ff457e24 */ /* 0x000fe2000f8e00ff */
[----:B------:R-:W-:Y:S01]  /*8bd0*/  LEA.HI.X.SX32 R5, R68, UR13, 0x2, P0 ;  /* 0x0000000d44057c11 */ /* 0x000fe200080f16ff */
[----:B------:R2:W-:Y:S01]  /*8be0*/  STL.64 [R1+0x220], R186 ;  /* 0x000220ba01007387 */ /* 0x0005e20000100a00 */
[----:B------:R-:W-:Y:S01]  /*8bf0*/  VIADD R68, R2, 0xffffffc0 ;  /* 0xffffffc002447836 */ /* 0x000fe20000000000 */
[----:B------:R-:W-:Y:S01]  /*8c00*/  IADD3 R2, P1, PT, R4, UR30, RZ ;  /* 0x0000001e04027c10 */ /* 0x000fe2000ff3e0ff */
[----:B------:R-:W-:Y:S01]  /*8c10*/  IMAD.U32 R198, RZ, RZ, UR29 ;  /* 0x0000001dffc67e24 */ /* 0x000fe2000f8e00ff */
[----:B------:R3:W-:Y:S01]  /*8c20*/  STL.64 [R1+0x218], R70 ;  /* 0x0002184601007387 */ /* 0x0007e20000100a00 */
[----:B------:R-:W-:Y:S01]  /*8c30*/  MOV R194, UR25 ;  /* 0x0000001900c27c02 */ /* 0x000fe20008000f00 */
[----:B------:R-:W-:Y:S01]  /*8c40*/  IMAD.U32 R200, RZ, RZ, UR31 ;  /* 0x0000001fffc87e24 */ /* 0x000fe2000f8e00ff */
[----:B------:R-:W-:Y:S01]  /*8c50*/  ISETP.GE.U32.AND P2, PT, R68, 0x7fffff81, PT ;  /* 0x7fffff814400780c */ /* 0x000fe20003f46070 */
[----:B-1----:R-:W-:Y:S01]  /*8c60*/  IMAD.U32 R188, RZ, RZ, UR19 ;  /* 0x00000013ffbc7e24 */ /* 0x002fe2000f8e00ff */
[----:B------:R-:W-:Y:S01]  /*8c70*/  ISETP.GE.AND P3, PT, R223, R68, PT ;  /* 0x00000044df00720c */ /* 0x000fe20003f66270 */
[----:B------:R-:W-:Y:S01]  /*8c80*/  IMAD.U32 R189, RZ, RZ, UR20 ;  /* 0x00000014ffbd7e24 */ /* 0x000fe2000f8e00ff */
[----:B------:R-:W-:Y:S01]  /*8c90*/  MOV R206, UR37 ;  /* 0x0000002500ce7c02 */ /* 0x000fe20008000f00 */
[----:B------:R-:W-:Y:S01]  /*8ca0*/  IMAD.U32 R68, RZ, RZ, UR4 ;  /* 0x00000004ff447e24 */ /* 0x000fe2000f8e00ff */
[----:B--2---:R-:W-:Y:S01]  /*8cb0*/  IADD3 R186, P0, PT, R4, UR23, RZ ;  /* 0x0000001704ba7c10 */ /* 0x004fe2000ff1e0ff */
[----:B------:R-:W-:Y:S01]  /*8cc0*/  IMAD.U32 R210, RZ, RZ, UR41 ;  /* 0x00000029ffd27e24 */ /* 0x000fe2000f8e00ff */
[----:B------:R-:W-:Y:S01]  /*8cd0*/  MOV R221, UR52 ;  /* 0x0000003400dd7c02 */ /* 0x000fe20008000f00 */
[----:B---3--:R-:W-:Y:S01]  /*8ce0*/  IMAD.U32 R70, RZ, RZ, UR17 ;  /* 0x00000011ff467e24 */ /* 0x008fe2000f8e00ff */
[-C--:B------:R-:W-:Y:S01]  /*8cf0*/  LEA.HI.X.SX32 R187, R69, R5.reuse, 0x2, P0 ;  /* 0x0000000545bb7211 */ /* 0x080fe200000f16ff */
[----:B------:R-:W-:Y:S01]  /*8d00*/  IMAD.U32 R71, RZ, RZ, UR18 ;  /* 0x00000012ff477e24 */ /* 0x000fe2000f8e00ff */
[----:B------:R-:W-:Y:S01]  /*8d10*/  USHF.L.U32 UR12, UR4, 0x3, URZ ;  /* 0x00000003040c7899 */ /* 0x000fe200080006ff */
[----:B------:R-:W-:Y:S01]  /*8d20*/  IMAD R223, R68, 0x44, RZ ;  /* 0x0000004444df7824 */ /* 0x000fe200078e02ff */
[----:B------:R-:W-:Y:S01]  /*8d30*/  LEA.HI.X.SX32 R3, R70, R5, 0x2, P1 ;  /* 0x0000000546037211 */ /* 0x000fe200008f16ff */
[----:B------:R1:W-:Y:S01]  /*8d40*/  STL.64 [R1+0xe0], R186 ;  /* 0x0000e0ba01007387 */ /* 0x0003e20000100a00 */
[C---:B------:R-:W-:Y:S01]  /*8d50*/  IMAD R224, R68.reuse, 0x48, RZ ;  /* 0x0000004844e07824 */ /* 0x040fe200078e02ff */
[----:B------:R-:W-:Y:S01]  /*8d60*/  UIMAD UR13, UR4, 0x3f, URZ ;  /* 0x0000003f040d78a4 */ /* 0x000fe2000f8e02ff */
[C---:B------:R-:W-:Y:S01]  /*8d70*/  IMAD R225, R68.reuse, 0x4c, RZ ;  /* 0x0000004c44e17824 */ /* 0x040fe200078e02ff */
[----:B------:R2:W-:Y:S01]  /*8d80*/  STL.64 [R1+0xd0], R2 ;  /* 0x0000d00201007387 */ /* 0x0005e20000100a00 */
[----:B------:R-:W-:-:S02]  /*8d90*/  IMAD R234, R68, 0x50, RZ ;  /* 0x0000005044ea7824 */ /* 0x000fc400078e02ff */
[C---:B------:R-:W-:Y:S02]  /*8da0*/  IMAD R235, R68.reuse, 0x54, RZ ;  /* 0x0000005444eb7824 */ /* 0x040fe400078e02ff */
[C---:B------:R-:W-:Y:S02]  /*8db0*/  IMAD R236, R68.reuse, 0x58, RZ ;  /* 0x0000005844ec7824 */ /* 0x040fe400078e02ff */
[----:B------:R-:W-:Y:S01]  /*8dc0*/  IMAD R238, R68, 0x5c, RZ ;  /* 0x0000005c44ee7824 */ /* 0x000fe200078e02ff */
[----:B-1----:R-:W-:Y:S01]  /*8dd0*/  IADD3 R186, P0, PT, R4, UR34, RZ ;  /* 0x0000002204ba7c10 */ /* 0x002fe2000ff1e0ff */
[C---:B------:R-:W-:Y:S02]  /*8de0*/  IMAD R239, R68.reuse, 0x60, RZ ;  /* 0x0000006044ef7824 */ /* 0x040fe400078e02ff */
[C---:B------:R-:W-:Y:S01]  /*8df0*/  IMAD R240, R68.reuse, 0x64, RZ ;  /* 0x0000006444f07824 */ /* 0x040fe200078e02ff */
[----:B--2---:R-:W2:Y:S01]  /*8e00*/  LDL.LU R3, [R1+0x658] ;  /* 0x0006580001037983 */ /* 0x004ea20000300800 */
[----:B------:R-:W-:Y:S01]  /*8e10*/  LEA.HI.X.SX32 R187, R71, R5, 0x2, P0 ;  /* 0x0000000547bb7211 */ /* 0x000fe200000f16ff */
[----:B------:R-:W-:Y:S01]  /*8e20*/  IMAD R241, R68, 0x68, RZ ;  /* 0x0000006844f17824 */ /* 0x000fe200078e02ff */
[----:B------:R-:W-:Y:S01]  /*8e30*/  IADD3 R2, P1, PT, R4, UR38, RZ ;  /* 0x0000002604027c10 */ /* 0x000fe2000ff3e0ff */
[----:B------:R-:W-:-:S02]  /*8e40*/  IMAD R242, R68, 0x6c, RZ ;  /* 0x0000006c44f27824 */ /* 0x000fc400078e02ff */
[----:B------:R1:W-:Y:S01]  /*8e50*/  STL.64 [R1+0xc8], R186 ;  /* 0x0000c8ba01007387 */ /* 0x0003e20000100a00 */
[C---:B------:R-:W-:Y:S02]  /*8e60*/  IMAD R243, R68.reuse, 0x70, RZ ;  /* 0x0000007044f37824 */ /* 0x040fe400078e02ff */
[----:B------:R-:W-:Y:S02]  /*8e70*/  IMAD.MOV.U32 R70, RZ, RZ, R2 ;  /* 0x000000ffff467224 */ /* 0x000fe400078e0002 */
[C---:B------:R-:W-:Y:S02]  /*8e80*/  IMAD R244, R68.reuse, 0x74, RZ ;  /* 0x0000007444f47824 */ /* 0x040fe400078e02ff */
[C---:B------:R-:W-:Y:S02]  /*8e90*/  IMAD R245, R68.reuse, 0x78, RZ ;  /* 0x0000007844f57824 */ /* 0x040fe400078e02ff */
[C---:B------:R-:W-:Y:S02]  /*8ea0*/  IMAD R246, R68.reuse, 0x7c, RZ ;  /* 0x0000007c44f67824 */ /* 0x040fe400078e02ff */
[----:B------:R-:W-:Y:S01]  /*8eb0*/  IMAD R248, R68, 0x84, RZ ;  /* 0x0000008444f87824 */ /* 0x000fe200078e02ff */
[----:B-1----:R1:W5:Y:S01]  /*8ec0*/  LDL.LU.64 R186, [R1+0x650] ;  /* 0x0006500001ba7983 */ /* 0x0023620000300a00 */
[----:B------:R-:W-:-:S02]  /*8ed0*/  IMAD.U32 R211, RZ, RZ, UR42 ;  /* 0x0000002affd37e24 */ /* 0x000fc4000f8e00ff */
[C---:B------:R-:W-:Y:S01]  /*8ee0*/  IMAD R250, R68.reuse, 0x8c, RZ ;  /* 0x0000008c44fa7824 */ /* 0x040fe200078e02ff */
[----:B------:R3:W-:Y:S01]  /*8ef0*/  STL [R1+0xc0], R2 ;  /* 0x0000c00201007387 */ /* 0x0007e20000100800 */
[----:B------:R-:W-:Y:S02]  /*8f00*/  IMAD.U32 R213, RZ, RZ, UR44 ;  /* 0x0000002cffd57e24 */ /* 0x000fe4000f8e00ff */
[C---:B------:R-:W-:Y:S02]  /*8f10*/  IMAD R247, R68.reuse, 0x88, RZ ;  /* 0x0000008844f77824 */ /* 0x040fe400078e02ff */
[----:B------:R-:W-:Y:S02]  /*8f20*/  IMAD R252, R68, 0x94, RZ ;  /* 0x0000009444fc7824 */ /* 0x000fe400078e02ff */
[----:B------:R-:W-:Y:S02]  /*8f30*/  IMAD.U32 R212, RZ, RZ, UR43 ;  /* 0x0000002bffd47e24 */ /* 0x000fe4000f8e00ff */
[----:B------:R-:W-:Y:S01]  /*8f40*/  IMAD.U32 R215, RZ, RZ, UR46 ;  /* 0x0000002effd77e24 */ /* 0x000fe2000f8e00ff */
[----:B---3--:R-:W-:Y:S01]  /*8f50*/  IADD3 R2, P0, PT, R4, UR45, RZ ;  /* 0x0000002d04027c10 */ /* 0x008fe2000ff1e0ff */
[----:B------:R-:W-:-:S02]  /*8f60*/  IMAD R251, R68, 0x90, RZ ;  /* 0x0000009044fb7824 */ /* 0x000fc400078e02ff */
[----:B------:R-:W-:Y:S02]  /*8f70*/  IMAD.U32 R214, RZ, RZ, UR45 ;  /* 0x0000002dffd67e24 */ /* 0x000fe4000f8e00ff */
[----:B------:R-:W-:Y:S02]  /*8f80*/  IMAD.U32 R217, RZ, RZ, UR48 ;  /* 0x00000030ffd97e24 */ /* 0x000fe4000f8e00ff */
[----:B------:R-:W-:Y:S02]  /*8f90*/  IMAD R69, R68, 0x98, RZ ;  /* 0x0000009844457824 */ /* 0x000fe400078e02ff */
[----:B------:R-:W-:Y:S02]  /*8fa0*/  IMAD.U32 R216, RZ, RZ, UR47 ;  /* 0x0000002fffd87e24 */ /* 0x000fe4000f8e00ff */
[----:B------:R-:W-:Y:S02]  /*8fb0*/  IMAD.U32 R219, RZ, RZ, UR50 ;  /* 0x00000032ffdb7e24 */ /* 0x000fe4000f8e00ff */
[----:B------:R-:W-:-:S02]  /*8fc0*/  IMAD.U32 R218, RZ, RZ, UR49 ;  /* 0x00000031ffda7e24 */ /* 0x000fc4000f8e00ff */
[----:B------:R-:W-:Y:S02]  /*8fd0*/  IMAD.U32 R220, RZ, RZ, UR51 ;  /* 0x00000033ffdc7e24 */ /* 0x000fe4000f8e00ff */
[----:B------:R-:W-:Y:S02]  /*8fe0*/  IMAD.U32 R229, RZ, RZ, UR58 ;  /* 0x0000003affe57e24 */ /* 0x000fe4000f8e00ff */
[----:B------:R-:W-:Y:S01]  /*8ff0*/  IMAD.U32 R227, RZ, RZ, UR59 ;  /* 0x0000003bffe37e24 */ /* 0x000fe2000f8e00ff */
[----:B------:R-:W-:Y:S01]  /*9000*/  UIADD3 UR8, UPT, UPT, UR10, 0xb8000, URZ ;  /* 0x000b80000a087890 */ /* 0x000fe2000fffe0ff */
[----:B--2---:R-:W-:Y:S01]  /*9010*/  IMAD.MOV.U32 R71, RZ, RZ, R3 ;  /* 0x000000ffff477224 */ /* 0x004fe200078e0003 */
[-C--:B------:R-:W-:Y:S02]  /*9020*/  LEA.HI.X.SX32 R71, R188, R5.reuse, 0x2, P1 ;  /* 0x00000005bc477211 */ /* 0x080fe400008f16ff */
[C---:B------:R-:W-:Y:S02]  /*9030*/  IADD3 R70, P1, PT, R4.reuse, UR49, RZ ;  /* 0x0000003104467c10 */ /* 0x040fe4000ff3e0ff */
[----:B------:R-:W-:Y:S01]  /*9040*/  LEA.HI.X.SX32 R3, R189, R5, 0x2, P0 ;  /* 0x00000005bd037211 */ /* 0x000fe200000f16ff */
[----:B------:R2:W-:Y:S01]  /*9050*/  STL [R1+0xc4], R71 ;  /* 0x0000c44701007387 */ /* 0x0005e20000100800 */
[----:B------:R-:W-:-:S03]  /*9060*/  IADD3 R188, P0, PT, R4, UR53, RZ ;  /* 0x0000003504bc7c10 */ /* 0x000fc6000ff1e0ff */
[----:B------:R3:W-:Y:S01]  /*9070*/  STL.64 [R1+0xb0], R2 ;  /* 0x0000b00201007387 */ /* 0x0007e20000100a00 */
[-C--:B------:R-:W-:Y:S02]  /*9080*/  LEA.HI.X.SX32 R189, R191, R5.reuse, 0x2, P0 ;  /* 0x00000005bfbd7211 */ /* 0x080fe400000f16ff */
[----:B--2---:R-:W-:Y:S01]  /*9090*/  LEA.HI.X.SX32 R71, R190, R5, 0x2, P1 ;  /* 0x00000005be477211 */ /* 0x004fe200008f16ff */
[----:B---3--:R1:W5:Y:S04]  /*90a0*/  LDL.LU.64 R2, [R1+0x648] ;  /* 0x0006480001027983 */ /* 0x0083680000300a00 */
[----:B------:R2:W-:Y:S04]  /*90b0*/  STL.64 [R1+0xa8], R70 ;  /* 0x0000a84601007387 */ /* 0x0005e80000100a00 */
[----:B------:R3:W-:Y:S01]  /*90c0*/  STL.64 [R1+0xa0], R188 ;  /* 0x0000a0bc01007387 */ /* 0x0007e20000100a00 */
[----:B--2---:R-:W-:-:S04]  /*90d0*/  IADD3 R70, P1, PT, R4, UR57, RZ ;  /* 0x0000003904467c10 */ /* 0x004fc8000ff3e0ff */
[----:B------:R-:W-:Y:S02]  /*90e0*/  LEA.HI.X.SX32 R71, R192, R5, 0x2, P1 ;  /* 0x00000005c0477211 */ /* 0x000fe400008f16ff */
[----:B---3--:R-:W-:-:S03]  /*90f0*/  IADD3 R188, P0, PT, R4, UR61, RZ ;  /* 0x0000003d04bc7c10 */ /* 0x008fc6000ff1e0ff */
[----:B------:R2:W-:Y:S01]  /*9100*/  STL.64 [R1+0x98], R70 ;  /* 0x0000984601007387 */ /* 0x0005e20000100a00 */
[----:B------:R-:W-:-:S05]  /*9110*/  LEA.HI.X.SX32 R189, R193, R5, 0x2, P0 ;  /* 0x00000005c1bd7211 */ /* 0x000fca00000f16ff */
[----:B------:R3:W-:Y:S01]  /*9120*/  STL.64 [R1+0x90], R188 ;  /* 0x000090bc01007387 */ /* 0x0007e20000100a00 */
[----:B--2---:R-:W-:-:S04]  /*9130*/  IADD3 R70, P1, PT, R4, UR65, RZ ;  /* 0x0000004104467c10 */ /* 0x004fc8000ff3e0ff */
[----:B------:R-:W-:Y:S02]  /*9140*/  LEA.HI.X.SX32 R71, R194, R5, 0x2, P1 ;  /* 0x00000005c2477211 */ /* 0x000fe400008f16ff */
[----:B---3--:R-:W-:-:S03]  /*9150*/  IADD3 R188, P0, PT, R4, UR69, RZ ;  /* 0x0000004504bc7c10 */ /* 0x008fc6000ff1e0ff */
[----:B------:R2:W-:Y:S01]  /*9160*/  STL.64 [R1+0x88], R70 ;  /* 0x0000884601007387 */ /* 0x0005e20000100a00 */
[----:B------:R-:W-:-:S05]  /*9170*/  LEA.HI.X.SX32 R189, R195, R5, 0x2, P0 ;  /* 0x00000005c3bd7211 */ /* 0x000fca00000f16ff */
[----:B------:R3:W-:Y:S01]  /*9180*/  STL.64 [R1+0x80], R188 ;  /* 0x000080bc01007387 */ /* 0x0007e20000100a00 */
[----:B--2---:R-:W-:-:S04]  /*9190*/  IADD3 R70, P1, PT, R223, R4, RZ ;  /* 0x00000004df467210 */ /* 0x004fc80007f3e0ff */
[----:B------:R-:W-:Y:S02]  /*91a0*/  LEA.HI.X.SX32 R71, R196, R5, 0x2, P1 ;  /* 0x00000005c4477211 */ /* 0x000fe400008f16ff */
[----:B---3--:R-:W-:-:S03]  /*91b0*/  IADD3 R188, P0, PT, R224, R4, RZ ;  /* 0x00000004e0bc7210 */ /* 0x008fc60007f1e0ff */
        /* <DEDUP_REMOVED lines=37> */
[----:B------:R-:W-:Y:S02]  /*9410*/  LEA.HI.X.SX32 R189, R209, R5, 0x2, P0 ;  /* 0x00000005d1bd7211 */ /* 0x000fe400000f16ff */
[----:B------:R-:W-:-:S04]  /*9420*/  IADD3 R248, P0, PT, R248, R4, RZ ;  /* 0x00000004f8f87210 */ /* 0x000fc80007f1e0ff */
[-C--:B------:R-:W-:Y:S02]  /*9430*/  LEA.HI.X.SX32 R249, R211, R5.reuse, 0x2, P0 ;  /* 0x00000005d3f97211 */ /* 0x080fe400000f16ff */
[-C--:B--2---:R-:W-:Y:S02]  /*9440*/  IADD3 R70, P1, PT, R246, R4.reuse, RZ ;  /* 0x00000004f6467210 */ /* 0x084fe40007f3e0ff */
[-C--:B------:R-:W-:Y:S02]  /*9450*/  IADD3 R244, P0, PT, R250, R4.reuse, RZ ;  /* 0x00000004faf47210 */ /* 0x080fe40007f1e0ff */
[-C--:B------:R-:W-:Y:S01]  /*9460*/  LEA.HI.X.SX32 R71, R210, R5.reuse, 0x2, P1 ;  /* 0x00000005d2477211 */ /* 0x080fe200008f16ff */
[----:B------:R-:W-:Y:S01]  /*9470*/  STL.64 [R1+0x8], R188 ;  /* 0x000008bc01007387 */ /* 0x000fe20000100a00 */
[----:B------:R-:W-:Y:S02]  /*9480*/  LEA.HI.X.SX32 R245, R213, R5, 0x2, P0 ;  /* 0x00000005d5f57211 */ /* 0x000fe400000f16ff */
[-C--:B------:R-:W-:Y:S01]  /*9490*/  IADD3 R246, P1, PT, R247, R4.reuse, RZ ;  /* 0x00000004f7f67210 */ /* 0x080fe20007f3e0ff */
[----:B------:R2:W-:Y:S01]  /*94a0*/  STL.64 [R1], R70 ;  /* 0x0000004601007387 */ /* 0x0005e20000100a00 */
[----:B------:R-:W-:-:S02]  /*94b0*/  IADD3 R190, P0, PT, R252, R4, RZ ;  /* 0x00000004fcbe7210 */ /* 0x000fc40007f1e0ff */
[-C--:B------:R-:W-:Y:S02]  /*94c0*/  LEA.HI.X.SX32 R247, R212, R5.reuse, 0x2, P1 ;  /* 0x00000005d4f77211 */ /* 0x080fe400008f16ff */
[----:B------:R-:W-:Y:S01]  /*94d0*/  LEA.HI.X.SX32 R191, R215, R5, 0x2, P0 ;  /* 0x00000005d7bf7211 */ /* 0x000fe200000f16ff */
[----:B--2---:R-:W-:Y:S01]  /*94e0*/  IMAD R70, R68, 0x9c, RZ ;  /* 0x0000009c44467824 */ /* 0x004fe200078e02ff */
[----:B------:R-:W-:-:S04]  /*94f0*/  IADD3 R188, P1, PT, R251, R4, RZ ;  /* 0x00000004fbbc7210 */ /* 0x000fc80007f3e0ff */
[-C--:B------:R-:W-:Y:S01]  /*9500*/  IADD3 R194, P0, PT, R70, R4.reuse, RZ ;  /* 0x0000000446c27210 */ /* 0x080fe20007f1e0ff */
[----:B------:R-:W-:Y:S01]  /*9510*/  IMAD R70, R68, 0xa4, RZ ;  /* 0x000000a444467824 */ /* 0x000fe200078e02ff */
[-C--:B------:R-:W-:Y:S01]  /*9520*/  LEA.HI.X.SX32 R189, R214, R5.reuse, 0x2, P1 ;  /* 0x00000005d6bd7211 */ /* 0x080fe200008f16ff */
[C---:B------:R-:W-:Y:S01]  /*9530*/  IMAD R235, R68.reuse, 0xac, RZ ;  /* 0x000000ac44eb7824 */ /* 0x040fe200078e02ff */
[-C--:B------:R-:W-:Y:S01]  /*9540*/  IADD3 R192, P1, PT, R69, R4.reuse, RZ ;  /* 0x0000000445c07210 */ /* 0x080fe20007f3e0ff */
[----:B------:R-:W-:Y:S01]  /*9550*/  IMAD R69, R68, 0xa0, RZ ;  /* 0x000000a044457824 */ /* 0x000fe200078e02ff */
[-C--:B------:R-:W-:Y:S02]  /*9560*/  LEA.HI.X.SX32 R195, R217, R5.reuse, 0x2, P0 ;  /* 0x00000005d9c37211 */ /* 0x080fe400000f16ff */
[----:B------:R-:W-:Y:S02]  /*9570*/  IADD3 R198, P0, PT, R70, R4, RZ ;  /* 0x0000000446c67210 */ /* 0x000fe40007f1e0ff */
[----:B------:R-:W-:-:S02]  /*9580*/  LEA.HI.X.SX32 R193, R216, R5, 0x2, P1 ;  /* 0x00000005d8c17211 */ /* 0x000fc400008f16ff */
[-C--:B------:R-:W-:Y:S02]  /*9590*/  LEA.HI.X.SX32 R199, R219, R5.reuse, 0x2, P0 ;  /* 0x00000005dbc77211 */ /* 0x080fe400000f16ff */
[-C--:B------:R-:W-:Y:S01]  /*95a0*/  IADD3 R196, P1, PT, R69, R4.reuse, RZ ;  /* 0x0000000445c47210 */ /* 0x080fe20007f3e0ff */
[C---:B------:R-:W-:Y:S01]  /*95b0*/  IMAD R69, R68.reuse, 0xa8, RZ ;  /* 0x000000a844457824 */ /* 0x040fe200078e02ff */
[-C--:B------:R-:W-:Y:S01]  /*95c0*/  IADD3 R202, P0, PT, R235, R4.reuse, RZ ;  /* 0x00000004ebca7210 */ /* 0x080fe20007f1e0ff */
[----:B------:R-:W-:Y:S01]  /*95d0*/  IMAD R235, R68, 0xb4, RZ ;  /* 0x000000b444eb7824 */ /* 0x000fe200078e02ff */
[-C--:B------:R-:W-:Y:S01]  /*95e0*/  LEA.HI.X.SX32 R197, R218, R5.reuse, 0x2, P1 ;  /* 0x00000005dac57211 */ /* 0x080fe200008f16ff */
[C---:B------:R-:W-:Y:S01]  /*95f0*/  IMAD R70, R68.reuse, 0xb0, RZ ;  /* 0x000000b044467824 */ /* 0x040fe200078e02ff */
[----:B------:R-:W-:Y:S01]  /*9600*/  LEA.HI.X.SX32 R203, R221, R5, 0x2, P0 ;  /* 0x00000005ddcb7211 */ /* 0x000fe200000f16ff */
[----:B------:R-:W-:Y:S01]  /*9610*/  IMAD R238, R68, 0xbc, RZ ;  /* 0x000000bc44ee7824 */ /* 0x000fe200078e02ff */
[----:B------:R-:W-:-:S02]  /*9620*/  IADD3 R200, P1, PT, R69, R4, RZ ;  /* 0x0000000445c87210 */ /* 0x000fc40007f3e0ff */
[-C--:B------:R-:W-:Y:S01]  /*9630*/  IADD3 R206, P0, PT, R235, R4.reuse, RZ ;  /* 0x00000004ebce7210 */ /* 0x080fe20007f1e0ff */
[----:B------:R-:W-:Y:S01]  /*9640*/  IMAD R243, R68, 0xc4, RZ ;  /* 0x000000c444f37824 */ /* 0x000fe200078e02ff */
[-C--:B------:R-:W-:Y:S02]  /*9650*/  LEA.HI.X.SX32 R201, R220, R5.reuse, 0x2, P1 ;  /* 0x00000005dcc97211 */ /* 0x080fe400008f16ff */
[-C--:B------:R-:W-:Y:S02]  /*9660*/  LEA.HI.X.SX32 R207, R226, R5.reuse, 0x2, P0 ;  /* 0x00000005e2cf7211 */ /* 0x080fe400000f16ff */
[-C--:B------:R-:W-:Y:S01]  /*9670*/  IADD3 R204, P1, PT, R70, R4.reuse, RZ ;  /* 0x0000000446cc7210 */ /* 0x080fe20007f3e0ff */
[----:B------:R-:W-:Y:S01]  /*9680*/  IMAD R70, R68, 0xb8, RZ ;  /* 0x000000b844467824 */ /* 0x000fe200078e02ff */
[----:B------:R-:W-:Y:S01]  /*9690*/  IADD3 R210, P0, PT, R238, R4, RZ ;  /* 0x00000004eed27210 */ /* 0x000fe20007f1e0ff */
[----:B------:R-:W-:Y:S01]  /*96a0*/  IMAD R235, R68, 0xc0, RZ ;  /* 0x000000c044eb7824 */ /* 0x000fe200078e02ff */
[----:B------:R-:W-:-:S02]  /*96b0*/  LEA.HI.X.SX32 R205, R222, R5, 0x2, P1 ;  /* 0x00000005decd7211 */ /* 0x000fc400008f16ff */
[-C--:B------:R-:W-:Y:S02]  /*96c0*/  LEA.HI.X.SX32 R211, R230, R5.reuse, 0x2, P0 ;  /* 0x00000005e6d37211 */ /* 0x080fe400000f16ff */
[-C--:B------:R-:W-:Y:S01]  /*96d0*/  IADD3 R214, P0, PT, R243, R4.reuse, RZ ;  /* 0x00000004f3d67210 */ /* 0x080fe20007f1e0ff */
[----:B------:R-:W-:Y:S01]  /*96e0*/  IMAD R243, R68, 0xcc, RZ ;  /* 0x000000cc44f37824 */ /* 0x000fe200078e02ff */
[-C--:B------:R-:W-:Y:S01]  /*96f0*/  IADD3 R208, P1, PT, R70, R4.reuse, RZ ;  /* 0x0000000446d07210 */ /* 0x080fe20007f3e0ff */
[----:B------:R-:W-:Y:S01]  /*9700*/  IMAD.U32 R224, RZ, RZ, UR60 ;  /* 0x0000003cffe07e24 */ /* 0x000fe2000f8e00ff */
[-C--:B------:R-:W-:Y:S01]  /*9710*/  LEA.HI.X.SX32 R215, R229, R5.reuse, 0x2, P0 ;  /* 0x00000005e5d77211 */ /* 0x080fe200000f16ff */
[----:B------:R-:W-:Y:S01]  /*9720*/  IMAD R242, R68, 0xd4, RZ ;  /* 0x000000d444f27824 */ /* 0x000fe200078e02ff */
[-C--:B------:R-:W-:Y:S02]  /*9730*/  LEA.HI.X.SX32 R209, R228, R5.reuse, 0x2, P1 ;  /* 0x00000005e4d17211 */ /* 0x080fe400008f16ff */
[-C--:B------:R-:W-:Y:S01]  /*9740*/  IADD3 R212, P1, PT, R235, R4.reuse, RZ ;  /* 0x00000004ebd47210 */ /* 0x080fe20007f3e0ff */
[C---:B------:R-:W-:Y:S01]  /*9750*/  IMAD R235, R68.reuse, 0xc8, RZ ;  /* 0x000000c844eb7824 */ /* 0x040fe200078e02ff */
[-C--:B------:R-:W-:Y:S01]  /*9760*/  IADD3 R218, P0, PT, R243, R4.reuse, RZ ;  /* 0x00000004f3da7210 */ /* 0x080fe20007f1e0ff */
[----:B------:R-:W-:Y:S01]  /*9770*/  IMAD.U32 R223, RZ, RZ, UR62 ;  /* 0x0000003effdf7e24 */ /* 0x000fe2000f8e00ff */
[-C--:B------:R-:W-:Y:S01]  /*9780*/  LEA.HI.X.SX32 R213, R231, R5.reuse, 0x2, P1 ;  /* 0x00000005e7d57211 */ /* 0x080fe200008f16ff */
[----:B------:R-:W-:Y:S01]  /*9790*/  IMAD R241, R68, 0xdc, RZ ;  /* 0x000000dc44f17824 */ /* 0x000fe200078e02ff */
[----:B------:R-:W-:Y:S01]  /*97a0*/  LEA.HI.X.SX32 R219, R224, R5, 0x2, P0 ;  /* 0x00000005e0db7211 */ /* 0x000fe200000f16ff */
[----:B------:R-:W-:Y:S01]  /*97b0*/  IMAD R234, R68, 0xd0, RZ ;  /* 0x000000d044ea7824 */ /* 0x000fe200078e02ff */
[----:B------:R-:W-:-:S02]  /*97c0*/  IADD3 R222, P0, PT, R242, R4, RZ ;  /* 0x00000004f2de7210 */ /* 0x000fc40007f1e0ff */
[-C--:B------:R-:W-:Y:S01]  /*97d0*/  IADD3 R216, P1, PT, R235, R4.reuse, RZ ;  /* 0x00000004ebd87210 */ /* 0x080fe20007f3e0ff */
[----:B------:R-:W-:Y:S01]  /*97e0*/  IMAD.U32 R71, RZ, RZ, UR64 ;  /* 0x00000040ff477e24 */ /* 0x000fe2000f8e00ff */
[-C--:B------:R-:W-:Y:S01]  /*97f0*/  LEA.HI.X.SX32 R223, R223, R5.reuse, 0x2, P0 ;  /* 0x00000005dfdf7211 */ /* 0x080fe200000f16ff */
[C---:B------:R-:W-:Y:S01]  /*9800*/  IMAD R240, R68.reuse, 0xe4, RZ ;  /* 0x000000e444f07824 */ /* 0x040fe200078e02ff */
[-C--:B------:R-:W-:Y:S01]  /*9810*/  LEA.HI.X.SX32 R217, R227, R5.reuse, 0x2, P1 ;  /* 0x00000005e3d97211 */ /* 0x080fe200008f16ff */
[----:B------:R-:W-:Y:S01]  /*9820*/  IMAD R236, R68, 0xd8, RZ ;  /* 0x000000d844ec7824 */ /* 0x000fe200078e02ff */
[-C--:B------:R-:W-:Y:S02]  /*9830*/  IADD3 R226, P0, PT, R241, R4.reuse, RZ ;  /* 0x00000004f1e27210 */ /* 0x080fe40007f1e0ff */
[----:B------:R-:W-:Y:S01]  /*9840*/  IADD3 R220, P1, PT, R234, R4, RZ ;  /* 0x00000004eadc7210 */ /* 0x000fe20007f3e0ff */
[----:B------:R-:W-:Y:S01]  /*9850*/  IMAD.U32 R225, RZ, RZ, UR63 ;  /* 0x0000003fffe17e24 */ /* 0x000fe2000f8e00ff */
[-C--:B------:R-:W-:Y:S01]  /*9860*/  LEA.HI.X.SX32 R227, R71, R5.reuse, 0x2, P0 ;  /* 0x0000000547e37211 */ /* 0x080fe200000f16ff */
[C---:B------:R-:W-:Y:S01]  /*9870*/  IMAD R234, R68.reuse, 0xec, RZ ;  /* 0x000000ec44ea7824 */ /* 0x040fe200078e02ff */
[----:B------:R-:W-:Y:S01]  /*9880*/  MOV R69, UR66 ;  /* 0x0000004200457c02 */ /* 0x000fe20008000f00 */
[----:B------:R-:W-:Y:S01]  /*9890*/  IMAD R239, R68, 0xe0, RZ ;  /* 0x000000e044ef7824 */ /* 0x000fe200078e02ff */
[----:B------:R-:W-:-:S02]  /*98a0*/  LEA.HI.X.SX32 R221, R232, R5, 0x2, P1 ;  /* 0x00000005e8dd7211 */ /* 0x000fc400008f16ff */
[-C--:B------:R-:W-:Y:S02]  /*98b0*/  IADD3 R230, P0, PT, R240, R4.reuse, RZ ;  /* 0x00000004f0e67210 */ /* 0x080fe40007f1e0ff */
[-C--:B------:R-:W-:Y:S01]  /*98c0*/  IADD3 R224, P1, PT, R236, R4.reuse, RZ ;  /* 0x00000004ece07210 */ /* 0x080fe20007f3e0ff */
[----:B------:R-:W-:Y:S01]  /*98d0*/  IMAD.U32 R235, RZ, RZ, UR68 ;  /* 0x00000044ffeb7e24 */ /* 0x000fe2000f8e00ff */
[-C--:B------:R-:W-:Y:S01]  /*98e0*/  LEA.HI.X.SX32 R231, R69, R5.reuse, 0x2, P0 ;  /* 0x0000000545e77211 */ /* 0x080fe200000f16ff */
[----:B------:R-:W-:Y:S01]  /*98f0*/  IMAD R238, R68, 0xe8, RZ ;  /* 0x000000e844ee7824 */ /* 0x000fe200078e02ff */
[-C--:B------:R-:W-:Y:S02]  /*9900*/  LEA.HI.X.SX32 R225, R225, R5.reuse, 0x2, P1 ;  /* 0x00000005e1e17211 */ /* 0x080fe400008f16ff */
[-C--:B------:R-:W-:Y:S02]  /*9910*/  IADD3 R234, P0, PT, R234, R4.reuse, RZ ;  /* 0x00000004eaea7210 */ /* 0x080fe40007f1e0ff */
[-C--:B------:R-:W-:Y:S01]  /*9920*/  IADD3 R228, P1, PT, R239, R4.reuse, RZ ;  /* 0x00000004efe47210 */ /* 0x080fe20007f3e0ff */
[----:B------:R-:W-:Y:S01]  /*9930*/  IMAD.U32 R69, RZ, RZ, UR7 ;  /* 0x00000007ff457e24 */ /* 0x000fe2000f8e00ff */
[-C--:B------:R-:W-:Y:S01]  /*9940*/  LEA.HI.X.SX32 R235, R235, R5.reuse, 0x2, P0 ;  /* 0x00000005ebeb7211 */ /* 0x080fe200000f16ff */
[----:B------:R-:W-:Y:S01]  /*9950*/  IMAD.U32 R70, RZ, RZ, UR67 ;  /* 0x00000043ff467e24 */ /* 0x000fe2000f8e00ff */
[----:B------:R-:W-:Y:S01]  /*9960*/  LEA.HI.X.SX32 R229, R233, R5, 0x2, P1 ;  /* 0x00000005e9e57211 */ /* 0x000fe200008f16ff */
[C---:B------:R-:W-:Y:S01]  /*9970*/  IMAD R236, R68.reuse, 0xf0, RZ ;  /* 0x000000f044ec7824 */ /* 0x040fe200078e02ff */
[----:B------:R-:W-:-:S02]  /*9980*/  LEA R250, P0, R68, R4, 0x3 ;  /* 0x0000000444fa7211 */ /* 0x000fc400078018ff */
[-C--:B------:R-:W-:Y:S02]  /*9990*/  IADD3 R232, P1, PT, R238, R4.reuse, RZ ;  /* 0x00000004eee87210 */ /* 0x080fe40007f3e0ff */
[-C--:B------:R-:W-:Y:S02]  /*99a0*/  LEA.HI.X.SX32 R251, R69, R5.reuse, 0x2, P0 ;  /* 0x0000000545fb7211 */ /* 0x080fe400000f16ff */
[-C--:B------:R-:W-:Y:S02]  /*99b0*/  LEA.HI.X.SX32 R233, R70, R5.reuse, 0x2, P1 ;  /* 0x0000000546e97211 */ /* 0x080fe400008f16ff */
[----:B------:R-:W-:Y:S01]  /*99c0*/  IADD3 R236, P1, PT, R236, R4, RZ ;  /* 0x00000004ecec7210 */ /* 0x000fe20007f3e0ff */
[----:B------:R-:W-:Y:S01]  /*99d0*/  IMAD.U32 R71, RZ, RZ, UR9 ;  /* 0x00000009ff477e24 */ /* 0x000fe2000f8e00ff */
[----:B------:R2:W-:Y:S01]  /*99e0*/  STL.64 [R1+0xe8], R250 ;  /* 0x0000e8fa01007387 */ /* 0x0005e20000100a00 */
[----:B------:R-:W-:Y:S01]  /*99f0*/  IMAD.U32 R70, RZ, RZ, UR12 ;  /* 0x0000000cff467e24 */ /* 0x000fe2000f8e00ff */
[----:B------:R-:W-:-:S02]  /*9a00*/  LEA.HI.X.SX32 R237, R237, R5, 0x2, P1 ;  /* 0x00000005eded7211 */ /* 0x000fc400008f16ff */
[CC--:B------:R-:W-:Y:S02]  /*9a10*/  LEA R242, P1, R68.reuse, R4.reuse, 0x5 ;  /* 0x0000000444f27211 */ /* 0x0c0fe400078228ff */
[----:B--2---:R-:W-:Y:S02]  /*9a20*/  LEA R250, P0, R68, R4, 0x4 ;  /* 0x0000000444fa7211 */ /* 0x004fe400078020ff */
[-C--:B------:R-:W-:Y:S02]  /*9a30*/  LEA.HI.X.SX32 R243, R70, R5.reuse, 0x2, P1 ;  /* 0x0000000546f37211 */ /* 0x080fe400008f16ff */
[----:B------:R-:W-:Y:S01]  /*9a40*/  LEA.HI.X.SX32 R251, R71, R5, 0x2, P0 ;  /* 0x0000000547fb7211 */ /* 0x000fe200000f16ff */
[----:B------:R-:W-:-:S04]  /*9a50*/  IMAD.U32 R70, RZ, RZ, UR14 ;  /* 0x0000000eff467e24 */ /* 0x000fc8000f8e00ff */
[----:B------:R-:W-:Y:S04]  /*9a60*/  STL.64 [R1+0xd8], R250 ;  /* 0x0000d8fa01007387 */ /* 0x000fe80000100a00 */
[----:B------:R2:W-:Y:S02]  /*9a70*/  STL.64 [R1+0xb8], R242 ;  /* 0x0000b8f201007387 */ /* 0x0005e40000100a00 */
[----:B--2---:R-:W-:-:S04]  /*9a80*/  LEA R242, P0, R68, R4, 0x6 ;  /* 0x0000000444f27211 */ /* 0x004fc800078030ff */
[----:B------:R-:W-:-:S05]  /*9a90*/  LEA.HI.X.SX32 R243, R70, R5, 0x2, P0 ;  /* 0x0000000546f37211 */ /* 0x000fca00000f16ff */
[----:B------:R2:W-:Y:S02]  /*9aa0*/  STL.64 [R1+0x78], R242 ;  /* 0x000078f201007387 */ /* 0x0005e40000100a00 */
[----:B--2---:R-:W-:-:S04]  /*9ab0*/  IADD3 R242, P0, PT, R4, UR9, RZ ;  /* 0x0000000904f27c10 */ /* 0x004fc8000ff1e0ff */
[----:B------:R-:W-:-:S05]  /*9ac0*/  LEA.HI.X.SX32 R243, R68, R5, 0x2, P0 ;  /* 0x0000000544f37211 */ /* 0x000fca00000f16ff */
[----:B------:R1:W-:Y:S01]  /*9ad0*/  STL.64 [R1+0xf0], R242 ;  /* 0x0000f0f201007387 */ /* 0x0003e20000100a00 */
[C---:B------:R-:W-:Y:S01]  /*9ae0*/  IMAD R238, R68.reuse, 0xf4, RZ ;  /* 0x000000f444ee7824 */ /* 0x040fe200078e02ff */
[----:B------:R-:W-:Y:S01]  /*9af0*/  USHF.L.U32 UR7, UR16, 0x15, URZ ;  /* 0x0000001510077899 */ /* 0x000fe200080006ff */
[----:B------:R-:W-:Y:S01]  /*9b00*/  IMAD.U32 R239, RZ, RZ, UR70 ;  /* 0x00000046ffef7e24 */ /* 0x000fe2000f8e00ff */
[-C--:B------:R-:W-:Y:S01]  /*9b10*/  LEA R250, P1, R68, R4.reuse, 0x7 ;  /* 0x0000000444fa7211 */ /* 0x080fe200078238ff */
[----:B------:R-:W-:Y:S01]  /*9b20*/  IMAD.U32 R69, RZ, RZ, UR15 ;  /* 0x0000000fff457e24 */ /* 0x000fe2000f8e00ff */
[----:B------:R-:W-:Y:S01]  /*9b30*/  IADD3 R238, P6, PT, R238, R4, RZ ;  /* 0x00000004eeee7210 */ /* 0x000fe20007fde0ff */
[C---:B------:R-:W-:Y:S01]  /*9b40*/  IMAD R240, R68.reuse, 0xf8, RZ ;  /* 0x000000f844f07824 */ /* 0x040fe200078e02ff */
[----:B------:R-:W-:Y:S01]  /*9b50*/  ULOP3.LUT UR7, UR7, 0x600000, URZ, 0xc0, !UPT ;  /* 0x0060000007077892 */ /* 0x000fe2000f8ec0ff */
[----:B------:R-:W-:Y:S01]  /*9b60*/  IMAD R68, R68, 0xfc, RZ ;  /* 0x000000fc44447824 */ /* 0x000fe200078e02ff */
[----:B------:R-:W-:-:S02]  /*9b70*/  LEA.HI.X.SX32 R239, R239, R5, 0x2, P6 ;  /* 0x00000005efef7211 */ /* 0x000fc400030f16ff */
[----:B------:R-:W-:Y:S01]  /*9b80*/  LEA.HI.X.SX32 R251, R69, R5, 0x2, P1 ;  /* 0x0000000545fb7211 */ /* 0x000fe200008f16ff */
[----:B------:R-:W-:Y:S01]  /*9b90*/  IMAD.U32 R69, RZ, RZ, UR71 ;  /* 0x00000047ff457e24 */ /* 0x000fe2000f8e00ff */
[----:B------:R-:W-:Y:S02]  /*9ba0*/  ISETP.NE.U32.AND P1, PT, R0, RZ, PT ;  /* 0x000000ff0000720c */ /* 0x000fe40003f25070 */
[----:B------:R-:W-:Y:S01]  /*9bb0*/  IADD3 R240, P6, PT, R240, R4, RZ ;  /* 0x00000004f0f07210 */ /* 0x000fe20007fde0ff */
[----:B------:R-:W-:Y:S01]  /*9bc0*/  UIADD3 UR12, UPT, UPT, UR11, UR7, URZ ;  /* 0x000000070b0c7290 */ /* 0x000fe2000fffe0ff */
[----:B------:R-:W-:Y:S01]  /*9bd0*/  UMOV UR9, 0x1 ;  /* 0x0000000100097882 */ /* 0x000fe20000000000 */
[----:B-1----:R-:W-:Y:S10]  /*9be0*/  BRA.U UP0, `(.L_x_5) ;  /* 0x0000000100187547 */ /* 0x002ff4000b800000 */
[----:B------:R-:W-:Y:S01]  /*9bf0*/  ELECT P0, URZ, PT ;  /* 0x0000000000ff782f */ /* 0x000fe20003800000 */
[----:B------:R-:W-:Y:S01]  /*9c00*/  IMAD.MOV.U32 R70, RZ, RZ, 0x1 ;  /* 0x00000001ff467424 */ /* 0x000fe200078e00ff */
[----:B------:R-:W-:Y:S01]  /*9c10*/  UMOV UR7, 0x40 ;  /* 0x0000004000077882 */ /* 0x000fe20000000000 */
[----:B------:R-:W-:Y:S01]  /*9c20*/  UVIRTCOUNT.DEALLOC.SMPOOL 0x80 ;  /* 0x000000800000784c */ /* 0x000fe20000000000 */
[----:B------:R-:W-:-:S09]  /*9c30*/  ULEA UR7, UR6, UR7, 0x18 ;  /* 0x0000000706077291 */ /* 0x000fd2000f8ec0ff */
[----:B------:R1:W-:Y:S03]  /*9c40*/  @P0 STS.U8 [UR7], R70 ;  /* 0x00000046ff000988 */ /* 0x0003e60008000007 */
.L_x_5:
[----:B------:R2:W-:Y:S01]  /*9c50*/  STL.64 [R1+0x710], R56 ;  /* 0x0007103801007387 */ /* 0x0005e20000100a00 */
[----:B------:R-:W-:Y:S01]  /*9c60*/  VOTEU.ALL UP1, P1 ;  /* 0x0000000000ff7886 */ /* 0x000fe20000820000 */
[----:B-1----:R-:W1:Y:S01]  /*9c70*/  LDC R70, c[0x0][0x3a0] ;  /* 0x0000e800ff467b82 */ /* 0x002e620000000800 */
[----:B------:R-:W-:Y:S01]  /*9c80*/  STTM.x64 tmem[UR12], RZ ;  /* 0x000000ff000079ed */ /* 0x000fe2000834000c */
[----:B------:R-:W-:Y:S01]  /*9c90*/  VOTEU.ALL UP2, P1 ;  /* 0x0000000000ff7886 */ /* 0x000fe20000840000 */
[----:B------:R-:W3:Y:S01]  /*9ca0*/  LDCU.64 UR28, c[0x0][0x358] ;  /* 0x00006b00ff1c77ac */ /* 0x000ee20008000a00 */
[----:B------:R-:W-:Y:S02]  /*9cb0*/  IADD3 R242, P0, PT, R68, R4, RZ ;  /* 0x0000000444f27210 */ /* 0x000fe40007f1e0ff */
[----:B------:R-:W-:Y:S01]  /*9cc0*/  LEA R71, R0, UR10, 0x8 ;  /* 0x0000000a00477c11 */ /* 0x000fe2000f8e40ff */
[----:B------:R-:W-:Y:S01]  /*9cd0*/  VOTEU.ALL UP3, P1 ;  /* 0x0000000000ff7886 */ /* 0x000fe20000860000 */
[----:B------:R-:W-:Y:S01]  /*9ce0*/  LEA.HI.X.SX32 R241, R69, R5, 0x2, P6 ;  /* 0x0000000545f17211 */ /* 0x000fe200030f16ff */
[----:B--2---:R-:W2:Y:S01]  /*9cf0*/  LDL.64 R56, [R1+0xd8] ;  /* 0x0000d80001387983 */ /* 0x004ea20000100a00 */
[----:B------:R-:W4:Y:S03]  /*9d00*/  LDC R252, c[0x0][0x3a0] ;  /* 0x0000e800fffc7b82 */ /* 0x000f260000000800 */
[----:B------:R3:W-:Y:S04]  /*9d10*/  STL.64 [R1+0x708], R48 ;  /* 0x0007083001007387 */ /* 0x0007e80000100a00 */
[----:B---3--:R-:W3:Y:S04]  /*9d20*/  LDL.64 R48, [R1+0xe0] ;  /* 0x0000e00001307983 */ /* 0x008ee80000100a00 */
[----:B------:R1:W-:Y:S04]  /*9d30*/  STL.64 [R1+0x700], R40 ;  /* 0x0007002801007387 */ /* 0x0003e80000100a00 */
[----:B-1----:R-:W2:Y:S04]  /*9d40*/  LDL.64 R40, [R1+0xd0] ;  /* 0x0000d00001287983 */ /* 0x002ea80000100a00 */
[----:B------:R1:W-:Y:S04]  /*9d50*/  STL.64 [R1+0x6f8], R32 ;  /* 0x0006f82001007387 */ /* 0x0003e80000100a00 */
[----:B-1----:R-:W2:Y:S04]  /*9d60*/  LDL.64 R32, [R1+0xc8] ;  /* 0x0000c80001207983 */ /* 0x002ea80000100a00 */
[----:B------:R1:W-:Y:S04]  /*9d70*/  STL.64 [R1+0x6f0], R24 ;  /* 0x0006f01801007387 */ /* 0x0003e80000100a00 */
[----:B-1----:R-:W2:Y:S04]  /*9d80*/  LDL.64 R24, [R1+0xc0] ;  /* 0x0000c00001187983 */ /* 0x002ea80000100a00 */
[----:B------:R1:W-:Y:S04]  /*9d90*/  STL.64 [R1+0x6e8], R16 ;  /* 0x0006e81001007387 */ /* 0x0003e80000100a00 */
[----:B-1----:R-:W2:Y:S04]  /*9da0*/  LDL.64 R16, [R1+0xe8] ;  /* 0x0000e80001107983 */ /* 0x002ea80000100a00 */
[----:B------:R1:W-:Y:S04]  /*9db0*/  STL.64 [R1+0x6e0], R8 ;  /* 0x0006e00801007387 */ /* 0x0003e80000100a00 */
[----:B-1----:R-:W2:Y:S01]  /*9dc0*/  LDL.64 R8, [R1+0xf0] ;  /* 0x0000f00001087983 */ /* 0x002ea20000100a00 */
[----:B------:R-:W-:-:S04]  /*9dd0*/  @!UP1 UIADD3 UR14, UPT, UPT, -UR9, 0x100000, URZ ;  /* 0x00100000090e9890 */ /* 0x000fc8000fffe1ff */
[----:B------:R-:W-:Y:S02]  /*9de0*/  @!UP1 USHF.L.U32 UR15, UR14, 0xb, URZ ;  /* 0x0000000b0e0f9899 */ /* 0x000fe400080006ff */
[----:B------:R-:W-:Y:S01]  /*9df0*/  @!UP1 USHF.L.U32 UR14, UR14, 0x1, URZ ;  /* 0x000000010e0e9899 */ /* 0x000fe200080006ff */
[----:B------:R-:W-:Y:S01]  /*9e00*/  IMAD.U32 R68, RZ, RZ, UR13 ;  /* 0x0000000dff447e24 */ /* 0x000fe2000f8e00ff */
[----:B------:R-:W-:-:S04]  /*9e10*/  @!UP1 UIADD3 UR6, UPT, UPT, -UR9, 0x100000, URZ ;  /* 0x0010000009069890 */ /* 0x000fc8000fffe1ff */
[----:B------:R-:W-:Y:S02]  /*9e20*/  @!UP1 USHF.L.U32 UR7, UR6, 0xb, URZ ;  /* 0x0000000b06079899 */ /* 0x000fe400080006ff */
[----:B------:R-:W-:Y:S01]  /*9e30*/  @!UP1 USHF.L.U32 UR6, UR6, 0x1, URZ ;  /* 0x0000000106069899 */ /* 0x000fe200080006ff */
[----:B------:R-:W-:Y:S01]  /*9e40*/  STTM.x64 tmem[UR12+0x40], RZ ;  /* 0x000040ff000079ed */ /* 0x000fe2000834000c */
[----:B------:R-:W-:Y:S01]  /*9e50*/  STTM.x64 tmem[UR12+0x80], RZ ;  /* 0x000080ff000079ed */ /* 0x000fe2000834000c */
[----:B------:R-:W-:Y:S01]  /*9e60*/  STTM.x64 tmem[UR12+0xc0], RZ ;  /* 0x0000c0ff000079ed */ /* 0x000fe2000834000c */
[----:B------:R-:W1:Y:S02]  /*9e70*/  FENCE.VIEW.ASYNC.T ;  /* 0x00000000000073c6 */ /* 0x000e640000000200 */
[----:B-1----:R-:W-:Y:S01]  /*9e80*/  BAR.SYNC.DEFER_BLOCKING 0x0 ;  /* 0x0000000000007b1d */ /* 0x002fe20000010000 */
[----:B------:R-:W-:Y:S01]  /*9e90*/  LEA.HI.X.SX32 R243, R68, R5, 0x2, P0 ;  /* 0x0000000544f37211 */ /* 0x000fe200000f16ff */
[----:B------:R-:W-:Y:S01]  /*9ea0*/  VIADD R68, R71, 0x100000 ;  /* 0x0010000047447836 */ /* 0x000fe20000000000 */
[----:B------:R-:W-:-:S04]  /*9eb0*/  IADD3 R69, PT, PT, R70, -0x3, RZ ;  /* 0xfffffffd46457810 */ /* 0x000fc80007ffe0ff */
[----:B------:R-:W-:Y:S01]  /*9ec0*/  ISETP.GE.U32.AND P0, PT, R69, 0x7fffffbe, PT ;  /* 0x7fffffbe4500780c */ /* 0x000fe20003f06070 */
[----:B------:R1:W-:Y:S04]  /*9ed0*/  STL.64 [R1+0x6b8], R4 ;  /* 0x0006b80401007387 */ /* 0x0003e80000100a00 */
[----:B------:R-:W1:Y:S02]  /*9ee0*/  FENCE.VIEW.ASYNC.S ;  /* 0x00000000000073c6 */ /* 0x000e640000000000 */
[----:B-1----:R-:W1:Y:S02]  /*9ef0*/  @!UP2 SYNCS.EXCH.64 URZ, [UR8], UR14 ;  /* 0x0000000e08ffa5b2 */ /* 0x002e640008000100 */
[----:B-1----:R-:W-:Y:S06]  /*9f00*/  BAR.SYNC.DEFER_BLOCKING 0x0 ;  /* 0x0000000000007b1d */ /* 0x002fec0000010000 */
[----:B------:R1:W1:Y:S02]  /*9f10*/  @!UP3 SYNCS.EXCH.64 URZ, [UR10+0xb8008], UR6 ;  /* 0x0b8008060affb5b2 */ /* 0x0002640008000100 */
[----:B------:R-:W-:Y:S01]  /*9f20*/  @!PT LDS RZ, [RZ] ;  /* 0x00000000fffff984 */ /* 0x000fe20000000800 */
[----:B------:R-:W-:Y:S01]  /*9f30*/  @!PT LDS RZ, [RZ] ;  /* 0x00000000fffff984 */ /* 0x000fe20000000800 */
[----:B------:R-:W-:Y:S01]  /*9f40*/  @!PT LDS RZ, [RZ] ;  /* 0x00000000fffff984 */ /* 0x000fe20000000800 */
[----:B-1----:R1:W-:Y:S02]  /*9f50*/  LDGSTS.E [R68+-0x80000], desc[UR28][R4.64], !P5 ;  /* 0x8000000004447fae */ /* 0x0023e4000e9a101c */
[----:B-1----:R-:W-:-:S02]  /*9f60*/  VIADD R68, R70, 0xfffffffc ;  /* 0xfffffffc46447836 */ /* 0x002fc40000000000 */
[----:B------:R-:W4:Y:S03]  /*9f70*/  LDL.64 R4, [R1+0x40] ;  /* 0x0000400001047983 */ /* 0x000f260000100a00 */
[----:B------:R-:W-:Y:S01]  /*9f80*/  ISETP.GE.U32.AND P5, PT, R68, 0x7fffffbd, PT ;  /* 0x7fffffbd4400780c */ /* 0x000fe20003fa6070 */
[----:B------:R-:W-:-:S05]  /*9f90*/  VIADD R68, R71, 0x100000 ;  /* 0x0010000047447836 */ /* 0x000fca0000000000 */
[----:B--2---:R1:W-:Y:S04]  /*9fa0*/  LDGSTS.E [R68+-0x7fffc], desc[UR28][R8.64], !P4 ;  /* 0x8000400008447fae */ /* 0x0043e8000e1a101c */
[----:B------:R-:W2:Y:S01]  /*9fb0*/  LDL.64 R8, [R1+0xb8] ;  /* 0x0000b80001087983 */ /* 0x000ea20000100a00 */
[----:B-1----:R-:W-:-:S05]  /*9fc0*/  VIADD R68, R70, 0xfffffffb ;  /* 0xfffffffb46447836 */ /* 0x002fca0000000000 */
[----:B------:R-:W-:Y:S01]  /*9fd0*/  ISETP.GE.U32.AND P4, PT, R68, 0x7fffffbc, PT ;  /* 0x7fffffbc4400780c */ /* 0x000fe20003f86070 */
[----:B------:R-:W-:-:S05]  /*9fe0*/  VIADD R68, R71, 0x100000 ;  /* 0x0010000047447836 */ /* 0x000fca0000000000 */
[----:B------:R1:W-:Y:S04]  /*9ff0*/  LDGSTS.E [R68+-0x7fff8], desc[UR28][R16.64], !P0 ;  /* 0x8000800010447fae */ /* 0x0003e8000c1a101c */
[----:B------:R-:W4:Y:S01]  /*a000*/  LDL.64 R16, [R1+0xb0] ;  /* 0x0000b00001107983 */ /* 0x000f220000100a00 */
[----:B-1----:R-:W-:-:S05]  /*a010*/  VIADD R68, R70, 0xfffffffa ;  /* 0xfffffffa46447836 */ /* 0x002fca0000000000 */
[----:B------:R-:W-:Y:S01]  /*a020*/  ISETP.GE.U32.AND P0, PT, R68, 0x7fffffbb, PT ;  /* 0x7fffffbb4400780c */ /* 0x000fe20003f06070 */
[----:B------:R-:W-:-:S05]  /*a030*/  VIADD R68, R71, 0x100000 ;  /* 0x0010000047447836 */ /* 0x000fca0000000000 */
[----:B---3--:R1:W-:Y:S04]  /*a040*/  LDGSTS.E [R68+-0x7fff4], desc[UR28][R48.64], !P5 ;  /* 0x8000c00030447fae */ /* 0x0083e8000e9a101c */
[----:B------:R-:W3:Y:S01]  /*a050*/  LDL.64 R48, [R1+0xa8] ;  /* 0x0000a80001307983 */ /* 0x000ee20000100a00 */
[----:B-1----:R-:W-:-:S05]  /*a060*/  VIADD R68, R70, 0xfffffff9 ;  /* 0xfffffff946447836 */ /* 0x002fca0000000000 */
[----:B------:R-:W-:Y:S01]  /*a070*/  ISETP.GE.U32.AND P5, PT, R68, 0x7fffffba, PT ;  /* 0x7fffffba4400780c */ /* 0x000fe20003fa6070 */
[----:B------:R-:W-:-:S05]  /*a080*/  VIADD R68, R71, 0x100000 ;  /* 0x0010000047447836 */ /* 0x000fca0000000000 */
[----:B------:R1:W-:Y:S04]  /*a090*/  LDGSTS.E [R68+-0x7fff0], desc[UR28][R56.64], !P4 ;  /* 0x8001000038447fae */ /* 0x0003e8000e1a101c */
[----:B------:R-:W3:Y:S01]  /*a0a0*/  LDL.64 R56, [R1+0xa0] ;  /* 0x0000a00001387983 */ /* 0x000ee20000100a00 */
[----:B-1----:R-:W-:-:S05]  /*a0b0*/  VIADD R68, R70, 0xfffffff8 ;  /* 0xfffffff846447836 */ /* 0x002fca0000000000 */
[----:B------:R-:W-:Y:S01]  /*a0c0*/  ISETP.GE.U32.AND P4, PT, R68, 0x7fffffb9, PT ;  /* 0x7fffffb94400780c */ /* 0x000fe20003f86070 */
[----:B------:R-:W-:-:S05]  /*a0d0*/  VIADD R68, R71, 0x100000 ;  /* 0x0010000047447836 */ /* 0x000fca0000000000 */
[----:B------:R1:W-:Y:S04]  /*a0e0*/  LDGSTS.E [R68+-0x7ffec], desc[UR28][R40.64], !P0 ;  /* 0x8001400028447fae */ /* 0x0003e8000c1a101c */
[----:B------:R-:W3:Y:S01]  /*a0f0*/  LDL.64 R40, [R1+0x98] ;  /* 0x0000980001287983 */ /* 0x000ee20000100a00 */
[----:B-1----:R-:W-:-:S04]  /*a100*/  IADD3 R68, PT, PT, R70, -0x9, RZ ;  /* 0xfffffff746447810 */ /* 0x002fc80007ffe0ff */
        /* <DEDUP_REMOVED lines=12> */
[----:B--2---:R1:W-:Y:S04]  /*a1d0*/  LDGSTS.E [R68+-0x7ffe0], desc[UR28][R8.64], !P0 ;  /* 0x8002000008447fae */ /* 0x0043e8000c1a101c */
[----:B------:R-:W2:Y:S01]  /*a1e0*/  LDL.64 R8, [R1+0x80] ;  /* 0x0000800001087983 */ /* 0x000ea20000100a00 */
[----:B-1----:R-:W-:-:S05]  /*a1f0*/  VIADD R68, R70, 0xfffffff4 ;  /* 0xfffffff446447836 */ /* 0x002fca0000000000 */
[----:B------:R-:W-:Y:S01]  /*a200*/  ISETP.GE.U32.AND P0, PT, R68, 0x7fffffb5, PT ;  /* 0x7fffffb54400780c */ /* 0x000fe20003f06070 */
[----:B------:R-:W-:-:S05]  /*a210*/  VIADD R68, R71, 0x100000 ;  /* 0x0010000047447836 */ /* 0x000fca0000000000 */
[----:B----4-:R1:W-:Y:S02]  /*a220*/  LDGSTS.E [R68+-0x7ffdc], desc[UR28][R16.64], !P5 ;  /* 0x8002400010447fae */ /* 0x0103e4000e9a101c */
[----:B-1----:R-:W-:Y:S02]  /*a230*/  VIADD R68, R70, 0xfffffff3 ;  /* 0xfffffff346447836 */ /* 0x002fe40000000000 */
[----:B------:R-:W4:Y:S03]  /*a240*/  LDL.64 R16, [R1+0x78] ;  /* 0x0000780001107983 */ /* 0x000f260000100a00 */
[----:B------:R-:W-:Y:S01]  /*a250*/  ISETP.GE.U32.AND P5, PT, R68, 0x7fffffb4, PT ;  /* 0x7fffffb44400780c */ /* 0x000fe20003fa6070 */
[----:B------:R-:W-:-:S05]  /*a260*/  VIADD R68, R71, 0x100000 ;  /* 0x0010000047447836 */ /* 0x000fca0000000000 */
[----:B---3--:R1:W-:Y:S02]  /*a270*/  LDGSTS.E [R68+-0x7ffd8], desc[UR28][R48.64], !P4 ;  /* 0x8002800030447fae */ /* 0x0083e4000e1a101c */
[----:B-1----:R-:W-:Y:S02]  /*a280*/  VIADD R68, R70, 0xfffffff2 ;  /* 0xfffffff246447836 */ /* 0x002fe40000000000 */
[----:B------:R-:W3:Y:S03]  /*a290*/  LDL.64 R48, [R1+0x70] ;  /* 0x0000700001307983 */ /* 0x000ee60000100a00 */
        /* <DEDUP_REMOVED lines=33> */
[----:B-1----:R-:W-:Y:S02]  /*a4b0*/  IADD3 R68, PT, PT, R70, -0x15, RZ ;  /* 0xffffffeb46447810 */ /* 0x002fe40007ffe0ff */
[----:B------:R-:W3:Y:S02]  /*a4c0*/  LDL.64 R48, [R1+0x30] ;  /* 0x0000300001307983 */ /* 0x000ee40000100a00 */
        /* <DEDUP_REMOVED lines=28> */
[----:B------:R-:W2:Y:S01]  /*a690*/  LDL.64 R4, [R1] ;  /* 0x0000000001047983 */ /* 0x000ea20000100a00 */
[----:B-1----:R-:W-:-:S04]  /*a6a0*/  IADD3 R68, PT, PT, R70, -0x1b, RZ ;  /* 0xffffffe546447810 */ /* 0x002fc80007ffe0ff */
[----:B------:R-:W-:Y:S01]  /*a6b0*/  ISETP.GE.U32.AND P0, PT, R68, 0x7fffffa6, PT ;  /* 0x7fffffa64400780c */ /* 0x000fe20003f06070 */
[----:B------:R-:W-:-:S05]  /*a6c0*/  VIADD R68, R71, 0x100000 ;  /* 0x0010000047447836 */ /* 0x000fca0000000000 */
[----:B---3--:R1:W-:Y:S02]  /*a6d0*/  LDGSTS.E [R68+-0x7ffa0], desc[UR28][R56.64], !P5 ;  /* 0x8006000038447fae */ /* 0x0083e4000e9a101c */
[----:B-1----:R-:W-:Y:S02]  /*a6e0*/  VIADD R68, R70, 0xffffffe4 ;  /* 0xffffffe446447836 */ /* 0x002fe40000000000 */
[----:B------:R-:W3:Y:S03]  /*a6f0*/  LDL.LU.64 R56, [R1+0x710] ;  /* 0x0007100001387983 */ /* 0x000ee60000300a00 */
[----:B------:R-:W-:Y:S01]  /*a700*/  ISETP.GE.U32.AND P5, PT, R68, 0x7fffffa5, PT ;  /* 0x7fffffa54400780c */ /* 0x000fe20003fa6070 */
[----:B------:R-:W-:-:S05]  /*a710*/  VIADD R68, R71, 0x100000 ;  /* 0x0010000047447836 */ /* 0x000fca0000000000 */
[----:B------:R1:W-:Y:S02]  /*a720*/  LDGSTS.E [R68+-0x7ff9c], desc[UR28][R48.64], !P4 ;  /* 0x8006400030447fae */ /* 0x0003e4000e1a101c */
[----:B-1----:R-:W-:Y:S02]  /*a730*/  VIADD R68, R70, 0xffffffe3 ;  /* 0xffffffe346447836 */ /* 0x002fe40000000000 */
[----:B------:R-:W3:Y:S03]  /*a740*/  LDL.LU.64 R48, [R1+0x708] ;  /* 0x0007080001307983 */ /* 0x000ee60000300a00 */
[----:B------:R-:W-:Y:S01]  /*a750*/  ISETP.GE.U32.AND P4, PT, R68, 0x7fffffa4, PT ;  /* 0x7fffffa44400780c */ /* 0x000fe20003f86070 */
[----:B------:R-:W-:-:S05]  /*a760*/  VIADD R68, R71, 0x100000 ;  /* 0x0010000047447836 */ /* 0x000fca0000000000 */
[----:B----4-:R1:W-:Y:S02]  /*a770*/  LDGSTS.E [R68+-0x7ff98], desc[UR28][R40.64], !P0 ;  /* 0x8006800028447fae */ /* 0x0103e4000c1a101c */
[----:B-1----:R-:W-:Y:S02]  /*a780*/  VIADD R68, R70, 0xffffffe2 ;  /* 0xffffffe246447836 */ /* 0x002fe40000000000 */
[----:B------:R-:W4:Y:S03]  /*a790*/  LDL.LU.64 R40, [R1+0x700] ;  /* 0x0007000001287983 */ /* 0x000f260000300a00 */
[----:B------:R-:W-:Y:S01]  /*a7a0*/  ISETP.GE.U32.AND P0, PT, R68, 0x7fffffa3, PT ;  /* 0x7fffffa34400780c */ /* 0x000fe20003f06070 */
[----:B------:R-:W-:-:S05]  /*a7b0*/  VIADD R68, R71, 0x100000 ;  /* 0x0010000047447836 */ /* 0x000fca0000000000 */
[----:B------:R1:W-:Y:S02]  /*a7c0*/  LDGSTS.E [R68+-0x7ff94], desc[UR28][R32.64], !P5 ;  /* 0x8006c00020447fae */ /* 0x0003e4000e9a101c */
        /* <DEDUP_REMOVED lines=10> */
[----:B-1----:R-:W-:Y:S02]  /*a870*/  IADD3 R68, PT, PT, R70, -0x21, RZ ;  /* 0xffffffdf46447810 */ /* 0x002fe40007ffe0ff */
[----:B------:R-:W3:Y:S02]  /*a880*/  LDL.LU.64 R16, [R1+0x6e8] ;  /* 0x0006e80001107983 */ /* 0x000ee40000300a00 */
[----:B------:R-:W-:Y:S01]  /*a890*/  ISETP.GE.U32.AND P6, PT, R68, 0x7fffffa0, PT ;  /* 0x7fffffa04400780c */ /* 0x000fe20003fc6070 */
[----:B------:R-:W-:-:S05]  /*a8a0*/  VIADD R68, R71, 0x100000 ;  /* 0x0010000047447836 */ /* 0x000fca0000000000 */
[----:B--2---:R1:W-:Y:S02]  /*a8b0*/  LDGSTS.E [R68+-0x7ff88], desc[UR28][R8.64], !P5 ;  /* 0x8007800008447fae */ /* 0x0043e4000e9a101c */
[----:B-1----:R-:W-:Y:S02]  /*a8c0*/  VIADD R68, R70, 0xffffffde ;  /* 0xffffffde46447836 */ /* 0x002fe40000000000 */
[----:B------:R-:W2:Y:S03]  /*a8d0*/  LDL.LU.64 R8, [R1+0x6e0] ;  /* 0x0006e00001087983 */ /* 0x000ea60000300a00 */
[----:B------:R-:W-:Y:S01]  /*a8e0*/  ISETP.GE.U32.AND P0, PT, R68, 0x7fffff9f, PT ;  /* 0x7fffff9f4400780c */ /* 0x000fe20003f06070 */
[----:B------:R-:W-:-:S05]  /*a8f0*/  VIADD R68, R71, 0x100000 ;  /* 0x0010000047447836 */ /* 0x000fca0000000000 */
[----:B------:R1:W-:Y:S02]  /*a900*/  LDGSTS.E [R68+-0x7ff84], desc[UR28][R4.64], !P4 ;  /* 0x8007c00004447fae */ /* 0x0003e4000e1a101c */
[----:B-1----:R-:W-:-:S05]  /*a910*/  VIADD R68, R70, 0xffffffdd ;  /* 0xffffffdd46447836 */ /* 0x002fca0000000000 */
        /* <DEDUP_REMOVED lines=15> */
[----:B-1----:R-:W-:-:S04]  /*aa10*/  IADD3 R68, PT, PT, R70, -0x27, RZ ;  /* 0xffffffd946447810 */ /* 0x002fc80007ffe0ff */
[----:B------:R-:W-:Y:S01]  /*aa20*/  ISETP.GE.U32.AND P5, PT, R68, 0x7fffff9a, PT ;  /* 0x7fffff9a4400780c */ /* 0x000fe20003fa6070 */
[----:B------:R-:W-:-:S05]  /*aa30*/  VIADD R68, R71, 0x100000 ;  /* 0x0010000047447836 */ /* 0x000fca0000000000 */
[----:B------:R1:W-:Y:S04]  /*aa40*/  LDGSTS.E [R68+-0x7ff70], desc[UR28][R188.64], !P6 ;  /* 0x80090000bc447fae */ /* 0x0003e8000f1a101c */
[----:B------:R-:W-:Y:S01]  /*aa50*/  STL.64 [R1+0x688], R250 ;  /* 0x000688fa01007387 */ /* 0x000fe20000100a00 */
[----:B-1----:R-:W-:-:S03]  /*aa60*/  VIADD R68, R70, 0xffffffd8 ;  /* 0xffffffd846447836 */ /* 0x002fc60000000000 */
[----:B------:R-:W-:Y:S02]  /*aa70*/  STL.64 [R1+0x690], R248 ;  /* 0x000690f801007387 */ /* 0x000fe40000100a00 */
[----:B------:R-:W-:Y:S01]  /*aa80*/  ISETP.GE.U32.AND P4, PT, R68, 0x7fffff99, PT ;  /* 0x7fffff994400780c */ /* 0x000fe20003f86070 */
[----:B------:R-:W-:Y:S01]  /*aa90*/  VIADD R68, R71, 0x100000 ;  /* 0x0010000047447836 */ /* 0x000fe20000000000 */
[----:B------:R-:W-:Y:S04]  /*aaa0*/  STL.64 [R1+0x698], R246 ;  /* 0x000698f601007387 */ /* 0x000fe80000100a00 */
[----:B------:R-:W-:Y:S04]  /*aab0*/  STL.64 [R1+0x6a0], R244 ;  /* 0x0006a0f401007387 */ /* 0x000fe80000100a00 */
[----:B------:R-:W-:Y:S04]  /*aac0*/  STL.64 [R1+0x6a8], R188 ;  /* 0x0006a8bc01007387 */ /* 0x000fe80000100a00 */
[----:B------:R1:W-:Y:S04]  /*aad0*/  LDGSTS.E [R68+-0x7ff6c], desc[UR28][R190.64], !P0 ;  /* 0x80094000be447fae */ /* 0x0003e8000c1a101c */
[----:B------:R1:W-:Y:S02]  /*aae0*/  STL.64 [R1+0x6b0], R190 ;  /* 0x0006b0be01007387 */ /* 0x0003e40000100a00 */
[----:B-1----:R-:W1:Y:S02]  /*aaf0*/  LDC R191, c[0x0][0x3a0] ;  /* 0x0000e800ffbf7b82 */ /* 0x002e640000000800 */
[----:B-1----:R-:W-:-:S05]  /*ab00*/  VIADD R68, R191, 0xffffffd7 ;  /* 0xffffffd7bf447836 */ /* 0x002fca0000000000 */
[----:B------:R-:W-:Y:S01]  /*ab10*/  ISETP.GE.U32.AND P6, PT, R68, 0x7fffff98, PT ;  /* 0x7fffff984400780c */ /* 0x000fe20003fc6070 */
[----:B------:R-:W-:-:S05]  /*ab20*/  VIADD R68, R71, 0x100000 ;  /* 0x0010000047447836 */ /* 0x000fca0000000000 */
[----:B------:R1:W-:Y:S02]  /*ab30*/  LDGSTS.E [R68+-0x7ff68], desc[UR28][R192.64], !P5 ;  /* 0x80098000c0447fae */ /* 0x0003e4000e9a101c */
[----:B-1----:R-:W-:-:S05]  /*ab40*/  VIADD R68, R191, 0xffffffd6 ;  /* 0xffffffd6bf447836 */ /* 0x002fca0000000000 */
[----:B------:R-:W-:Y:S01]  /*ab50*/  ISETP.GE.U32.AND P0, PT, R68, 0x7fffff97, PT ;  /* 0x7fffff974400780c */ /* 0x000fe20003f06070 */
[----:B------:R-:W-:-:S05]  /*ab60*/  VIADD R68, R71, 0x100000 ;  /* 0x0010000047447836 */ /* 0x000fca0000000000 */
[----:B------:R1:W-:Y:S04]  /*ab70*/  LDGSTS.E [R68+-0x7ff64], desc[UR28][R194.64], !P4 ;  /* 0x8009c000c2447fae */ /* 0x0003e8000e1a101c */
[----:B------:R-:W-:Y:S01]  /*ab80*/  STL.64 [R1+0x6c0], R192 ;  /* 0x0006c0c001007387 */ /* 0x000fe20000100a00 */
[----:B-1----:R-:W-:-:S03]  /*ab90*/  VIADD R68, R191, 0xffffffd5 ;  /* 0xffffffd5bf447836 */ /* 0x002fc60000000000 */
[----:B------:R1:W-:Y:S02]  /*aba0*/  STL.64 [R1+0x6c8], R194 ;  /* 0x0006c8c201007387 */ /* 0x0003e40000100a00 */
[----:B------:R-:W-:Y:S01]  /*abb0*/  ISETP.GE.U32.AND P5, PT, R68, 0x7fffff96, PT ;  /* 0x7fffff964400780c */ /* 0x000fe20003fa6070 */
[----:B------:R-:W-:Y:S01]  /*abc0*/  VIADD R68, R71, 0x100000 ;  /* 0x0010000047447836 */ /* 0x000fe20000000000 */
[----:B------:R1:W-:Y:S04]  /*abd0*/  STL.64 [R1+0x6d0], R196 ;  /* 0x0006d0c401007387 */ /* 0x0003e80000100a00 */
[----:B------:R2:W-:Y:S04]  /*abe0*/  LDGSTS.E [R68+-0x7ff60], desc[UR28][R196.64], !P6 ;  /* 0x800a0000c4447fae */ /* 0x0005e8000f1a101c */
[----:B------:R2:W-:Y:S04]  /*abf0*/  STL.64 [R1+0x6d8], R198 ;  /* 0x0006d8c601007387 */ /* 0x0005e80000100a00 */
[----:B-1----:R-:W3:Y:S04]  /*ac00*/  LDL.64 R194, [R1+0x130] ;  /* 0x0001300001c27983 */ /* 0x002ee80000100a00 */
[----:B------:R-:W3:Y:S04]  /*ac10*/  LDL.64 R196, [R1+0x110] ;  /* 0x0001100001c47983 */ /* 0x000ee80000100a00 */
[----:B------:R-:W3:Y:S04]  /*ac20*/  LDL.64 R192, [R1+0x150] ;  /* 0x0001500001c07983 */ /* 0x000ee80000100a00 */
[----:B------:R-:W3:Y:S04]  /*ac30*/  LDL.64 R188, [R1+0x170] ;  /* 0x0001700001bc7983 */ /* 0x000ee80000100a00 */
[----:B------:R-:W3:Y:S04]  /*ac40*/  LDL.64 R244, [R1+0x190] ;  /* 0x0001900001f47983 */ /* 0x000ee80000100a00 */
[----:B------:R-:W3:Y:S04]  /*ac50*/  LDL.64 R246, [R1+0x1b0] ;  /* 0x0001b00001f67983 */ /* 0x000ee80000100a00 */
[----:B------:R-:W3:Y:S04]  /*ac60*/  LDL.64 R248, [R1+0x1d0] ;  /* 0x0001d00001f87983 */ /* 0x000ee80000100a00 */
[----:B------:R-:W3:Y:S04]  /*ac70*/  LDL.64 R250, [R1+0x1f0] ;  /* 0x0001f00001fa7983 */ /* 0x000ee80000100a00 */
[----:B------:R-:W3:Y:S01]  /*ac80*/  LDL.64 R4, [R1+0x210] ;  /* 0x0002100001047983 */ /* 0x000ee20000100a00 */
[----:B--2---:R-:W-:-:S05]  /*ac90*/  VIADD R68, R191, 0xffffffd4 ;  /* 0xffffffd4bf447836 */ /* 0x004fca0000000000 */
[----:B------:R-:W-:Y:S01]  /*aca0*/  ISETP.GE.U32.AND P4, PT, R68, 0x7fffff95, PT ;  /* 0x7fffff954400780c */ /* 0x000fe20003f86070 */
[----:B------:R-:W-:-:S05]  /*acb0*/  VIADD R68, R71, 0x100000 ;  /* 0x0010000047447836 */ /* 0x000fca0000000000 */
[----:B------:R1:W-:Y:S02]  /*acc0*/  LDGSTS.E [R68+-0x7ff5c], desc[UR28][R198.64], !P0 ;  /* 0x800a4000c6447fae */ /* 0x0003e4000c1a101c */
[----:B-1----:R-:W-:-:S04]  /*acd0*/  IADD3 R68, PT, PT, R191, -0x2d, RZ ;  /* 0xffffffd3bf447810 */ /* 0x002fc80007ffe0ff */
        /* <DEDUP_REMOVED lines=50> */
[----:B------:R1:W-:Y:S01]  /*b000*/  LDGSTS.E [R68+-0x7ff28], desc[UR28][R224.64], !P5 ;  /* 0x800d8000e0447fae */ /* 0x0003e2000e9a101c */
[----:B------:R-:W2:Y:S01]  /*b010*/  S2R R70, SR_TID.X ;  /* 0x0000000000467919 */ /* 0x000ea20000002100 */
[----:B-1----:R-:W-:-:S05]  /*b020*/  VIADD R68, R191, 0xffffffc6 ;  /* 0xffffffc6bf447836 */ /* 0x002fca0000000000 */
[----:B------:R-:W-:Y:S01]  /*b030*/  ISETP.GE.U32.AND P0, PT, R68, 0x7fffff87, PT ;  /* 0x7fffff874400780c */ /* 0x000fe20003f06070 */
[----:B------:R-:W-:-:S05]  /*b040*/  VIADD R68, R71, 0x100000 ;  /* 0x0010000047447836 */ /* 0x000fca0000000000 */
[----:B------:R1:W-:Y:S02]  /*b050*/  LDGSTS.E [R68+-0x7ff24], desc[UR28][R226.64], !P4 ;  /* 0x800dc000e2447fae */ /* 0x0003e4000e1a101c */
[----:B-1----:R-:W-:-:S05]  /*b060*/  VIADD R68, R191, 0xffffffc5 ;  /* 0xffffffc5bf447836 */ /* 0x002fca0000000000 */
[----:B------:R-:W-:Y:S01]  /*b070*/  ISETP.GE.U32.AND P5, PT, R68, 0x7fffff86, PT ;  /* 0x7fffff864400780c */ /* 0x000fe20003fa6070 */
[----:B------:R-:W-:-:S05]  /*b080*/  VIADD R68, R71, 0x100000 ;  /* 0x0010000047447836 */ /* 0x000fca0000000000 */
[----:B------:R1:W-:Y:S01]  /*b090*/  LDGSTS.E [R68+-0x7ff20], desc[UR28][R228.64], !P6 ;  /* 0x800e0000e4447fae */ /* 0x0003e2000f1a101c */
[C---:B------:R-:W-:Y:S02]  /*b0a0*/  VIADD R0, R191.reuse, 0x3f ;  /* 0x0000003fbf007836 */ /* 0x040fe40000000000 */
[----:B-1----:R-:W-:-:S05]  /*b0b0*/  VIADD R68, R191, 0xffffffc4 ;  /* 0xffffffc4bf447836 */ /* 0x002fca0000000000 */
[----:B------:R-:W-:Y:S01]  /*b0c0*/  ISETP.GE.U32.AND P4, PT, R68, 0x7fffff85, PT ;  /* 0x7fffff854400780c */ /* 0x000fe20003f86070 */
[----:B------:R-:W-:Y:S01]  /*b0d0*/  VIADD R68, R71, 0x100000 ;  /* 0x0010000047447836 */ /* 0x000fe20000000000 */
[----:B--2---:R-:W-:-:S04]  /*b0e0*/  LOP3.LUT R70, R70, 0x3f, RZ, 0xc0, !PT ;  /* 0x0000003f46467812 */ /* 0x004fc800078ec0ff */
[----:B------:R-:W-:Y:S01]  /*b0f0*/  LDGSTS.E [R68+-0x7ff1c], desc[UR28][R230.64], !P0 ;  /* 0x800e4000e6447fae */ /* 0x000fe2000c1a101c */
[----:B------:R-:W-:-:S03]  /*b100*/  ISETP.GT.AND P0, PT, R0, 0x3f, PT ;  /* 0x0000003f0000780c */ /* 0x000fc60003f04270 */
[----:B------:R1:W-:Y:S01]  /*b110*/  LDGSTS.E [R68+-0x7ff18], desc[UR28][R232.64], !P5 ;  /* 0x800e8000e8447fae */ /* 0x0003e2000e9a101c */
[----:B------:R-:W-:Y:S01]  /*b120*/  ISETP.GE.AND P6, PT, R70, R191, PT ;  /* 0x000000bf4600720c */ /* 0x000fe20003fc6270 */
[----:B------:R-:W-:Y:S01]  /*b130*/  VIADD R69, R71, 0x100000 ;  /* 0x0010000047457836 */ /* 0x000fe20000000000 */
[----:B------:R-:W2:Y:S04]  /*b140*/  LDC R70, c[0x0][0x3a0] ;  /* 0x0000e800ff467b82 */ /* 0x000ea80000000800 */
[----:B------:R-:W-:Y:S01]  /*b150*/  LDGSTS.E [R69+-0x7ff14], desc[UR28][R234.64], !P4 ;  /* 0x800ec000ea457fae */ /* 0x000fe2000e1a101c */
[----:B-1----:R-:W-:-:S05]  /*b160*/  VIADD R68, R191, 0xffffffc3 ;  /* 0xffffffc3bf447836 */ /* 0x002fca0000000000 */
[----:B------:R-:W-:Y:S02]  /*b170*/  ISETP.GE.U32.AND P5, PT, R68, 0x7fffff84, PT ;  /* 0x7fffff844400780c */ /* 0x000fe40003fa6070 */
[----:B------:R-:W-:-:S04]  /*b180*/  SEL R68, RZ, 0x4, !P0 ;  /* 0x00000004ff447807 */ /* 0x000fc80004000000 */
[----:B------:R-:W-:-:S04]  /*b190*/  SEL R68, R68, RZ, !P6 ;  /* 0x000000ff44447207 */ /* 0x000fc80007000000 */
[----:B------:R-:W-:Y:S01]  /*b1a0*/  ISETP.NE.U32.AND P6, PT, R68, RZ, PT ;  /* 0x000000ff4400720c */ /* 0x000fe20003fc5070 */
[----:B------:R-:W-:-:S05]  /*b1b0*/  VIADD R68, R71, 0x100000 ;  /* 0x0010000047447836 */ /* 0x000fca0000000000 */
[----:B------:R1:W-:Y:S02]  /*b1c0*/  LDGSTS.E [R68+-0x7ff10], desc[UR28][R236.64], !P5 ;  /* 0x800f0000ec447fae */ /* 0x0003e4000e9a101c */
[----:B-1----:R-:W-:-:S04]  /*b1d0*/  IADD3 R68, PT, PT, R191, -0x3e, RZ ;  /* 0xffffffc2bf447810 */ /* 0x002fc80007ffe0ff */
[----:B------:R-:W-:Y:S01]  /*b1e0*/  ISETP.GE.U32.AND P5, PT, R68, 0x7fffff83, PT ;  /* 0x7fffff834400780c */ /* 0x000fe20003fa6070 */
[----:B------:R-:W-:-:S05]  /*b1f0*/  VIADD R68, R191, 0xffffffc1 ;  /* 0xffffffc1bf447836 */ /* 0x000fca0000000000 */
[----:B------:R-:W-:Y:S02]  /*b200*/  ISETP.GE.U32.AND P4, PT, R68, 0x7fffff82, PT ;  /* 0x7fffff824400780c */ /* 0x000fe40003f86070 */
[----:B------:R-:W-:Y:S02]  /*b210*/  SEL R68, RZ, 0x4, P3 ;  /* 0x00000004ff447807 */ /* 0x000fe40001800000 */
[----:B------:R-:W-:-:S03]  /*b220*/  ISETP.GT.AND P3, PT, R0, 0x7f, PT ;  /* 0x0000007f0000780c */ /* 0x000fc60003f64270 */
[----:B------:R-:W-:Y:S01]  /*b230*/  LDGSTS.E [R69+-0x7ff0c], desc[UR28][R238.64], !P5 ;  /* 0x800f4000ee457fae */ /* 0x000fe2000e9a101c */
[----:B------:R-:W-:-:S04]  /*b240*/  SEL R68, R68, RZ, P3 ;  /* 0x000000ff44447207 */ /* 0x000fc80001800000 */
[----:B------:R-:W-:Y:S01]  /*b250*/  ISETP.NE.U32.AND P3, PT, R68, RZ, PT ;  /* 0x000000ff4400720c */ /* 0x000fe20003f65070 */
[----:B------:R-:W-:Y:S02]  /*b260*/  VIADD R68, R71, 0x100000 ;  /* 0x0010000047447836 */ /* 0x000fe40000000000 */
[----:B-----5:R-:W-:-:S03]  /*b270*/  VIADD R0, R2, UR10 ;  /* 0x0000000a02007c36 */ /* 0x020fc60008000000 */
[----:B------:R-:W-:Y:S04]  /*b280*/  LDGSTS.E [R68+-0x7ff08], desc[UR28][R240.64], !P4 ;  /* 0x800f8000f0447fae */ /* 0x000fe8000e1a101c */
[----:B------:R1:W-:Y:S04]  /*b290*/  LDGSTS.E [R68+-0x7ff04], desc[UR28][R242.64], !P2 ;  /* 0x800fc000f2447fae */ /* 0x0003e8000d1a101c */
[----:B------:R-:W0:Y:S04]  /*b2a0*/  LDGDEPBAR ;  /* 0x00000000000079af */ /* 0x000e280000000000 */
[----:B------:R-:W-:Y:S04]  /*b2b0*/  LDGSTS.E [R0], desc[UR28][R186.64], P6 ;  /* 0x00000000ba007fae */ /* 0x000fe8000b1a101c */
[----:B------:R-:W-:Y:S04]  /*b2c0*/  LDGSTS.E [R0+0x400], desc[UR28][R178.64], P6 ;  /* 0x00400000b2007fae */ /* 0x000fe8000b1a101c */
        /* <DEDUP_REMOVED lines=20> */
[----:B------:R-:W-:Y:S04]  /*b410*/  STL [R1+0x630], R0 ;  /* 0x0006300001007387 */ /* 0x000fe80000100800 */
[----:B------:R-:W-:Y:S04]  /*b420*/  LDGSTS.E [R0+0x5800], desc[UR28][R6.64], P6 ;  /* 0x0580000006007fae */ /* 0x000fe8000b1a101c */
[----:B---3--:R-:W-:Y:S04]  /*b430*/  LDGSTS.E [R0+0x5c00], desc[UR28][R196.64], P6 ;  /* 0x05c00000c4007fae */ /* 0x008fe8000b1a101c */
[----:B------:R-:W3:Y:S04]  /*b440*/  LDL.64 R198, [R1+0xf8] ;  /* 0x0000f80001c67983 */ /* 0x000ee80000100a00 */
[----:B------:R-:W-:Y:S04]  /*b450*/  LDGSTS.E [R0+0x6000], desc[UR28][R194.64], P6 ;  /* 0x06000000c2007fae */ /* 0x000fe8000b1a101c */
[----:B------:R-:W4:Y:S04]  /*b460*/  LDL.64 R196, [R1+0x118] ;  /* 0x0001180001c47983 */ /* 0x000f280000100a00 */
        /* <DEDUP_REMOVED lines=14> */
[----:B------:R-:W4:Y:S01]  /*b550*/  LDL.64 R4, [R1+0x220] ;  /* 0x0002200001047983 */ /* 0x000f220000100a00 */
[----:B-1----:R-:W-:-:S05]  /*b560*/  VIADD R68, R191, 0xffffffbf ;  /* 0xffffffbfbf447836 */ /* 0x002fca0000000000 */
[----:B------:R-:W-:Y:S02]  /*b570*/  ISETP.GE.U32.AND P2, PT, R68, 0x7fffff80, PT ;  /* 0x7fffff804400780c */ /* 0x000fe40003f46070 */
[----:B------:R-:W-:Y:S01]  /*b580*/  LOP3.LUT R68, R2, 0x20, RZ, 0x3c, !PT ;  /* 0x0000002002447812 */ /* 0x000fe200078e3cff */
[----:B--2---:R-:W-:-:S04]  /*b590*/  VIADD R69, R70, 0xffffff7f ;  /* 0xffffff7f46457836 */ /* 0x004fc80000000000 */
[----:B------:R-:W-:-:S05]  /*b5a0*/  VIADD R70, R68, UR10 ;  /* 0x0000000a44467c36 */ /* 0x000fca0008000000 */
        /* <DEDUP_REMOVED lines=22> */
[----:B---3--:R-:W-:Y:S04]  /*b710*/  LDGSTS.E [R70+0x5900], desc[UR28][R198.64], P6 ;  /* 0x05900000c6467fae */ /* 0x008fe8000b1a101c */
[----:B----4-:R-:W-:Y:S04]  /*b720*/  LDGSTS.E [R70+0x5d00], desc[UR28][R196.64], P6 ;  /* 0x05d00000c4467fae */ /* 0x010fe8000b1a101c */
[----:B------:R-:W2:Y:S04]  /*b730*/  LDL.64 R198, [R1+0x100] ;  /* 0x0001000001c67983 */ /* 0x000ea80000100a00 */
[----:B------:R-:W-:Y:S04]  /*b740*/  LDGSTS.E [R70+0x6100], desc[UR28][R194.64], P6 ;  /* 0x06100000c2467fae */ /* 0x000fe8000b1a101c */
        /* <DEDUP_REMOVED lines=16> */
[----:B------:R-:W-:Y:S01]  /*b850*/  ISETP.GE.U32.AND P5, PT, R69, 0x7fffff40, PT ;  /* 0x7fffff404500780c */ /* 0x000fe20003fa6070 */
[----:B------:R-:W-:Y:S01]  /*b860*/  VIADD R69, R252, 0xffffff7e ;  /* 0xffffff7efc457836 */ /* 0x000fe20000000000 */
[----:B------:R-:W-:-:S04]  /*b870*/  LOP3.LUT R68, R2, 0x40, RZ, 0x3c, !PT ;  /* 0x0000004002447812 */ /* 0x000fc800078e3cff */
[----:B------:R-:W-:Y:S01]  /*b880*/  ISETP.GE.U32.AND P4, PT, R69, 0x7fffff3f, PT ;  /* 0x7fffff3f4500780c */ /* 0x000fe20003f86070 */
        /* <DEDUP_REMOVED lines=23> */
[----:B------:R1:W-:Y:S04]  /*ba00*/  STL.64 [R1+0x648], R2 ;  /* 0x0006480201007387 */ /* 0x0003e80000100a00 */
[----:B--2---:R-:W-:Y:S04]  /*ba10*/  LDGSTS.E [R69+0x5a00], desc[UR28][R198.64], P6 ;  /* 0x05a00000c6457fae */ /* 0x004fe8000b1a101c */
[----:B---3--:R-:W-:Y:S04]  /*ba20*/  LDGSTS.E [R69+0x5e00], desc[UR28][R196.64], P6 ;  /* 0x05e00000c4457fae */ /* 0x008fe8000b1a101c */
[----:B------:R-:W2:Y:S04]  /*ba30*/  LDL.64 R198, [R1+0x108] ;  /* 0x0001080001c67983 */ /* 0x000ea80000100a00 */
[----:B----4-:R-:W-:Y:S04]  /*ba40*/  LDGSTS.E [R69+0x6200], desc[UR28][R194.64], P6 ;  /* 0x06200000c2457fae */ /* 0x010fe8000b1a101c */
        /* <DEDUP_REMOVED lines=9> */
[----:B------:R-:W-:Y:S01]  /*bae0*/  LDGSTS.E [R69+0x7600], desc[UR28][R248.64], P6 ;  /* 0x07600000f8457fae */ /* 0x000fe2000b1a101c */
[----:B------:R-:W-:-:S03]  /*baf0*/  LOP3.LUT R68, R2, 0x60, RZ, 0x3c, !PT ;  /* 0x0000006002447812 */ /* 0x000fc600078e3cff */
[----:B-1----:R-:W4:Y:S04]  /*bb00*/  LDL.64 R2, [R1+0x1e8] ;  /* 0x0001e80001027983 */ /* 0x002f280000100a00 */
[----:B------:R-:W-:Y:S04]  /*bb10*/  LDGSTS.E [R69+0x7a00], desc[UR28][R250.64], P6 ;  /* 0x07a00000fa457fae */ /* 0x000fe8000b1a101c */
[----:B------:R-:W4:Y:S04]  /*bb20*/  LDL.64 R246, [R1+0x208] ;  /* 0x0002080001f67983 */ /* 0x000f280000100a00 */
[----:B------:R-:W-:Y:S04]  /*bb30*/  LDGSTS.E [R69+0x7e00], desc[UR28][R4.64], P6 ;  /* 0x07e0000004457fae */ /* 0x000fe8000b1a101c */
[----:B------:R-:W4:Y:S04]  /*bb40*/  LDL.64 R248, [R1+0x228] ;  /* 0x0002280001f87983 */ /* 0x000f280000100a00 */
[----:B------:R-:W4:Y:S01]  /*bb50*/  LDL.64 R4, [R1+0x1c8] ;  /* 0x0001c80001047983 */ /* 0x000f220000100a00 */
[----:B------:R-:W-:-:S03]  /*bb60*/  VIADD R68, R68, UR10 ;  /* 0x0000000a44447c36 */ /* 0x000fc60008000000 */
[----:B------:R-:W4:Y:S04]  /*bb70*/  LDL.LU.64 R250, [R1+0xf0] ;  /* 0x0000f00001fa7983 */ /* 0x000f280000300a00 */
        /* <DEDUP_REMOVED lines=22> */
[----:B--2---:R-:W-:Y:S04]  /*bce0*/  LDGSTS.E [R68+0x5b00], desc[UR28][R198.64], P6 ;  /* 0x05b00000c6447fae */ /* 0x004fe8000b1a101c */
[----:B---3--:R-:W-:Y:S04]  /*bcf0*/  LDGSTS.E [R68+0x5f00], desc[UR28][R196.64], P6 ;  /* 0x05f00000c4447fae */ /* 0x008fe8000b1a101c */
[----:B------:R-:W2:Y:S04]  /*bd00*/  LDL.LU.64 R198, [R1+0x6d8] ;  /* 0x0006d80001c67983 */ /* 0x000ea80000300a00 */
[----:B------:R-:W3:Y:S04]  /*bd10*/  LDL.LU.64 R196, [R1+0x6d0] ;  /* 0x0006d00001c47983 */ /* 0x000ee80000300a00 */
[----:B----4-:R-:W-:Y:S04]  /*bd20*/  LDGSTS.E [R68+0x6300], desc[UR28][R188.64], P6 ;  /* 0x06300000bc447fae */ /* 0x010fe8000b1a101c */
[----:B------:R-:W-:Y:S04]  /*bd30*/  LDGSTS.E [R68+0x6700], desc[UR28][R194.64], P6 ;  /* 0x06700000c2447fae */ /* 0x000fe8000b1a101c */
[----:B------:R-:W-:Y:S04]  /*bd40*/  LDGSTS.E [R68+0x6b00], desc[UR28][R244.64], P6 ;  /* 0x06b00000f4447fae */ /* 0x000fe8000b1a101c */
[----:B------:R-:W4:Y:S04]  /*bd50*/  LDL.LU.64 R188, [R1+0xe8] ;  /* 0x0000e80001bc7983 */ /* 0x000f280000300a00 */
[----:B------:R-:W2:Y:S04]  /*bd60*/  LDL.LU.64 R194, [R1+0x6c8] ;  /* 0x0006c80001c27983 */ /* 0x000ea80000300a00 */
[----:B------:R-:W2:Y:S04]  /*bd70*/  LDL.LU.64 R244, [R1+0xe0] ;  /* 0x0000e00001f47983 */ /* 0x000ea80000300a00 */
[----:B------:R-:W-:Y:S04]  /*bd80*/  LDGSTS.E [R68+0x6f00], desc[UR28][R192.64], P6 ;  /* 0x06f00000c0447fae */ /* 0x000fe8000b1a101c */
[----:B------:R-:W2:Y:S04]  /*bd90*/  LDL.LU.64 R192, [R1+0x6c0] ;  /* 0x0006c00001c07983 */ /* 0x000ea80000300a00 */
[----:B------:R-:W-:Y:S04]  /*bda0*/  LDGSTS.E [R68+0x7300], desc[UR28][R4.64], P6 ;  /* 0x0730000004447fae */ /* 0x000fe8000b1a101c */
[----:B------:R1:W-:Y:S01]  /*bdb0*/  LDGSTS.E [R68+0x7700], desc[UR28][R2.64], P6 ;  /* 0x0770000002447fae */ /* 0x0003e2000b1a101c */
[----:B------:R-:W-:-:S03]  /*bdc0*/  USHF.L.U32 UR4, UR4, 0x6, URZ ;  /* 0x0000000604047899 */ /* 0x000fc600080006ff */
[----:B------:R-:W-:Y:S04]  /*bdd0*/  LDGSTS.E [R68+0x7b00], desc[UR28][R246.64], P6 ;  /* 0x07b00000f6447fae */ /* 0x000fe8000b1a101c */
[----:B------:R-:W2:Y:S01]  /*bde0*/  LDL.LU.64 R4, [R1+0x6b8] ;  /* 0x0006b80001047983 */ /* 0x000ea20000300a00 */
[----:B------:R-:W-:Y:S02]  /*bdf0*/  IMAD.U32 R252, RZ, RZ, UR4 ;  /* 0x00000004fffc7e24 */ /* 0x000fe4000f8e00ff */
[----:B-1----:R-:W-:Y:S01]  /*be00*/  VIADD R2, R191, 0xffffffbe ;  /* 0xffffffbebf027836 */ /* 0x002fe20000000000 */
[----:B------:R-:W-:Y:S04]  /*be10*/  LDGSTS.E [R68+0x7f00], desc[UR28][R248.64], P6 ;  /* 0x07f00000f8447fae */ /* 0x000fe8000b1a101c */
[----:B------:R-:W3:Y:S04]  /*be20*/  LDL.LU.64 R246, [R1+0xd8] ;  /* 0x0000d80001f67983 */ /* 0x000ee80000300a00 */
[----:B------:R-:W0:Y:S01]  /*be30*/  LDGDEPBAR ;  /* 0x00000000000079af */ /* 0x000e220000000000 */
[----:B------:R-:W-:Y:S01]  /*be40*/  BAR.SYNC.DEFER_BLOCKING 0x0 ;  /* 0x0000000000007b1d */ /* 0x000fe20000010000 */
[----:B------:R-:W-:-:S05]  /*be50*/  ISETP.GE.U32.AND P6, PT, R2, 0x7fffff7f, PT ;  /* 0x7fffff7f0200780c */ /* 0x000fca0003fc6070 */
[----:B------:R1:W-:Y:S04]  /*be60*/  STL.64 [R1+0x670], R68 ;  /* 0x0006704401007387 */ /* 0x0003e80000100a00 */
[----:B------:R-:W3:Y:S01]  /*be70*/  LDL.LU.64 R248, [R1+0xd0] ;  /* 0x0000d00001f87983 */ /* 0x000ee20000300a00 */
[----:B-1----:R-:W1:Y:S01]  /*be80*/  LDC R69, c[0x0][0x3a0] ;  /* 0x0000e800ff457b82 */ /* 0x002e620000000800 */
[----:B--2---:R-:W-:-:S05]  /*be90*/  IMAD.WIDE R2, R252, 0x4, R4 ;  /* 0x00000004fc027825 */ /* 0x004fca00078e0204 */
[----:B------:R2:W-:Y:S04]  /*bea0*/  STL.64 [R1+0x650], R2 ;  /* 0x0006500201007387 */ /* 0x0005e80000100a00 */
[----:B------:R-:W3:Y:S01]  /*beb0*/  LDL.LU.64 R190, [R1+0xc8] ;  /* 0x0000c80001be7983 */ /* 0x000ee20000300a00 */
[----:B------:R-:W-:-:S05]  /*bec0*/  IADD3 R4, PT, PT, R71, 0x100000, RZ ;  /* 0x0010000047047810 */ /* 0x000fca0007ffe0ff */
[----:B------:R-:W-:Y:S01]  /*bed0*/  @!PT LDS RZ, [RZ] ;  /* 0x00000000fffff984 */ /* 0x000fe20000000800 */
[----:B------:R-:W-:Y:S01]  /*bee0*/  @!PT LDS RZ, [RZ] ;  /* 0x00000000fffff984 */ /* 0x000fe20000000800 */
[----:B------:R-:W-:Y:S01]  /*bef0*/  @!PT LDS RZ, [RZ] ;  /* 0x00000000fffff984 */ /* 0x000fe20000000800 */
[----:B------:R2:W-:Y:S02]  /*bf00*/  LDGSTS.E [R4+-0x78000], desc[UR28][R2.64], !P2 ;  /* 0x8800000002047fae */ /* 0x0005e4000d1a101c */
[----:B--2---:R-:W-:Y:S02]  /*bf10*/  IMAD.WIDE R2, R252, 0x4, R250 ;  /* 0x00000004fc027825 */ /* 0x004fe400078e02fa */
[----:B------:R-:W2:Y:S02]  /*bf20*/  LDL.LU.64 R250, [R1+0xc0] ;  /* 0x0000c00001fa7983 */ /* 0x000ea40000300a00 */
[----:B-1----:R-:W-:Y:S02]  /*bf30*/  VIADD R5, R69, 0xffffffbd ;  /* 0xffffffbd45057836 */ /* 0x002fe40000000000 */
[----:B------:R1:W-:Y:S03]  /*bf40*/  LDGSTS.E [R4+-0x77ffc], desc[UR28][R2.64], !P6 ;  /* 0x8800400002047fae */ /* 0x0003e6000f1a101c */
[----:B------:R-:W-:Y:S01]  /*bf50*/  ISETP.GE.U32.AND P2, PT, R5, 0x7fffff7e, PT ;  /* 0x7fffff7e0500780c */ /* 0x000fe20003f46070 */
[----:B------:R4:W-:Y:S01]  /*bf60*/  STL.64 [R1+0x370], R2 ;  /* 0x0003700201007387 */ /* 0x0009e20000100a00 */
[----:B-1----:R-:W-:-:S02]  /*bf70*/  VIADD R4, R69, 0xffffffbc ;  /* 0xffffffbc45047836 */ /* 0x002fc40000000000 */
[----:B----4-:R-:W-:-:S03]  /*bf80*/  IMAD.WIDE R2, R252, 0x4, R188 ;  /* 0x00000004fc027825 */ /* 0x010fc600078e02bc */
[----:B------:R-:W-:Y:S01]  /*bf90*/  ISETP.GE.U32.AND P6, PT, R4, 0x7fffff7d, PT ;  /* 0x7fffff7d0400780c */ /* 0x000fe20003fc6070 */
[----:B------:R-:W-:Y:S01]  /*bfa0*/  VIADD R4, R71, 0x100000 ;  /* 0x0010000047047836 */ /* 0x000fe20000000000 */
[----:B------:R1:W-:Y:S04]  /*bfb0*/  STL.64 [R1+0x368], R2 ;  /* 0x0003680201007387 */ /* 0x0003e80000100a00 */
[----:B------:R-:W4:Y:S01]  /*bfc0*/  LDL.LU.64 R188, [R1+0xb8] ;  /* 0x0000b80001bc7983 */ /* 0x000f220000300a00 */
[----:B------:R-:W-:-:S03]  /*bfd0*/  VIADD R5, R69, 0xffffffbb ;  /* 0xffffffbb45057836 */ /* 0x000fc60000000000 */
[----:B------:R1:W-:Y:S02]  /*bfe0*/  LDGSTS.E [R4+-0x77ff8], desc[UR28][R2.64], !P2 ;  /* 0x8800800002047fae */ /* 0x0003e4000d1a101c */
[----:B------:R-:W-:Y:S01]  /*bff0*/  ISETP.GE.U32.AND P2, PT, R5, 0x7fffff7c, PT ;  /* 0x7fffff7c0500780c */ /* 0x000fe20003f46070 */
[----:B-1----:R-:W-:Y:S02]  /*c000*/  IMAD.WIDE R2, R252, 0x4, R244 ;  /* 0x00000004fc027825 */ /* 0x002fe400078e02f4 */
[----:B------:R-:W4:Y:S04]  /*c010*/  LDL.LU.64 R244, [R1+0xb0] ;  /* 0x0000b00001f47983 */ /* 0x000f280000300a00 */
[----:B------:R1:W-:Y:S04]  /*c020*/  LDGSTS.E [R4+-0x77ff4], desc[UR28][R2.64], !P6 ;  /* 0x8800c00002047fae */ /* 0x0003e8000f1a101c */
[----:B------:R3:W-:Y:S01]  /*c030*/  STL.64 [R1+0x360], R2 ;  /* 0x0003600201007387 */ /* 0x0007e20000100a00 */
[----:B-1----:R-:W-:-:S02]  /*c040*/  VIADD R4, R69, 0xffffffba ;  /* 0xffffffba45047836 */ /* 0x002fc40000000000 */
[----:B---3--:R-:W-:-:S03]  /*c050*/  IMAD.WIDE R2, R252, 0x4, R246 ;  /* 0x00000004fc027825 */ /* 0x008fc600078e02f6 */
[----:B------:R-:W-:Y:S01]  /*c060*/  ISETP.GE.U32.AND P6, PT, R4, 0x7fffff7b, PT ;  /* 0x7fffff7b0400780c */ /* 0x000fe20003fc6070 */
[----:B------:R-:W-:Y:S01]  /*c070*/  VIADD R4, R71, 0x100000 ;  /* 0x0010000047047836 */ /* 0x000fe20000000000 */
[----:B------:R1:W-:Y:S04]  /*c080*/  STL.64 [R1+0x358], R2 ;  /* 0x0003580201007387 */ /* 0x0003e80000100a00 */
[----:B------:R-:W3:Y:S04]  /*c090*/  LDL.LU.64 R246, [R1+0xa8] ;  /* 0x0000a80001f67983 */ /* 0x000ee80000300a00 */
[----:B------:R1:W-:Y:S01]  /*c0a0*/  LDGSTS.E [R4+-0x77ff0], desc[UR28][R2.64], !P2 ;  /* 0x8801000002047fae */ /* 0x0003e2000d1a101c */
[----:B------:R-:W-:-:S02]  /*c0b0*/  VIADD R5, R69, 0xffffffb9 ;  /* 0xffffffb945057836 */ /* 0x000fc40000000000 */
[----:B-1----:R-:W-:Y:S02]  /*c0c0*/  IMAD.WIDE R2, R252, 0x4, R248 ;  /* 0x00000004fc027825 */ /* 0x002fe400078e02f8 */
[----:B------:R-:W3:Y:S01]  /*c0d0*/  LDL.LU.64 R248, [R1+0xa0] ;  /* 0x0000a00001f87983 */ /* 0x000ee20000300a00 */
[----:B------:R-:W-:-:S03]  /*c0e0*/  ISETP.GE.U32.AND P2, PT, R5, 0x7fffff7a, PT ;  /* 0x7fffff7a0500780c */ /* 0x000fc60003f46070 */
[----:B------:R1:W-:Y:S04]  /*c0f0*/  STL.64 [R1+0x350], R2 ;  /* 0x0003500201007387 */ /* 0x0003e80000100a00 */
[----:B------:R1:W-:Y:S02]  /*c100*/  LDGSTS.E [R4+-0x77fec], desc[UR28][R2.64], !P6 ;  /* 0x8801400002047fae */ /* 0x0003e4000f1a101c */
[----:B-1----:R-:W-:-:S05]  /*c110*/  VIADD R4, R69, 0xffffffb8 ;  /* 0xffffffb845047836 */ /* 0x002fca0000000000 */
[----:B------:R-:W-:Y:S01]  /*c120*/  ISETP.GE.U32.AND P6, PT, R4, 0x7fffff79, PT ;  /* 0x7fffff790400780c */ /* 0x000fe20003fc6070 */
[----:B------:R-:W-:Y:S02]  /*c130*/  VIADD R4, R71, 0x100000 ;  /* 0x0010000047047836 */ /* 0x000fe40000000000 */
[----:B------:R-:W-:-:S05]  /*c140*/  IMAD.WIDE R2, R252, 0x4, R190 ;  /* 0x00000004fc027825 */ /* 0x000fca00078e02be */
[----:B------:R2:W-:Y:S04]  /*c150*/  STL.64 [R1+0x348], R2 ;  /* 0x0003480201007387 */ /* 0x0005e80000100a00 */
[----:B------:R-:W3:Y:S04]  /*c160*/  LDL.LU.64 R190, [R1+0x98] ;  /* 0x0000980001be7983 */ /* 0x000ee80000300a00 */
[----:B------:R2:W-:Y:S02]  /*c170*/  LDGSTS.E [R4+-0x77fe8], desc[UR28][R2.64], !P2 ;  /* 0x8801800002047fae */ /* 0x0005e4000d1a101c */
[----:B--2---:R-:W-:-:S02]  /*c180*/  IMAD.WIDE R2, R252, 0x4, R250 ;  /* 0x00000004fc027825 */ /* 0x004fc400078e02fa */
[----:B------:R-:W2:Y:S02]  /*c190*/  LDL.LU.64 R250, [R1+0x90] ;  /* 0x0000900001fa7983 */ /* 0x000ea40000300a00 */
[----:B------:R-:W-:Y:S02]  /*c1a0*/  VIADD R5, R69, 0xffffffb7 ;  /* 0xffffffb745057836 */ /* 0x000fe40000000000 */
[----:B------:R1:W-:Y:S03]  /*c1b0*/  LDGSTS.E [R4+-0x77fe4], desc[UR28][R2.64], !P6 ;  /* 0x8801c00002047fae */ /* 0x0003e6000f1a101c */
[----:B------:R-:W-:Y:S01]  /*c1c0*/  ISETP.GE.U32.AND P2, PT, R5, 0x7fffff78, PT ;  /* 0x7fffff780500780c */ /* 0x000fe20003f46070 */
[----:B------:R4:W-:Y:S01]  /*c1d0*/  STL.64 [R1+0x340], R2 ;  /* 0x0003400201007387 */ /* 0x0009e20000100a00 */
[----:B-1----:R-:W-:Y:S02]  /*c1e0*/  VIADD R4, R69, 0xffffffb6 ;  /* 0xffffffb645047836 */ /* 0x002fe40000000000 */
[----:B----4-:R-:W-:-:S03]  /*c1f0*/  IMAD.WIDE R2, R252, 0x4, R188 ;  /* 0x00000004fc027825 */ /* 0x010fc600078e02bc */
[----:B------:R-:W-:Y:S02]  /*c200*/  ISETP.GE.U32.AND P6, PT, R4, 0x7fffff77, PT ;  /* 0x7fffff770400780c */ /* 0x000fe40003fc6070 */
[----:B------:R-:W-:Y:S01]  /*c210*/  IADD3 R4, PT, PT, R71, 0x100000, RZ ;  /* 0x0010000047047810 */ /* 0x000fe20007ffe0ff */
        /* <DEDUP_REMOVED lines=14> */
[----:B------:R-:W3:Y:S01]  /*c300*/  LDL.LU.64 R246, [R1+0x78] ;  /* 0x0000780001f67983 */ /* 0x000ee20000300a00 */
[----:B------:R-:W-:-:S03]  /*c310*/  VIADD R5, R69, 0xffffffb3 ;  /* 0xffffffb345057836 */ /* 0x000fc60000000000 */
[----:B------:R1:W-:Y:S02]  /*c320*/  LDGSTS.E [R4+-0x77fd8], desc[UR28][R2.64], !P2 ;  /* 0x8802800002047fae */ /* 0x0003e4000d1a101c */
[----:B------:R-:W-:Y:S01]  /*c330*/  ISETP.GE.U32.AND P2, PT, R5, 0x7fffff74, PT ;  /* 0x7fffff740500780c */ /* 0x000fe20003f46070 */
[----:B-1----:R-:W-:Y:S02]  /*c340*/  IMAD.WIDE R2, R252, 0x4, R248 ;  /* 0x00000004fc027825 */ /* 0x002fe400078e02f8 */
[----:B------:R-:W3:Y:S04]  /*c350*/  LDL.LU.64 R248, [R1+0x70] ;  /* 0x0000700001f87983 */ /* 0x000ee80000300a00 */
[----:B------:R1:W-:Y:S04]  /*c360*/  LDGSTS.E [R4+-0x77fd4], desc[UR28][R2.64], !P6 ;  /* 0x8802c00002047fae */ /* 0x0003e8000f1a101c */
[----:B------:R1:W-:Y:S02]  /*c370*/  STL.64 [R1+0x320], R2 ;  /* 0x0003200201007387 */ /* 0x0003e40000100a00 */
        /* <DEDUP_REMOVED lines=13> */
[----:B-1----:R-:W-:-:S05]  /*c450*/  VIADD R4, R69, 0xffffffb0 ;  /* 0xffffffb045047836 */ /* 0x002fca0000000000 */
[----:B------:R-:W-:Y:S01]  /*c460*/  ISETP.GE.U32.AND P6, PT, R4, 0x7fffff71, PT ;  /* 0x7fffff710400780c */ /* 0x000fe20003fc6070 */
[----:B----4-:R-:W-:-:S04]  /*c470*/  IMAD.WIDE R2, R252, 0x4, R188 ;  /* 0x00000004fc027825 */ /* 0x010fc800078e02bc */
[----:B------:R-:W-:Y:S01]  /*c480*/  VIADD R4, R71, 0x100000 ;  /* 0x0010000047047836 */ /* 0x000fe20000000000 */
[----:B------:R1:W-:Y:S01]  /*c490*/  STL.64 [R1+0x308], R2 ;  /* 0x0003080201007387 */ /* 0x0003e20000100a00 */
[----:B------:R-:W-:-:S03]  /*c4a0*/  VIADD R5, R69, 0xffffffaf ;  /* 0xffffffaf45057836 */ /* 0x000fc60000000000 */
[----:B------:R1:W-:Y:S04]  /*c4b0*/  LDGSTS.E [R4+-0x77fc8], desc[UR28][R2.64], !P2 ;  /* 0x8803800002047fae */ /* 0x0003e8000d1a101c */
[----:B------:R-:W4:Y:S01]  /*c4c0*/  LDL.LU.64 R188, [R1+0x58] ;  /* 0x0000580001bc7983 */ /* 0x000f220000300a00 */
[----:B------:R-:W-:Y:S01]  /*c4d0*/  ISETP.GE.U32.AND P2, PT, R5, 0x7fffff70, PT ;  /* 0x7fffff700500780c */ /* 0x000fe20003f46070 */
[----:B-1----:R-:W-:Y:S02]  /*c4e0*/  IMAD.WIDE R2, R252, 0x4, R244 ;  /* 0x00000004fc027825 */ /* 0x002fe400078e02f4 */
[----:B------:R-:W4:Y:S04]  /*c4f0*/  LDL.LU.64 R244, [R1+0x50] ;  /* 0x0000500001f47983 */ /* 0x000f280000300a00 */
[----:B------:R1:W-:Y:S04]  /*c500*/  LDGSTS.E [R4+-0x77fc4], desc[UR28][R2.64], !P6 ;  /* 0x8803c00002047fae */ /* 0x0003e8000f1a101c */
[----:B------:R3:W-:Y:S01]  /*c510*/  STL.64 [R1+0x300], R2 ;  /* 0x0003000201007387 */ /* 0x0007e20000100a00 */
[----:B-1----:R-:W-:-:S05]  /*c520*/  VIADD R4, R69, 0xffffffae ;  /* 0xffffffae45047836 */ /* 0x002fca0000000000 */
[----:B------:R-:W-:Y:S02]  /*c530*/  ISETP.GE.U32.AND P6, PT, R4, 0x7fffff6f, PT ;  /* 0x7fffff6f0400780c */ /* 0x000fe40003fc6070 */
[----:B------:R-:W-:Y:S01]  /*c540*/  IADD3 R4, PT, PT, R71, 0x100000, RZ ;  /* 0x0010000047047810 */ /* 0x000fe20007ffe0ff */
[----:B---3--:R-:W-:-:S04]  /*c550*/  IMAD.WIDE R2, R252, 0x4, R246 ;  /* 0x00000004fc027825 */ /* 0x008fc800078e02f6 */
[----:B------:R-:W-:Y:S01]  /*c560*/  VIADD R5, R69, 0xffffffad ;  /* 0xffffffad45057836 */ /* 0x000fe20000000000 */
[----:B------:R1:W-:Y:S04]  /*c570*/  STL.64 [R1+0x2f8], R2 ;  /* 0x0002f80201007387 */ /* 0x0003e80000100a00 */
[----:B------:R1:W-:Y:S04]  /*c580*/  LDGSTS.E [R4+-0x77fc0], desc[UR28][R2.64], !P2 ;  /* 0x8804000002047fae */ /* 0x0003e8000d1a101c */
[----:B------:R-:W3:Y:S01]  /*c590*/  LDL.LU.64 R246, [R1+0x48] ;  /* 0x0000480001f67983 */ /* 0x000ee20000300a00 */
[----:B------:R-:W-:Y:S01]  /*c5a0*/  ISETP.GE.U32.AND P2, PT, R5, 0x7fffff6e, PT ;  /* 0x7fffff6e0500780c */ /* 0x000fe20003f46070 */
[----:B-1----:R-:W-:-:S05]  /*c5b0*/  IMAD.WIDE R2, R252, 0x4, R248 ;  /* 0x00000004fc027825 */ /* 0x002fca00078e02f8 */
[----:B------:R1:W-:Y:S04]  /*c5c0*/  LDGSTS.E [R4+-0x77fbc], desc[UR28][R2.64], !P6 ;  /* 0x8804400002047fae */ /* 0x0003e8000f1a101c */
[----:B------:R1:W-:Y:S04]  /*c5d0*/  STL.64 [R1+0x2f0], R2 ;  /* 0x0002f00201007387 */ /* 0x0003e80000100a00 */
[----:B------:R-:W3:Y:S01]  /*c5e0*/  LDL.LU.64 R248, [R1+0x40] ;  /* 0x0000400001f87983 */ /* 0x000ee20000300a00 */
[----:B-1----:R-:W-:-:S05]  /*c5f0*/  VIADD R4, R69, 0xffffffac ;  /* 0xffffffac45047836 */ /* 0x002fca0000000000 */
[----:B------:R-:W-:Y:S01]  /*c600*/  ISETP.GE.U32.AND P6, PT, R4, 0x7fffff6d, PT ;  /* 0x7fffff6d0400780c */ /* 0x000fe20003fc6070 */
[----:B------:R-:W-:Y:S02]  /*c610*/  VIADD R4, R71, 0x100000 ;  /* 0x0010000047047836 */ /* 0x000fe40000000000 */
[----:B------:R-:W-:-:S05]  /*c620*/  IMAD.WIDE R2, R252, 0x4, R190 ;  /* 0x00000004fc027825 */ /* 0x000fca00078e02be */
[----:B------:R2:W-:Y:S04]  /*c630*/  STL.64 [R1+0x2e8], R2 ;  /* 0x0002e80201007387 */ /* 0x0005e80000100a00 */
[----:B------:R2:W-:Y:S02]  /*c640*/  LDGSTS.E [R4+-0x77fb8], desc[UR28][R2.64], !P2 ;  /* 0x8804800002047fae */ /* 0x0005e4000d1a101c */
[----:B--2---:R-:W-:Y:S02]  /*c650*/  IMAD.WIDE R2, R252, 0x4, R250 ;  /* 0x00000004fc027825 */ /* 0x004fe400078e02fa */
[----:B------:R-:W2:Y:S02]  /*c660*/  LDL.LU.64 R250, [R1+0x38] ;  /* 0x0000380001fa7983 */ /* 0x000ea40000300a00 */
[----:B------:R-:W-:-:S02]  /*c670*/  VIADD R5, R69, 0xffffffab ;  /* 0xffffffab45057836 */ /* 0x000fc40000000000 */
[----:B------:R4:W-:Y:S04]  /*c680*/  STL.64 [R1+0x2e0], R2 ;  /* 0x0002e00201007387 */ /* 0x0009e80000100a00 */
[----:B------:R-:W2:Y:S01]  /*c690*/  LDL.LU.64 R190, [R1+0x30] ;  /* 0x0000300001be7983 */ /* 0x000ea20000300a00 */
[----:B------:R-:W-:-:S03]  /*c6a0*/  ISETP.GE.U32.AND P2, PT, R5, 0x7fffff6c, PT ;  /* 0x7fffff6c0500780c */ /* 0x000fc60003f46070 */
[----:B------:R1:W-:Y:S02]  /*c6b0*/  LDGSTS.E [R4+-0x77fb4], desc[UR28][R2.64], !P6 ;  /* 0x8804c00002047fae */ /* 0x0003e4000f1a101c */
        /* <DEDUP_REMOVED lines=14> */
[----:B------:R-:W-:Y:S01]  /*c7a0*/  ISETP.GE.U32.AND P6, PT, R4, 0x7fffff69, PT ;  /* 0x7fffff690400780c */ /* 0x000fe20003fc6070 */
[----:B------:R-:W-:Y:S02]  /*c7b0*/  VIADD R4, R71, 0x100000 ;  /* 0x0010000047047836 */ /* 0x000fe40000000000 */
[----:B---3--:R-:W-:-:S05]  /*c7c0*/  IMAD.WIDE R2, R252, 0x4, R246 ;  /* 0x00000004fc027825 */ /* 0x008fca00078e02f6 */
[----:B------:R1:W-:Y:S04]  /*c7d0*/  STL.64 [R1+0x2c8], R2 ;  /* 0x0002c80201007387 */ /* 0x0003e80000100a00 */
[----:B------:R1:W-:Y:S04]  /*c7e0*/  LDGSTS.E [R4+-0x77fa8], desc[UR28][R2.64], !P2 ;  /* 0x8805800002047fae */ /* 0x0003e8000d1a101c */
[----:B------:R-:W3:Y:S01]  /*c7f0*/  LDL.LU.64 R246, [R1+0x18] ;  /* 0x0000180001f67983 */ /* 0x000ee20000300a00 */
[----:B-1----:R-:W-:-:S03]  /*c800*/  IMAD.WIDE R2, R252, 0x4, R248 ;  /* 0x00000004fc027825 */ /* 0x002fc600078e02f8 */
[----:B------:R-:W3:Y:S04]  /*c810*/  LDL.LU.64 R248, [R1+0x10] ;  /* 0x0000100001f87983 */ /* 0x000ee80000300a00 */
[----:B------:R2:W-:Y:S04]  /*c820*/  STL.64 [R1+0x2c0], R2 ;  /* 0x0002c00201007387 */ /* 0x0005e80000100a00 */
[----:B------:R2:W-:Y:S02]  /*c830*/  LDGSTS.E [R4+-0x77fa4], desc[UR28][R2.64], !P6 ;  /* 0x8805c00002047fae */ /* 0x0005e4000f1a101c */
[----:B--2---:R-:W-:-:S02]  /*c840*/  IMAD.WIDE R2, R252, 0x4, R250 ;  /* 0x00000004fc027825 */ /* 0x004fc400078e02fa */
[----:B------:R-:W2:Y:S02]  /*c850*/  LDL.LU.64 R250, [R1+0x8] ;  /* 0x0000080001fa7983 */ /* 0x000ea40000300a00 */
[C---:B------:R-:W-:Y:S02]  /*c860*/  VIADD R5, R69.reuse, 0xffffffa7 ;  /* 0xffffffa745057836 */ /* 0x040fe40000000000 */
[----:B------:R-:W-:-:S03]  /*c870*/  VIADD R4, R69, 0xffffffa6 ;  /* 0xffffffa645047836 */ /* 0x000fc60000000000 */
[----:B------:R-:W-:Y:S02]  /*c880*/  ISETP.GE.U32.AND P2, PT, R5, 0x7fffff68, PT ;  /* 0x7fffff680500780c */ /* 0x000fe40003f46070 */
[----:B------:R-:W-:Y:S01]  /*c890*/  ISETP.GE.U32.AND P6, PT, R4, 0x7fffff67, PT ;  /* 0x7fffff670400780c */ /* 0x000fe20003fc6070 */
[----:B------:R-:W-:Y:S01]  /*c8a0*/  IMAD.WIDE R190, R252, 0x4, R190 ;  /* 0x00000004fcbe7825 */ /* 0x000fe200078e02be */
[----:B------:R-:W-:-:S03]  /*c8b0*/  IADD3 R4, PT, PT, R71, 0x100000, RZ ;  /* 0x0010000047047810 */ /* 0x000fc60007ffe0ff */
[----:B------:R-:W-:-:S06]  /*c8c0*/  VIADD R5, R69, 0xffffffa5 ;  /* 0xffffffa545057836 */ /* 0x000fcc0000000000 */
[----:B------:R-:W-:Y:S04]  /*c8d0*/  LDGSTS.E [R4+-0x77fa0], desc[UR28][R2.64], !P2 ;  /* 0x8806000002047fae */ /* 0x000fe8000d1a101c */
[----:B------:R1:W-:Y:S01]  /*c8e0*/  LDGSTS.E [R4+-0x77f9c], desc[UR28][R190.64], !P6 ;  /* 0x88064000be047fae */ /* 0x0003e2000f1a101c */
[----:B------:R-:W-:Y:S01]  /*c8f0*/  ISETP.GE.U32.AND P2, PT, R5, 0x7fffff66, PT ;  /* 0x7fffff660500780c */ /* 0x000fe20003f46070 */
[----:B-1----:R-:W-:-:S05]  /*c900*/  VIADD R4, R69, 0xffffffa4 ;  /* 0xffffffa445047836 */ /* 0x002fca0000000000 */
[----:B------:R-:W-:Y:S01]  /*c910*/  ISETP.GE.U32.AND P6, PT, R4, 0x7fffff65, PT ;  /* 0x7fffff650400780c */ /* 0x000fe20003fc6070 */
[----:B----4-:R-:W-:-:S04]  /*c920*/  IMAD.WIDE R188, R252, 0x4, R188 ;  /* 0x00000004fcbc7825 */ /* 0x010fc800078e02bc */
[----:B------:R-:W-:Y:S02]  /*c930*/  VIADD R4, R71, 0x100000 ;  /* 0x0010000047047836 */ /* 0x000fe40000000000 */
[----:B------:R-:W-:-:S03]  /*c940*/  IMAD.WIDE R244, R252, 0x4, R244 ;  /* 0x00000004fcf47825 */ /* 0x000fc600078e02f4 */
[----:B------:R-:W-:Y:S01]  /*c950*/  LDGSTS.E [R4+-0x77f98], desc[UR28][R188.64], !P2 ;  /* 0x88068000bc047fae */ /* 0x000fe2000d1a101c */
[----:B------:R-:W-:-:S03]  /*c960*/  VIADD R5, R69, 0xffffffa3 ;  /* 0xffffffa345057836 */ /* 0x000fc60000000000 */
[----:B------:R1:W-:Y:S02]  /*c970*/  LDGSTS.E [R4+-0x77f94], desc[UR28][R244.64], !P6 ;  /* 0x8806c000f4047fae */ /* 0x0003e4000f1a101c */
[----:B------:R-:W-:Y:S01]  /*c980*/  ISETP.GE.U32.AND P2, PT, R5, 0x7fffff64, PT ;  /* 0x7fffff640500780c */ /* 0x000fe20003f46070 */
[----:B-1----:R-:W-:-:S05]  /*c990*/  VIADD R4, R69, 0xffffffa2 ;  /* 0xffffffa245047836 */ /* 0x002fca0000000000 */
[----:B------:R-:W-:Y:S01]  /*c9a0*/  ISETP.GE.U32.AND P6, PT, R4, 0x7fffff63, PT ;  /* 0x7fffff630400780c */ /* 0x000fe20003fc6070 */
[----:B------:R-:W-:Y:S02]  /*c9b0*/  VIADD R4, R71, 0x100000 ;  /* 0x0010000047047836 */ /* 0x000fe40000000000 */
[----:B------:R-:W-:Y:S01]  /*c9c0*/  VIADD R5, R69, 0xffffffa1 ;  /* 0xffffffa145057836 */ /* 0x000fe20000000000 */
[----:B------:R1:W-:Y:S01]  /*c9d0*/  STL.64 [R1+0x2b8], R2 ;  /* 0x0002b80201007387 */ /* 0x0003e20000100a00 */
[----:B---3--:R-:W-:-:S03]  /*c9e0*/  IMAD.WIDE R246, R252, 0x4, R246 ;  /* 0x00000004fcf67825 */ /* 0x008fc600078e02f6 */
[----:B-1----:R-:W3:Y:S04]  /*c9f0*/  LDL.LU.64 R2, [R1] ;  /* 0x0000000001027983 */ /* 0x002ee80000300a00 */
[----:B------:R-:W-:Y:S01]  /*ca00*/  LDGSTS.E [R4+-0x77f90], desc[UR28][R246.64], !P2 ;  /* 0x88070000f6047fae */ /* 0x000fe2000d1a101c */
[----:B------:R-:W-:Y:S01]  /*ca10*/  ISETP.GE.U32.AND P2, PT, R5, 0x7fffff62, PT ;  /* 0x7fffff620500780c */ /* 0x000fe20003f46070 */
[----:B------:R-:W-:Y:S02]  /*ca20*/  IMAD.WIDE R248, R252, 0x4, R248 ;  /* 0x00000004fcf87825 */ /* 0x000fe400078e02f8 */
[----:B------:R1:W-:Y:S04]  /*ca30*/  STL.64 [R1+0x2b0], R190 ;  /* 0x0002b0be01007387 */ /* 0x0003e80000100a00 */
[----:B------:R4:W-:Y:S04]  /*ca40*/  LDGSTS.E [R4+-0x77f8c], desc[UR28][R248.64], !P6 ;  /* 0x88074000f8047fae */ /* 0x0009e8000f1a101c */
[----:B-1----:R-:W3:Y:S01]  /*ca50*/  LDL.LU.64 R190, [R1+0x6b0] ;  /* 0x0006b00001be7983 */ /* 0x002ee20000300a00 */
[----:B----4-:R-:W-:-:S03]  /*ca60*/  VIADD R4, R69, 0xffffffa0 ;  /* 0xffffffa045047836 */ /* 0x010fc60000000000 */
[----:B------:R1:W-:Y:S02]  /*ca70*/  STL.64 [R1+0x2a8], R188 ;  /* 0x0002a8bc01007387 */ /* 0x0003e40000100a00 */
[----:B------:R-:W-:Y:S01]  /*ca80*/  ISETP.GE.U32.AND P6, PT, R4, 0x7fffff61, PT ;  /* 0x7fffff610400780c */ /* 0x000fe20003fc6070 */
[----:B------:R-:W-:Y:S01]  /*ca90*/  VIADD R4, R71, 0x100000 ;  /* 0x0010000047047836 */ /* 0x000fe20000000000 */
[----:B-1----:R-:W4:Y:S04]  /*caa0*/  LDL.LU.64 R188, [R1+0x6a8] ;  /* 0x0006a80001bc7983 */ /* 0x002f280000300a00 */
[----:B------:R1:W-:Y:S04]  /*cab0*/  STL.64 [R1+0x2a0], R244 ;  /* 0x0002a0f401007387 */ /* 0x0003e80000100a00 */
[----:B-1----:R-:W4:Y:S04]  /*cac0*/  LDL.LU.64 R244, [R1+0x6a0] ;  /* 0x0006a00001f47983 */ /* 0x002f280000300a00 */
[----:B------:R1:W-:Y:S04]  /*cad0*/  STL.64 [R1+0x298], R246 ;  /* 0x000298f601007387 */ /* 0x0003e80000100a00 */
[----:B-1----:R-:W4:Y:S04]  /*cae0*/  LDL.LU.64 R246, [R1+0x698] ;  /* 0x0006980001f67983 */ /* 0x002f280000300a00 */
[----:B------:R1:W-:Y:S04]  /*caf0*/  STL.64 [R1+0x290], R248 ;  /* 0x000290f801007387 */ /* 0x0003e80000100a00 */
[----:B-1----:R-:W4:Y:S01]  /*cb00*/  LDL.LU.64 R248, [R1+0x690] ;  /* 0x0006900001f87983 */ /* 0x002f220000300a00 */
[----:B--2---:R-:W-:-:S05]  /*cb10*/  IMAD.WIDE R250, R252, 0x4, R250 ;  /* 0x00000004fcfa7825 */ /* 0x004fca00078e02fa */
[----:B------:R1:W-:Y:S04]  /*cb20*/  STL.64 [R1+0x288], R250 ;  /* 0x000288fa01007387 */ /* 0x0003e80000100a00 */
[----:B------:R-:W-:Y:S04]  /*cb30*/  LDGSTS.E [R4+-0x77f88], desc[UR28][R250.64], !P2 ;  /* 0x88078000fa047fae */ /* 0x000fe8000d1a101c */
[----:B-1----:R-:W2:Y:S01]  /*cb40*/  LDL.LU.64 R250, [R1+0x688] ;  /* 0x0006880001fa7983 */ /* 0x002ea20000300a00 */
[----:B------:R-:W-:-:S05]  /*cb50*/  VIADD R5, R69, 0xffffff9f ;  /* 0xffffff9f45057836 */ /* 0x000fca0000000000 */
[----:B------:R-:W-:Y:S01]  /*cb60*/  ISETP.GE.U32.AND P2, PT, R5, 0x7fffff60, PT ;  /* 0x7fffff600500780c */ /* 0x000fe20003f46070 */
[----:B------:R-:W-:Y:S02]  /*cb70*/  VIADD R5, R69, 0xffffff9d ;  /* 0xffffff9d45057836 */ /* 0x000fe40000000000 */
[----:B---3--:R-:W-:-:S05]  /*cb80*/  IMAD.WIDE R2, R252, 0x4, R2 ;  /* 0x00000004fc027825 */ /* 0x008fca00078e0202 */
[----:B------:R1:W-:Y:S04]  /*cb90*/  LDGSTS.E [R4+-0x77f84], desc[UR28][R2.64], !P6 ;  /* 0x8807c00002047fae */ /* 0x0003e8000f1a101c */
[----:B------:R2:W-:Y:S01]  /*cba0*/  STL.64 [R1+0x280], R2 ;  /* 0x0002800201007387 */ /* 0x0005e20000100a00 */
[----:B-1----:R-:W-:-:S05]  /*cbb0*/  VIADD R4, R69, 0xffffff9e ;  /* 0xffffff9e45047836 */ /* 0x002fca0000000000 */
[----:B------:R-:W-:Y:S02]  /*cbc0*/  ISETP.GE.U32.AND P6, PT, R4, 0x7fffff5f, PT ;  /* 0x7fffff5f0400780c */ /* 0x000fe40003fc6070 */
[----:B------:R-:W-:Y:S01]  /*cbd0*/  IADD3 R4, PT, PT, R71, 0x100000, RZ ;  /* 0x0010000047047810 */ /* 0x000fe20007ffe0ff */
[----:B--2---:R-:W-:-:S05]  /*cbe0*/  IMAD.WIDE R2, R252, 0x4, R250 ;  /* 0x00000004fc027825 */ /* 0x004fca00078e02fa */
[----:B------:R4:W-:Y:S04]  /*cbf0*/  STL.64 [R1+0x278], R2 ;  /* 0x0002780201007387 */ /* 0x0009e80000100a00 */
[----:B------:R4:W-:Y:S01]  /*cc00*/  LDGSTS.E [R4+-0x77f80], desc[UR28][R2.64], !P2 ;  /* 0x8808000002047fae */ /* 0x0009e2000d1a101c */
[----:B------:R-:W-:Y:S01]  /*cc10*/  ISETP.GE.U32.AND P2, PT, R5, 0x7fffff5e, PT ;  /* 0x7fffff5e0500780c */ /* 0x000fe20003f46070 */
[----:B----4-:R-:W-:-:S05]  /*cc20*/  IMAD.WIDE R2, R252, 0x4, R248 ;  /* 0x00000004fc027825 */ /* 0x010fca00078e02f8 */
[----:B------:R1:W-:Y:S04]  /*cc30*/  LDGSTS.E [R4+-0x77f7c], desc[UR28][R2.64], !P6 ;  /* 0x8808400002047fae */ /* 0x0003e8000f1a101c */
[----:B------:R2:W-:Y:S01]  /*cc40*/  STL.64 [R1+0x270], R2 ;  /* 0x0002700201007387 */ /* 0x0005e20000100a00 */
[----:B-1----:R-:W-:-:S05]  /*cc50*/  VIADD R4, R69, 0xffffff9c ;  /* 0xffffff9c45047836 */ /* 0x002fca0000000000 */
[----:B------:R-:W-:Y:S01]  /*cc60*/  ISETP.GE.U32.AND P6, PT, R4, 0x7fffff5d, PT ;  /* 0x7fffff5d0400780c */ /* 0x000fe20003fc6070 */
[----:B--2---:R-:W-:-:S04]  /*cc70*/  IMAD.WIDE R2, R252, 0x4, R246 ;  /* 0x00000004fc027825 */ /* 0x004fc800078e02f6 */
[----:B------:R-:W-:Y:S01]  /*cc80*/  VIADD R4, R71, 0x100000 ;  /* 0x0010000047047836 */ /* 0x000fe20000000000 */
[----:B------:R1:W-:Y:S01]  /*cc90*/  STL.64 [R1+0x268], R2 ;  /* 0x0002680201007387 */ /* 0x0003e20000100a00 */
[----:B------:R-:W-:-:S03]  /*cca0*/  VIADD R5, R69, 0xffffff9b ;  /* 0xffffff9b45057836 */ /* 0x000fc60000000000 */
[----:B------:R1:W-:Y:S02]  /*ccb0*/  LDGSTS.E [R4+-0x77f78], desc[UR28][R2.64], !P2 ;  /* 0x8808800002047fae */ /* 0x0003e4000d1a101c */
[----:B------:R-:W-:Y:S01]  /*ccc0*/  ISETP.GE.U32.AND P2, PT, R5, 0x7fffff5c, PT ;  /* 0x7fffff5c0500780c */ /* 0x000fe20003f46070 */
[----:B-1----:R-:W-:-:S05]  /*ccd0*/  IMAD.WIDE R2, R252, 0x4, R244 ;  /* 0x00000004fc027825 */ /* 0x002fca00078e02f4 */
[----:B------:R1:W-:Y:S04]  /*cce0*/  LDGSTS.E [R4+-0x77f74], desc[UR28][R2.64], !P6 ;  /* 0x8808c00002047fae */ /* 0x0003e8000f1a101c */
[----:B------:R2:W-:Y:S01]  /*ccf0*/  STL.64 [R1+0x260], R2 ;  /* 0x0002600201007387 */ /* 0x0005e20000100a00 */
[----:B-1----:R-:W-:-:S05]  /*cd00*/  VIADD R4, R69, 0xffffff9a ;  /* 0xffffff9a45047836 */ /* 0x002fca0000000000 */
[----:B------:R-:W-:Y:S01]  /*cd10*/  ISETP.GE.U32.AND P6, PT, R4, 0x7fffff5b, PT ;  /* 0x7fffff5b0400780c */ /* 0x000fe20003fc6070 */
[----:B--2---:R-:W-:Y:S02]  /*cd20*/  IMAD.WIDE R2, R252, 0x4, R188 ;  /* 0x00000004fc027825 */ /* 0x004fe400078e02bc */
[----:B------:R-:W1:Y:S02]  /*cd30*/  LDC R189, c[0x0][0x3a0] ;  /* 0x0000e800ffbd7b82 */ /* 0x000e640000000800 */
[----:B------:R-:W-:Y:S01]  /*cd40*/  VIADD R4, R71, 0x100000 ;  /* 0x0010000047047836 */ /* 0x000fe20000000000 */
[----:B------:R2:W-:Y:S01]  /*cd50*/  STL.64 [R1+0x258], R2 ;  /* 0x0002580201007387 */ /* 0x0005e20000100a00 */
[----:B------:R-:W-:-:S03]  /*cd60*/  VIADD R5, R69, 0xffffff99 ;  /* 0xffffff9945057836 */ /* 0x000fc60000000000 */
[----:B------:R2:W-:Y:S01]  /*cd70*/  LDGSTS.E [R4+-0x77f70], desc[UR28][R2.64], !P2 ;  /* 0x8809000002047fae */ /* 0x0005e2000d1a101c */
[----:B------:R-:W-:Y:S01]  /*cd80*/  USHF.L.U32 UR6, UR5, 0x6, URZ ;  /* 0x0000000605067899 */ /* 0x000fe200080006ff */
[----:B------:R-:W-:Y:S01]  /*cd90*/  ISETP.GE.U32.AND P2, PT, R5, 0x7fffff5a, PT ;  /* 0x7fffff5a0500780c */ /* 0x000fe20003f46070 */
[----:B------:R-:W3:Y:S01]  /*cda0*/  LDC R188, c[0x0][0x3a0] ;  /* 0x0000e800ffbc7b82 */ /* 0x000ee20000000800 */
[----:B--2---:R-:W-:-:S07]  /*cdb0*/  IMAD.WIDE R2, R252, 0x4, R190 ;  /* 0x00000004fc027825 */ /* 0x004fce00078e02be */
[----:B------:R-:W2:Y:S01]  /*cdc0*/  LDC R190, c[0x0][0x3a0] ;  /* 0x0000e800ffbe7b82 */ /* 0x000ea20000000800 */
[----:B------:R4:W-:Y:S04]  /*cdd0*/  LDGSTS.E [R4+-0x77f6c], desc[UR28][R2.64], !P6 ;  /* 0x8809400002047fae */ /* 0x0009e8000f1a101c */
[----:B------:R1:W-:Y:S01]  /*cde0*/  STL.64 [R1+0x250], R2 ;  /* 0x0002500201007387 */ /* 0x0003e20000100a00 */
[----:B----4-:R-:W-:-:S05]  /*cdf0*/  VIADD R4, R69, 0xffffff98 ;  /* 0xffffff9845047836 */ /* 0x010fca0000000000 */
[----:B------:R-:W-:Y:S01]  /*ce00*/  ISETP.GE.U32.AND P6, PT, R4, 0x7fffff59, PT ;  /* 0x7fffff590400780c */ /* 0x000fe20003fc6070 */
[----:B-1----:R-:W-:-:S04]  /*ce10*/  IMAD.WIDE R2, R252, 0x4, R192 ;  /* 0x00000004fc027825 */ /* 0x002fc800078e02c0 */
        /* <DEDUP_REMOVED lines=10> */
[----:B----4-:R-:W-:Y:S01]  /*cec0*/  IMAD.WIDE R2, R252, 0x4, R196 ;  /* 0x00000004fc027825 */ /* 0x010fe200078e02c4 */
[----:B------:R-:W-:-:S03]  /*ced0*/  IADD3 R4, PT, PT, R71, 0x100000, RZ ;  /* 0x0010000047047810 */ /* 0x000fc60007ffe0ff */
[----:B------:R-:W-:Y:S01]  /*cee0*/  VIADD R5, R69, 0xffffff95 ;  /* 0xffffff9545057836 */ /* 0x000fe20000000000 */
[----:B------:R1:W-:Y:S04]  /*cef0*/  STL.64 [R1+0x238], R2 ;  /* 0x0002380201007387 */ /* 0x0003e80000100a00 */
[----:B------:R1:W-:Y:S01]  /*cf00*/  LDGSTS.E [R4+-0x77f60], desc[UR28][R2.64], !P2 ;  /* 0x880a000002047fae */ /* 0x0003e2000d1a101c */
[----:B------:R-:W-:Y:S01]  /*cf10*/  ISETP.GE.U32.AND P2, PT, R5, 0x7fffff56, PT ;  /* 0x7fffff560500780c */ /* 0x000fe20003f46070 */
[----:B-1----:R-:W-:-:S05]  /*cf20*/  IMAD.WIDE R2, R252, 0x4, R198 ;  /* 0x00000004fc027825 */ /* 0x002fca00078e02c6 */
[----:B------:R1:W-:Y:S04]  /*cf30*/  LDGSTS.E [R4+-0x77f5c], desc[UR28][R2.64], !P6 ;  /* 0x880a400002047fae */ /* 0x0003e8000f1a101c */
[----:B------:R4:W-:Y:S01]  /*cf40*/  STL.64 [R1+0xf0], R2 ;  /* 0x0000f00201007387 */ /* 0x0009e20000100a00 */
[----:B-1----:R-:W-:-:S05]  /*cf50*/  VIADD R4, R69, 0xffffff94 ;  /* 0xffffff9445047836 */ /* 0x002fca0000000000 */
[----:B------:R-:W-:Y:S01]  /*cf60*/  ISETP.GE.U32.AND P6, PT, R4, 0x7fffff55, PT ;  /* 0x7fffff550400780c */ /* 0x000fe20003fc6070 */
[----:B----4-:R-:W-:-:S04]  /*cf70*/  IMAD.WIDE R2, R252, 0x4, R200 ;  /* 0x00000004fc027825 */ /* 0x010fc800078e02c8 */
        /* <DEDUP_REMOVED lines=105> */
[----:B------:R1:W-:Y:S04]  /*d610*/  STL.64 [R1+0x38], R2 ;  /* 0x0000380201007387 */ /* 0x0003e80000100a00 */
[----:B------:R1:W-:Y:S01]  /*d620*/  LDGSTS.E [R4+-0x77f0c], desc[UR28][R2.64], !P6 ;  /* 0x880f400002047fae */ /* 0x0003e2000f1a101c */
[----:B------:R-:W-:Y:S02]  /*d630*/  VIADD R5, R189, 0xffffff7d ;  /* 0xffffff7dbd057836 */ /* 0x000fe40000000000 */
[----:B-1----:R-:W-:-:S05]  /*d640*/  VIADD R2, R69, 0xffffff80 ;  /* 0xffffff8045027836 */ /* 0x002fca0000000000 */
[----:B------:R-:W-:Y:S01]  /*d650*/  ISETP.GE.U32.AND P6, PT, R2, 0x7fffff41, PT ;  /* 0x7fffff410200780c */ /* 0x000fe20003fc6070 */
[----:B------:R-:W-:-:S05]  /*d660*/  IMAD.WIDE R2, R252, 0x4, R240 ;  /* 0x00000004fc027825 */ /* 0x000fca00078e02f0 */
[----:B------:R1:W-:Y:S04]  /*d670*/  STL.64 [R1+0x28], R2 ;  /* 0x0000280201007387 */ /* 0x0003e80000100a00 */
[----:B------:R1:W-:Y:S01]  /*d680*/  LDGSTS.E [R4+-0x77f08], desc[UR28][R2.64], !P2 ;  /* 0x880f800002047fae */ /* 0x0003e2000d1a101c */
[----:B------:R-:W-:Y:S01]  /*d690*/  ISETP.GE.U32.AND P2, PT, R5, 0x7fffff3e, PT ;  /* 0x7fffff3e0500780c */ /* 0x000fe20003f46070 */
[----:B--2---:R-:W-:Y:S02]  /*d6a0*/  VIADD R5, R190, 0xffffff7c ;  /* 0xffffff7cbe057836 */ /* 0x004fe40000000000 */
[----:B-1----:R-:W-:Y:S01]  /*d6b0*/  IMAD.WIDE R2, R252, 0x4, R242 ;  /* 0x00000004fc027825 */ /* 0x002fe200078e02f2 */
[----:B------:R-:W-:Y:S04]  /*d6c0*/  STL.64 [R1+0x678], R70 ;  /* 0x0006784601007387 */ /* 0x000fe80000100a00 */
[----:B------:R1:W-:Y:S01]  /*d6d0*/  LDGSTS.E [R4+-0x77f04], desc[UR28][R2.64], !P6 ;  /* 0x880fc00002047fae */ /* 0x0003e2000f1a101c */
[----:B------:R-:W-:Y:S01]  /*d6e0*/  ISETP.GE.U32.AND P6, PT, R5, 0x7fffff3d, PT ;  /* 0x7fffff3d0500780c */ /* 0x000fe20003fc6070 */
[----:B------:R-:W-:-:S02]  /*d6f0*/  IMAD.U32 R5, RZ, RZ, UR6 ;  /* 0x00000006ff057e24 */ /* 0x000fc4000f8e00ff */
[----:B------:R1:W-:Y:S04]  /*d700*/  STL.64 [R1+0x18], R2 ;  /* 0x0000180201007387 */ /* 0x0003e80000100a00 */
[----:B------:R-:W2:Y:S04]  /*d710*/  LDL.LU.64 R200, [R1+0xf8] ;  /* 0x0000f80001c87983 */ /* 0x000ea80000300a00 */
[----:B------:R-:W4:Y:S01]  /*d720*/  LDL.LU.64 R196, [R1+0x100] ;  /* 0x0001000001c47983 */ /* 0x000f220000300a00 */
[----:B-1----:R-:W-:Y:S01]  /*d730*/  IMAD.WIDE R2, R5, 0x4, R186 ;  /* 0x0000000405027825 */ /* 0x002fe200078e02ba */
[----:B---3--:R-:W-:-:S02]  /*d740*/  IADD3 R4, PT, PT, R188, -0x85, RZ ;  /* 0xffffff7bbc047810 */ /* 0x008fc40007ffe0ff */
[----:B------:R-:W0:Y:S04]  /*d750*/  LDGDEPBAR ;  /* 0x00000000000079af */ /* 0x000e280000000000 */
[----:B------:R1:W-:Y:S04]  /*d760*/  STL.64 [R1+0x8], R2 ;  /* 0x0000080201007387 */ /* 0x0003e80000100a00 */
[----:B------:R-:W3:Y:S04]  /*d770*/  LDL.LU.64 R194, [R1+0x108] ;  /* 0x0001080001c27983 */ /* 0x000ee80000300a00 */
[----:B------:R-:W3:Y:S04]  /*d780*/  LDL.LU.64 R192, [R1+0x110] ;  /* 0x0001100001c07983 */ /* 0x000ee80000300a00 */
[----:B------:R-:W3:Y:S04]  /*d790*/  LDL.LU.64 R244, [R1+0x118] ;  /* 0x0001180001f47983 */ /* 0x000ee80000300a00 */
[----:B------:R-:W3:Y:S04]  /*d7a0*/  LDL.LU.64 R248, [R1+0x120] ;  /* 0x0001200001f87983 */ /* 0x000ee80000300a00 */
[----:B-1----:R-:W3:Y:S04]  /*d7b0*/  LDL.LU.64 R2, [R1+0x128] ;  /* 0x0001280001027983 */ /* 0x002ee80000300a00 */
[----:B------:R-:W3:Y:S01]  /*d7c0*/  LDL.LU.64 R68, [R1+0x130] ;  /* 0x0001300001447983 */ /* 0x000ee20000300a00 */
[----:B------:R-:W-:-:S04]  /*d7d0*/  IMAD.WIDE R250, R5, 0x4, R184 ;  /* 0x0000000405fa7825 */ /* 0x000fc800078e02b8 */
[C---:B------:R-:W-:Y:S01]  /*d7e0*/  IMAD.WIDE R242, R5.reuse, 0x4, R180 ;  /* 0x0000000405f27825 */ /* 0x040fe200078e02b4 */
[----:B------:R1:W-:Y:S03]  /*d7f0*/  STL.64 [R1+0x680], R250 ;  /* 0x000680fa01007387 */ /* 0x0003e60000100a00 */
[C---:B------:R-:W-:Y:S01]  /*d800*/  IMAD.WIDE R108, R5.reuse, 0x4, R108 ;  /* 0x00000004056c7825 */ /* 0x040fe200078e026c */
[----:B------:R1:W-:Y:S03]  /*d810*/  STL.64 [R1+0x668], R242 ;  /* 0x000668f201007387 */ /* 0x0003e60000100a00 */
[C---:B------:R-:W-:Y:S01]  /*d820*/  IMAD.WIDE R230, R5.reuse, 0x4, R174 ;  /* 0x0000000405e67825 */ /* 0x040fe200078e02ae */
[----:B------:R1:W-:Y:S03]  /*d830*/  STL.64 [R1+0x660], R108 ;  /* 0x0006606c01007387 */ /* 0x0003e60000100a00 */
[C---:B------:R-:W-:Y:S01]  /*d840*/  IMAD.WIDE R234, R5.reuse, 0x4, R176 ;  /* 0x0000000405ea7825 */ /* 0x040fe200078e02b0 */
[----:B------:R-:W3:Y:S03]  /*d850*/  LDL.LU.64 R174, [R1+0x138] ;  /* 0x0001380001ae7983 */ /* 0x000ee60000300a00 */
[C---:B------:R-:W-:Y:S01]  /*d860*/  IMAD.WIDE R238, R5.reuse, 0x4, R178 ;  /* 0x0000000405ee7825 */ /* 0x040fe200078e02b2 */
[----:B------:R-:W3:Y:S03]  /*d870*/  LDL.LU.64 R176, [R1+0x140] ;  /* 0x0001400001b07983 */ /* 0x000ee60000300a00 */
[C---:B------:R-:W-:Y:S01]  /*d880*/  IMAD.WIDE R246, R5.reuse, 0x4, R182 ;  /* 0x0000000405f67825 */ /* 0x040fe200078e02b6 */
[----:B------:R-:W3:Y:S04]  /*d890*/  LDL.LU.64 R178, [R1+0x148] ;  /* 0x0001480001b27983 */ /* 0x000ee80000300a00 */
[----:B------:R-:W3:Y:S01]  /*d8a0*/  LDL.LU.64 R180, [R1+0x150] ;  /* 0x0001500001b47983 */ /* 0x000ee20000300a00 */
[----:B------:R-:W-:-:S03]  /*d8b0*/  IMAD.WIDE R210, R5, 0x4, R164 ;  /* 0x0000000405d27825 */ /* 0x000fc600078e02a4 */
[----:B------:R-:W3:Y:S01]  /*d8c0*/  LDL.LU.64 R182, [R1+0x158] ;  /* 0x0001580001b67983 */ /* 0x000ee20000300a00 */
[----:B------:R-:W-:-:S03]  /*d8d0*/  IMAD.WIDE R206, R5, 0x4, R162 ;  /* 0x0000000405ce7825 */ /* 0x000fc600078e02a2 */
[----:B------:R-:W3:Y:S01]  /*d8e0*/  LDL.LU.64 R184, [R1+0x160] ;  /* 0x0001600001b87983 */ /* 0x000ee20000300a00 */
[----:B------:R-:W-:-:S03]  /*d8f0*/  IMAD.WIDE R202, R5, 0x4, R160 ;  /* 0x0000000405ca7825 */ /* 0x000fc600078e02a0 */
[----:B------:R-:W3:Y:S01]  /*d900*/  LDL.LU.64 R186, [R1+0x168] ;  /* 0x0001680001ba7983 */ /* 0x000ee20000300a00 */
[----:B------:R-:W-:-:S03]  /*d910*/  IMAD.WIDE R198, R5, 0x4, R158 ;  /* 0x0000000405c67825 */ /* 0x000fc600078e029e */
[----:B------:R-:W3:Y:S04]  /*d920*/  LDL.LU.64 R188, [R1+0x170] ;  /* 0x0001700001bc7983 */ /* 0x000ee80000300a00 */
[----:B------:R-:W3:Y:S01]  /*d930*/  LDL.LU.64 R190, [R1+0x178] ;  /* 0x0001780001be7983 */ /* 0x000ee20000300a00 */
[----:B------:R-:W-:-:S04]  /*d940*/  IMAD.WIDE R214, R5, 0x4, R166 ;  /* 0x0000000405d67825 */ /* 0x000fc800078e02a6 */
[----:B------:R-:W-:-:S04]  /*d950*/  IMAD.WIDE R218, R5, 0x4, R168 ;  /* 0x0000000405da7825 */ /* 0x000fc800078e02a8 */
[----:B------:R-:W-:-:S04]  /*d960*/  IMAD.WIDE R226, R5, 0x4, R172 ;  /* 0x0000000405e27825 */ /* 0x000fc800078e02ac */
[----:B------:R-:W-:-:S04]  /*d970*/  IMAD.WIDE R222, R5, 0x4, R170 ;  /* 0x0000000405de7825 */ /* 0x000fc800078e02aa */
[----:B--2---:R-:W-:-:S04]  /*d980*/  IMAD.WIDE R158, R5, 0x4, R200 ;  /* 0x00000004059e7825 */ /* 0x004fc800078e02c8 */
[----:B----4-:R-:W-:-:S04]  /*d990*/  IMAD.WIDE R160, R5, 0x4, R196 ;  /* 0x0000000405a07825 */ /* 0x010fc800078e02c4 */
[----:B---3--:R-:W-:-:S04]  /*d9a0*/  IMAD.WIDE R162, R5, 0x4, R194 ;  /* 0x0000000405a27825 */ /* 0x008fc800078e02c2 */
[C---:B------:R-:W-:Y:S02]  /*d9b0*/  IMAD.WIDE R164, R5.reuse, 0x4, R192 ;  /* 0x0000000405a47825 */ /* 0x040fe400078e02c0 */
[----:B------:R-:W2:Y:S04]  /*d9c0*/  LDL.LU.64 R192, [R1+0x180] ;  /* 0x0001800001c07983 */ /* 0x000ea80000300a00 */
[----:B------:R-:W3:Y:S04]  /*d9d0*/  LDL.LU.64 R194, [R1+0x188] ;  /* 0x0001880001c27983 */ /* 0x000ee80000300a00 */
[----:B------:R-:W4:Y:S04]  /*d9e0*/  LDL.LU.64 R196, [R1+0x190] ;  /* 0x0001900001c47983 */ /* 0x000f280000300a00 */
[----:B------:R-:W2:Y:S04]  /*d9f0*/  LDL.LU.64 R200, [R1+0x198] ;  /* 0x0001980001c87983 */ /* 0x000ea80000300a00 */
[----:B------:R-:W2:Y:S04]  /*da00*/  LDL.LU.64 R204, [R1+0x1a0] ;  /* 0x0001a00001cc7983 */ /* 0x000ea80000300a00 */
[----:B------:R-:W2:Y:S04]  /*da10*/  LDL.LU.64 R208, [R1+0x1a8] ;  /* 0x0001a80001d07983 */ /* 0x000ea80000300a00 */
[----:B------:R-:W2:Y:S04]  /*da20*/  LDL.LU.64 R212, [R1+0x1b0] ;  /* 0x0001b00001d47983 */ /* 0x000ea80000300a00 */
[----:B------:R-:W2:Y:S04]  /*da30*/  LDL.LU.64 R216, [R1+0x1b8] ;  /* 0x0001b80001d87983 */ /* 0x000ea80000300a00 */
[----:B------:R-:W2:Y:S04]  /*da40*/  LDL.LU.64 R220, [R1+0x1c0] ;  /* 0x0001c00001dc7983 */ /* 0x000ea80000300a00 */
[----:B------:R-:W2:Y:S01]  /*da50*/  LDL.LU.64 R224, [R1+0x1c8] ;  /* 0x0001c80001e07983 */ /* 0x000ea20000300a00 */
[----:B------:R-:W-:-:S03]  /*da60*/  IMAD.WIDE R166, R5, 0x4, R244 ;  /* 0x0000000405a67825 */ /* 0x000fc600078e02f4 */
[----:B------:R-:W2:Y:S01]  /*da70*/  LDL.LU.64 R228, [R1+0x1d0] ;  /* 0x0001d00001e47983 */ /* 0x000ea20000300a00 */
[----:B------:R-:W-:-:S03]  /*da80*/  IMAD.WIDE R168, R5, 0x4, R248 ;  /* 0x0000000405a87825 */ /* 0x000fc600078e02f8 */
[----:B------:R-:W2:Y:S04]  /*da90*/  LDL.LU.64 R232, [R1+0x1d8] ;  /* 0x0001d80001e87983 */ /* 0x000ea80000300a00 */
[----:B------:R-:W2:Y:S04]  /*daa0*/  LDL.LU.64 R236, [R1+0x1e0] ;  /* 0x0001e00001ec7983 */ /* 0x000ea80000300a00 */
[----:B------:R-:W2:Y:S04]  /*dab0*/  LDL.LU.64 R240, [R1+0x1e8] ;  /* 0x0001e80001f07983 */ /* 0x000ea80000300a00 */
[----:B------:R-:W2:Y:S04]  /*dac0*/  LDL.LU.64 R244, [R1+0x1f0] ;  /* 0x0001f00001f47983 */ /* 0x000ea80000300a00 */
[----:B------:R-:W2:Y:S01]  /*dad0*/  LDL.LU.64 R248, [R1+0x1f8] ;  /* 0x0001f80001f87983 */ /* 0x000ea20000300a00 */
[----:B------:R-:W-:-:S03]  /*dae0*/  IMAD.WIDE R172, R5, 0x4, R68 ;  /* 0x0000000405ac7825 */ /* 0x000fc600078e0244 */
[----:B-1----:R-:W2:Y:S04]  /*daf0*/  LDL.LU.64 R250, [R1+0x200] ;  /* 0x0002000001fa7983 */ /* 0x002ea80000300a00 */
[----:B------:R-:W3:Y:S04]  /*db00*/  LDL.LU.64 R70, [R1+0x208] ;  /* 0x0002080001467983 */ /* 0x000ee80000300a00 */
[----:B------:R-:W4:Y:S01]  /*db10*/  LDL.LU.64 R68, [R1+0x210] ;  /* 0x0002100001447983 */ /* 0x000f220000300a00 */
[----:B------:R-:W-:-:S03]  /*db20*/  IMAD.WIDE R170, R5, 0x4, R2 ;  /* 0x0000000405aa7825 */ /* 0x000fc600078e0202 */
[----:B------:R-:W4:Y:S04]  /*db30*/  LDL.LU.64 R242, [R1+0x220] ;  /* 0x0002200001f27983 */ /* 0x000f280000300a00 */
[----:B------:R-:W4:Y:S04]  /*db40*/  LDL.LU.64 R108, [R1+0x218] ;  /* 0x00021800016c7983 */ /* 0x000f280000300a00 */
[----:B------:R-:W4:Y:S01]  /*db50*/  LDL.LU.64 R2, [R1+0x228] ;  /* 0x0002280001027983 */ /* 0x000f220000300a00 */
[----:B------:R-:W-:-:S04]  /*db60*/  IMAD.WIDE R156, R5, 0x4, R156 ;  /* 0x00000004059c7825 */ /* 0x000fc800078e029c */
        /* <DEDUP_REMOVED lines=67> */
[----:B--2---:R-:W-:-:S04]  /*dfa0*/  IMAD.WIDE R250, R5, 0x4, R250 ;  /* 0x0000000405fa7825 */ /* 0x004fc800078e02fa */
[C---:B---3--:R-:W-:Y:S01]  /*dfb0*/  IMAD.WIDE R70, R5.reuse, 0x4, R70 ;  /* 0x0000000405467825 */ /* 0x048fe200078e0246 */
[----:B------:R1:W-:Y:S03]  /*dfc0*/  STL.64 [R1], R250 ;  /* 0x000000fa01007387 */ /* 0x0003e60000100a00 */
[----:B----4-:R-:W-:-:S04]  /*dfd0*/  IMAD.WIDE R68, R5, 0x4, R68 ;  /* 0x0000000405447825 */ /* 0x010fc800078e0244 */
[C---:B------:R-:W-:Y:S01]  /*dfe0*/  IMAD.WIDE R14, R5.reuse, 0x4, R14 ;  /* 0x00000004050e7825 */ /* 0x040fe200078e020e */
[----:B-1----:R-:W2:Y:S03]  /*dff0*/  LDL.LU.64 R250, [R1+0x680] ;  /* 0x0006800001fa7983 */ /* 0x002ea60000300a00 */
[C---:B------:R-:W-:Y:S01]  /*e000*/  IMAD.WIDE R12, R5.reuse, 0x4, R12 ;  /* 0x00000004050c7825 */ /* 0x040fe200078e020c */
[----:B------:R1:W-:Y:S03]  /*e010*/  STL.64 [R1+0x10], R70 ;  /* 0x0000104601007387 */ /* 0x0003e60000100a00 */
[----:B------:R-:W-:-:S04]  /*e020*/  IMAD.WIDE R10, R5, 0x4, R10 ;  /* 0x00000004050a7825 */ /* 0x000fc800078e020a */
[----:B------:R-:W-:-:S04]  /*e030*/  IMAD.WIDE R8, R5, 0x4, R8 ;  /* 0x0000000405087825 */ /* 0x000fc800078e0208 */
[C---:B------:R-:W-:Y:S01]  /*e040*/  IMAD.WIDE R6, R5.reuse, 0x4, R6 ;  /* 0x0000000405067825 */ /* 0x040fe200078e0206 */
[----:B-1----:R-:W2:Y:S03]  /*e050*/  LDL.LU.64 R70, [R1+0x678] ;  /* 0x0006780001467983 */ /* 0x002ea60000300a00 */
[C---:B------:R-:W-:Y:S01]  /*e060*/  IMAD.WIDE R174, R5.reuse, 0x4, R174 ;  /* 0x0000000405ae7825 */ /* 0x040fe200078e02ae */
[----:B------:R-:W-:Y:S03]  /*e070*/  STL.64 [R1+0x20], R68 ;  /* 0x0000204401007387 */ /* 0x000fe60000100a00 */
[C---:B------:R-:W-:Y:S01]  /*e080*/  IMAD.WIDE R176, R5.reuse, 0x4, R176 ;  /* 0x0000000405b07825 */ /* 0x040fe200078e02b0 */
[----:B------:R1:W-:Y:S03]  /*e090*/  STL.64 [R1+0x658], R4 ;  /* 0x0006580401007387 */ /* 0x0003e60000100a00 */
        /* <DEDUP_REMOVED lines=25> */
[----:B------:R-:W-:Y:S02]  /*e230*/  IMAD.WIDE R2, R5, 0x4, R2 ;  /* 0x0000000405027825 */ /* 0x000fe400078e0202 */
[----:B-1----:R-:W3:Y:S04]  /*e240*/  LDL.64 R4, [R1+0x8] ;  /* 0x0000080001047983 */ /* 0x002ee80000100a00 */
[----:B------:R1:W-:Y:S04]  /*e250*/  STL.64 [R1+0x30], R242 ;  /* 0x000030f201007387 */ /* 0x0003e80000100a00 */
[----:B------:R4:W-:Y:S04]  /*e260*/  STL.64 [R1+0x48], R108 ;  /* 0x0000486c01007387 */ /* 0x0009e80000100a00 */
[----:B------:R1:W-:Y:S04]  /*e270*/  STL.64 [R1+0x58], R2 ;  /* 0x0000580201007387 */ /* 0x0003e80000100a00 */
[----:B---3--:R-:W-:Y:S04]  /*e280*/  LDGSTS.E [R0+0x10000], desc[UR28][R4.64], P3 ;  /* 0x1000000004007fae */ /* 0x008fe800099a101c */
        /* <DEDUP_REMOVED lines=32> */
[----:B------:R-:W-:Y:S04]  /*e490*/  LDGSTS.E [R70+0x10500], desc[UR28][R234.64], P3 ;  /* 0x10500000ea467fae */ /* 0x000fe800099a101c */
[----:B------:R-:W-:Y:S04]  /*e4a0*/  LDGSTS.E [R70+0x10900], desc[UR28][R218.64], P3 ;  /* 0x10900000da467fae */ /* 0x000fe800099a101c */
[----:B------:R-:W2:Y:S04]  /*e4b0*/  LDL.LU.64 R68, [R1+0x670] ;  /* 0x0006700001447983 */ /* 0x000ea80000300a00 */
        /* <DEDUP_REMOVED lines=29> */
[----:B-1----:R-:W3:Y:S04]  /*e690*/  LDL.LU.64 R242, [R1+0x668] ;  /* 0x0006680001f27983 */ /* 0x002ee80000300a00 */
[----:B------:R-:W3:Y:S04]  /*e6a0*/  LDL.64 R4, [R1] ;  /* 0x0000000001047983 */ /* 0x000ee80000100a00 */
[----:B--2---:R-:W-:Y:S04]  /*e6b0*/  LDGSTS.E [R69+0x10200], desc[UR28][R246.64], P3 ;  /* 0x10200000f6457fae */ /* 0x004fe800099a101c */
        /* <DEDUP_REMOVED lines=30> */
[----:B------:R-:W-:Y:S04]  /*e8a0*/  LDGSTS.E [R69+0x17e00], desc[UR28][R108.64], P3 ;  /* 0x17e000006c457fae */ /* 0x000fe800099a101c */
[----:B------:R-:W-:Y:S04]  /*e8b0*/  LDGSTS.E [R68+0x10300], desc[UR28][R242.64], P3 ;  /* 0x10300000f2447fae */ /* 0x000fe800099a101c */
[----:B------:R-:W-:Y:S04]  /*e8c0*/  LDGSTS.E [R68+0x10700], desc[UR28][R226.64], P3 ;  /* 0x10700000e2447fae */ /* 0x000fe800099a101c */
[----:B----4-:R-:W2:Y:S04]  /*e8d0*/  LDL.LU.64 R108, [R1+0x660] ;  /* 0x00066000016c7983 */ /* 0x010ea80000300a00 */
[----:B------:R-:W3:Y:S04]  /*e8e0*/  LDL.64 R4, [R1+0x10] ;  /* 0x0000100001047983 */ /* 0x000ee80000100a00 */
        /* <DEDUP_REMOVED lines=29> */
[----:B------:R1:W-:Y:S04]  /*eac0*/  LDGSTS.E [R68+0x17f00], desc[UR28][R2.64], P3 ;  /* 0x17f0000002447fae */ /* 0x0003e800099a101c */
[----:B------:R-:W0:Y:S04]  /*ead0*/  LDGDEPBAR ;  /* 0x00000000000079af */ /* 0x000e280000000000 */
[----:B------:R-:W2:Y:S04]  /*eae0*/  LDL.LU.64 R4, [R1+0x658] ;  /* 0x0006580001047983 */ /* 0x000ea80000300a00 */
[----:B------:R-:W1:Y:S01]  /*eaf0*/  LDL.LU.64 R2, [R1+0x650] ;  /* 0x0006500001027983 */ /* 0x000e620000300a00 */
[----:B------:R-:W-:Y:S01]  /*eb00*/  BAR.SYNC.DEFER_BLOCKING 0x0 ;  /* 0x0000000000007b1d */ /* 0x000fe20000010000 */
[----:B-1----:R-:W-:-:S05]  /*eb10*/  IMAD.WIDE R2, R252, 0x4, R2 ;  /* 0x00000004fc027825 */ /* 0x002fca00078e0202 */
[----:B------:R1:W-:Y:S04]  /*eb20*/  STL.64 [R1+0xe8], R2 ;  /* 0x0000e80201007387 */ /* 0x0003e80000100a00 */
[----:B-1----:R-:W3:Y:S04]  /*eb30*/  LDL.LU.64 R2, [R1+0x648] ;  /* 0x0006480001027983 */ /* 0x002ee80000300a00 */
[----:B------:R1:W-:Y:S04]  /*eb40*/  STL.64 [R1+0xa10], R232 ;  /* 0x000a10e801007387 */ /* 0x0003e80000100a00 */
[----:B-1----:R-:W4:Y:S04]  /*eb50*/  LDL.LU.64 R232, [R1+0x358] ;  /* 0x0003580001e87983 */ /* 0x002f280000300a00 */
[----:B------:R1:W-:Y:S04]  /*eb60*/  STL.64 [R1+0xa08], R236 ;  /* 0x000a08ec01007387 */ /* 0x0003e80000100a00 */
[----:B-1----:R-:W4:Y:S04]  /*eb70*/  LDL.LU.64 R236, [R1+0x360] ;  /* 0x0003600001ec7983 */ /* 0x002f280000300a00 */
[----:B------:R1:W-:Y:S04]  /*eb80*/  STL.64 [R1+0xa00], R240 ;  /* 0x000a00f001007387 */ /* 0x0003e80000100a00 */
[----:B-1----:R-:W4:Y:S04]  /*eb90*/  LDL.LU.64 R240, [R1+0x370] ;  /* 0x0003700001f07983 */ /* 0x002f280000300a00 */
[----:B------:R1:W-:Y:S04]  /*eba0*/  STL.64 [R1+0x9f8], R244 ;  /* 0x0009f8f401007387 */ /* 0x0003e80000100a00 */
[----:B-1----:R-:W4:Y:S04]  /*ebb0*/  LDL.LU.64 R244, [R1+0x368] ;  /* 0x0003680001f47983 */ /* 0x002f280000300a00 */
[----:B------:R1:W-:Y:S04]  /*ebc0*/  STL.64 [R1+0x9f0], R248 ;  /* 0x0009f0f801007387 */ /* 0x0003e80000100a00 */
[----:B-1----:R-:W4:Y:S01]  /*ebd0*/  LDL.64 R248, [R1+0xe8] ;  /* 0x0000e80001f87983 */ /* 0x002f220000100a00 */
[----:B--2---:R-:W-:Y:S01]  /*ebe0*/  ISETP.GE.U32.AND P3, PT, R4, 0x7fffff3c, PT ;  /* 0x7fffff3c0400780c */ /* 0x004fe20003f66070 */
[----:B------:R-:W-:-:S02]  /*ebf0*/  VIADD R4, R71, 0x100000 ;  /* 0x0010000047047836 */ /* 0x000fc40000000000 */
[----:B------:R-:W-:Y:S04]  /*ec00*/  STL.64 [R1+0x9d8], R68 ;  /* 0x0009d84401007387 */ /* 0x000fe80000100a00 */
[----:B---3--:R1:W-:Y:S01]  /*ec10*/  STL.64 [R1+0x648], R2 ;  /* 0x0006480201007387 */ /* 0x0083e20000100a00 */
[----:B------:R-:W2:Y:S01]  /*ec20*/  S2R R0, SR_TID.X ;  /* 0x0000000000007919 */ /* 0x000ea20000002100 */
[----:B-1----:R-:W1:Y:S08]  /*ec30*/  LDC R2, c[0x0][0x3a0] ;  /* 0x0000e800ff027b82 */ /* 0x002e700000000800 */
[----:B------:R-:W3:Y:S01]  /*ec40*/  LDC R3, c[0x0][0x3a0] ;  /* 0x0000e800ff037b82 */ /* 0x000ee20000000800 */
[C---:B----4-:R-:W-:Y:S01]  /*ec50*/  IMAD.WIDE R68, R252.reuse, 0x4, R240 ;  /* 0x00000004fc447825 */ /* 0x050fe200078e02f0 */
[----:B------:R-:W-:Y:S01]  /*ec60*/  @!PT LDS RZ, [RZ] ;  /* 0x00000000fffff984 */ /* 0x000fe20000000800 */
[----:B------:R-:W-:Y:S01]  /*ec70*/  @!PT LDS RZ, [RZ] ;  /* 0x00000000fffff984 */ /* 0x000fe20000000800 */
[----:B------:R-:W-:Y:S01]  /*ec80*/  @!PT LDS RZ, [RZ] ;  /* 0x00000000fffff984 */ /* 0x000fe20000000800 */
[----:B------:R-:W-:Y:S04]  /*ec90*/  LDGSTS.E [R4+-0x70000], desc[UR28][R248.64], !P5 ;  /* 0x90000000f8047fae */ /* 0x000fe8000e9a101c */
[----:B------:R4:W-:Y:S04]  /*eca0*/  LDGSTS.E [R4+-0x6fffc], desc[UR28][R68.64], !P4 ;  /* 0x9000400044047fae */ /* 0x0009e8000e1a101c */
[----:B------:R-:W3:Y:S04]  /*ecb0*/  LDL.LU.64 R248, [R1+0x350] ;  /* 0x0003500001f87983 */ /* 0x000ee80000300a00 */
[----:B------:R4:W-:Y:S04]  /*ecc0*/  STL.64 [R1+0x370], R68 ;  /* 0x0003704401007387 */ /* 0x0009e80000100a00 */
[----:B------:R-:W3:Y:S01]  /*ecd0*/  LDL.LU.64 R240, [R1+0x348] ;  /* 0x0003480001f07983 */ /* 0x000ee20000300a00 */
[----:B----4-:R-:W-:-:S05]  /*ece0*/  IMAD.WIDE R68, R252, 0x4, R244 ;  /* 0x00000004fc447825 */ /* 0x010fca00078e02f4 */
[----:B------:R4:W-:Y:S04]  /*ecf0*/  STL.64 [R1+0x368], R68 ;  /* 0x0003684401007387 */ /* 0x0009e80000100a00 */
[----:B------:R-:W3:Y:S01]  /*ed00*/  LDL.LU.64 R244, [R1+0x340] ;  /* 0x0003400001f47983 */ /* 0x000ee20000300a00 */
[----:B--2---:R-:W-:-:S03]  /*ed10*/  LOP3.LUT R0, R0, 0x7f, RZ, 0xc0, !PT ;  /* 0x0000007f00007812 */ /* 0x004fc600078ec0ff */
[----:B------:R4:W-:Y:S03]  /*ed20*/  LDGSTS.E [R4+-0x6fff8], desc[UR28][R68.64], !P2 ;  /* 0x9000800044047fae */ /* 0x0009e6000d1a101c */
[----:B------:R-:W2:Y:S01]  /*ed30*/  LDC R0, c[0x0][0x3a0] ;  /* 0x0000e800ff007b82 */ /* 0x000ea20000000800 */
[----:B----4-:R-:W-:-:S05]  /*ed40*/  IMAD.WIDE R68, R252, 0x4, R236 ;  /* 0x00000004fc447825 */ /* 0x010fca00078e02ec */
[----:B------:R4:W-:Y:S04]  /*ed50*/  STL.64 [R1+0x360], R68 ;  /* 0x0003604401007387 */ /* 0x0009e80000100a00 */
[----:B------:R-:W3:Y:S04]  /*ed60*/  LDL.LU.64 R236, [R1+0x338] ;  /* 0x0003380001ec7983 */ /* 0x000ee80000300a00 */
[----:B------:R4:W-:Y:S02]  /*ed70*/  LDGSTS.E [R4+-0x6fff4], desc[UR28][R68.64], !P6 ;  /* 0x9000c00044047fae */ /* 0x0009e4000f1a101c */
[----:B----4-:R-:W-:-:S05]  /*ed80*/  IMAD.WIDE R68, R252, 0x4, R232 ;  /* 0x00000004fc447825 */ /* 0x010fca00078e02e8 */
[----:B------:R3:W-:Y:S04]  /*ed90*/  STL.64 [R1+0x358], R68 ;  /* 0x0003584401007387 */ /* 0x0007e80000100a00 */
[----:B------:R-:W4:Y:S01]  /*eda0*/  LDL.LU.64 R232, [R1+0x330] ;  /* 0x0003300001e87983 */ /* 0x000f220000300a00 */
[----:B--2---:R-:W-:-:S03]  /*edb0*/  VIADD R0, R0, 0xffffff7a ;  /* 0xffffff7a00007836 */ /* 0x004fc60000000000 */
[----:B------:R3:W-:Y:S02]  /*edc0*/  LDGSTS.E [R4+-0x6fff0], desc[UR28][R68.64], !P3 ;  /* 0x9001000044047fae */ /* 0x0007e4000d9a101c */
[----:B------:R-:W-:Y:S02]  /*edd0*/  ISETP.GE.U32.AND P5, PT, R0, 0x7fffff3b, PT ;  /* 0x7fffff3b0000780c */ /* 0x000fe40003fa6070 */
[----:B------:R-:W2:Y:S02]  /*ede0*/  LDC R0, c[0x0][0x3a0] ;  /* 0x0000e800ff007b82 */ /* 0x000ea40000000800 */
[----:B--2---:R-:W-:-:S05]  /*edf0*/  VIADD R0, R0, 0xffffff79 ;  /* 0xffffff7900007836 */ /* 0x004fca0000000000 */
[----:B------:R-:W-:Y:S02]  /*ee00*/  ISETP.GE.U32.AND P4, PT, R0, 0x7fffff3a, PT ;  /* 0x7fffff3a0000780c */ /* 0x000fe40003f86070 */
[----:B------:R-:W2:Y:S01]  /*ee10*/  LDC R0, c[0x0][0x3a0] ;  /* 0x0000e800ff007b82 */ /* 0x000ea20000000800 */
[----:B---3--:R-:W-:-:S05]  /*ee20*/  IMAD.WIDE R68, R252, 0x4, R248 ;  /* 0x00000004fc447825 */ /* 0x008fca00078e02f8 */
[----:B------:R3:W-:Y:S04]  /*ee30*/  STL.64 [R1+0x350], R68 ;  /* 0x0003504401007387 */ /* 0x0007e80000100a00 */
[----:B------:R-:W4:Y:S04]  /*ee40*/  LDL.LU.64 R248, [R1+0x328] ;  /* 0x0003280001f87983 */ /* 0x000f280000300a00 */
[----:B------:R3:W-:Y:S02]  /*ee50*/  LDGSTS.E [R4+-0x6ffec], desc[UR28][R68.64], !P5 ;  /* 0x9001400044047fae */ /* 0x0007e4000e9a101c */
[----:B---3--:R-:W-:-:S05]  /*ee60*/  IMAD.WIDE R68, R252, 0x4, R240 ;  /* 0x00000004fc447825 */ /* 0x008fca00078e02f0 */
[----:B------:R3:W-:Y:S04]  /*ee70*/  STL.64 [R1+0x348], R68 ;  /* 0x0003484401007387 */ /* 0x0007e80000100a00 */
[----:B------:R-:W4:Y:S04]  /*ee80*/  LDL.LU.64 R240, [R1+0x320] ;  /* 0x0003200001f07983 */ /* 0x000f280000300a00 */
[----:B------:R3:W-:Y:S02]  /*ee90*/  LDGSTS.E [R4+-0x6ffe8], desc[UR28][R68.64], !P4 ;  /* 0x9001800044047fae */ /* 0x0007e4000e1a101c */
[----:B---3--:R-:W-:-:S05]  /*eea0*/  IMAD.WIDE R68, R252, 0x4, R244 ;  /* 0x00000004fc447825 */ /* 0x008fca00078e02f4 */
[----:B------:R3:W-:Y:S04]  /*eeb0*/  STL.64 [R1+0x340], R68 ;  /* 0x0003404401007387 */ /* 0x0007e80000100a00 */
[----:B------:R-:W4:Y:S01]  /*eec0*/  LDL.LU.64 R244, [R1+0x318] ;  /* 0x0003180001f47983 */ /* 0x000f220000300a00 */
[----:B-1----:R-:W-:-:S05]  /*eed0*/  VIADD R2, R2, 0xffffff78 ;  /* 0xffffff7802027836 */ /* 0x002fca0000000000 */
[----:B------:R-:W-:Y:S02]  /*eee0*/  ISETP.GE.U32.AND P2, PT, R2, 0x7fffff39, PT ;  /* 0x7fffff390200780c */ /* 0x000fe40003f46070 */
[----:B------:R-:W1:Y:S01]  /*eef0*/  LDC R2, c[0x0][0x3a0] ;  /* 0x0000e800ff027b82 */ /* 0x000e620000000800 */
[----:B--2---:R-:W-:-:S05]  /*ef00*/  VIADD R0, R0, 0xffffff77 ;  /* 0xffffff7700007836 */ /* 0x004fca0000000000 */
[----:B------:R-:W-:Y:S02]  /*ef10*/  ISETP.GE.U32.AND P6, PT, R0, 0x7fffff38, PT ;  /* 0x7fffff380000780c */ /* 0x000fe40003fc6070 */
[----:B------:R-:W2:Y:S03]  /*ef20*/  LDC R0, c[0x0][0x3a0] ;  /* 0x0000e800ff007b82 */ /* 0x000ea60000000800 */
[----:B------:R3:W-:Y:S02]  /*ef30*/  LDGSTS.E [R4+-0x6ffe4], desc[UR28][R68.64], !P2 ;  /* 0x9001c00044047fae */ /* 0x0007e4000d1a101c */
[----:B---3--:R-:W-:-:S05]  /*ef40*/  IMAD.WIDE R68, R252, 0x4, R236 ;  /* 0x00000004fc447825 */ /* 0x008fca00078e02ec */
[----:B------:R4:W-:Y:S04]  /*ef50*/  STL.64 [R1+0x338], R68 ;  /* 0x0003384401007387 */ /* 0x0009e80000100a00 */
[----:B------:R-:W3:Y:S01]  /*ef60*/  LDL.LU.64 R236, [R1+0x310] ;  /* 0x0003100001ec7983 */ /* 0x000ee20000300a00 */
[----:B-1----:R-:W-:-:S03]  /*ef70*/  VIADD R2, R2, 0xffffff76 ;  /* 0xffffff7602027836 */ /* 0x002fc60000000000 */
[----:B------:R4:W-:Y:S02]  /*ef80*/  LDGSTS.E [R4+-0x6ffe0], desc[UR28][R68.64], !P6 ;  /* 0x9002000044047fae */ /* 0x0009e4000f1a101c */
[----:B------:R-:W-:Y:S01]  /*ef90*/  ISETP.GE.U32.AND P3, PT, R2, 0x7fffff37, PT ;  /* 0x7fffff370200780c */ /* 0x000fe20003f66070 */
[----:B--2---:R-:W-:Y:S01]  /*efa0*/  VIADD R0, R0, 0xffffff75 ;  /* 0xffffff7500007836 */ /* 0x004fe20000000000 */
[----:B------:R-:W1:Y:S01]  /*efb0*/  LDC R2, c[0x0][0x3a0] ;  /* 0x0000e800ff027b82 */ /* 0x000e620000000800 */
[----:B----4-:R-:W-:-:S05]  /*efc0*/  IMAD.WIDE R68, R252, 0x4, R232 ;  /* 0x00000004fc447825 */ /* 0x010fca00078e02e8 */
[----:B------:R2:W-:Y:S04]  /*efd0*/  STL.64 [R1+0x330], R68 ;  /* 0x0003304401007387 */ /* 0x0005e80000100a00 */
[----:B------:R-:W4:Y:S01]  /*efe0*/  LDL.LU.64 R232, [R1+0x308] ;  /* 0x0003080001e87983 */ /* 0x000f220000300a00 */
[----:B------:R-:W-:Y:S02]  /*eff0*/  ISETP.GE.U32.AND P5, PT, R0, 0x7fffff36, PT ;  /* 0x7fffff360000780c */ /* 0x000fe40003fa6070 */
[----:B------:R-:W2:Y:S01]  /*f000*/  LDC R0, c[0x0][0x3a0] ;  /* 0x0000e800ff007b82 */ /* 0x000ea20000000800 */
[----:B------:R2:W-:Y:S01]  /*f010*/  LDGSTS.E [R4+-0x6ffdc], desc[UR28][R68.64], !P3 ;  /* 0x9002400044047fae */ /* 0x0005e2000d9a101c */
[----:B-1----:R-:W-:-:S05]  /*f020*/  VIADD R2, R2, 0xffffff74 ;  /* 0xffffff7402027836 */ /* 0x002fca0000000000 */
[----:B------:R-:W-:Y:S02]  /*f030*/  ISETP.GE.U32.AND P4, PT, R2, 0x7fffff35, PT ;  /* 0x7fffff350200780c */ /* 0x000fe40003f86070 */
[----:B------:R-:W1:Y:S01]  /*f040*/  LDC R2, c[0x0][0x3a0] ;  /* 0x0000e800ff027b82 */ /* 0x000e620000000800 */
[----:B--2---:R-:W-:-:S05]  /*f050*/  IMAD.WIDE R68, R252, 0x4, R248 ;  /* 0x00000004fc447825 */ /* 0x004fca00078e02f8 */
[----:B------:R2:W-:Y:S04]  /*f060*/  STL.64 [R1+0x328], R68 ;  /* 0x0003284401007387 */ /* 0x0005e80000100a00 */
[----:B------:R-:W4:Y:S04]  /*f070*/  LDL.LU.64 R248, [R1+0x300] ;  /* 0x0003000001f87983 */ /* 0x000f280000300a00 */
[----:B------:R2:W-:Y:S02]  /*f080*/  LDGSTS.E [R4+-0x6ffd8], desc[UR28][R68.64], !P5 ;  /* 0x9002800044047fae */ /* 0x0005e4000e9a101c */
[----:B--2---:R-:W-:-:S05]  /*f090*/  IMAD.WIDE R68, R252, 0x4, R240 ;  /* 0x00000004fc447825 */ /* 0x004fca00078e02f0 */
[----:B------:R2:W-:Y:S04]  /*f0a0*/  STL.64 [R1+0x320], R68 ;  /* 0x0003204401007387 */ /* 0x0005e80000100a00 */
[----:B------:R-:W4:Y:S04]  /*f0b0*/  LDL.LU.64 R240, [R1+0x2f8] ;  /* 0x0002f80001f07983 */ /* 0x000f280000300a00 */
[----:B------:R2:W-:Y:S02]  /*f0c0*/  LDGSTS.E [R4+-0x6ffd4], desc[UR28][R68.64], !P4 ;  /* 0x9002c00044047fae */ /* 0x0005e4000e1a101c */
[----:B--2---:R-:W-:-:S05]  /*f0d0*/  IMAD.WIDE R68, R252, 0x4, R244 ;  /* 0x00000004fc447825 */ /* 0x004fca00078e02f4 */
[----:B------:R3:W-:Y:S04]  /*f0e0*/  STL.64 [R1+0x318], R68 ;  /* 0x0003184401007387 */ /* 0x0007e80000100a00 */
[----:B------:R-:W2:Y:S01]  /*f0f0*/  LDL.LU.64 R244, [R1+0x2f0] ;  /* 0x0002f00001f47983 */ /* 0x000ea20000300a00 */
[----:B------:R-:W-:-:S05]  /*f100*/  VIADD R0, R0, 0xffffff73 ;  /* 0xffffff7300007836 */ /* 0x000fca0000000000 */
[----:B------:R-:W-:Y:S02]  /*f110*/  ISETP.GE.U32.AND P2, PT, R0, 0x7fffff34, PT ;  /* 0x7fffff340000780c */ /* 0x000fe40003f46070 */
[----:B------:R-:W4:Y:S01]  /*f120*/  LDC R0, c[0x0][0x3a0] ;  /* 0x0000e800ff007b82 */ /* 0x000f220000000800 */
[----:B-1----:R-:W-:-:S05]  /*f130*/  VIADD R2, R2, 0xffffff72 ;  /* 0xffffff7202027836 */ /* 0x002fca0000000000 */
[----:B------:R-:W-:Y:S02]  /*f140*/  ISETP.GE.U32.AND P6, PT, R2, 0x7fffff33, PT ;  /* 0x7fffff330200780c */ /* 0x000fe40003fc6070 */
[----:B------:R-:W1:Y:S03]  /*f150*/  LDC R2, c[0x0][0x3a0] ;  /* 0x0000e800ff027b82 */ /* 0x000e660000000800 */
[----:B------:R3:W-:Y:S02]  /*f160*/  LDGSTS.E [R4+-0x6ffd0], desc[UR28][R68.64], !P2 ;  /* 0x9003000044047fae */ /* 0x0007e4000d1a101c */
[----:B---3--:R-:W-:-:S05]  /*f170*/  IMAD.WIDE R68, R252, 0x4, R236 ;  /* 0x00000004fc447825 */ /* 0x008fca00078e02ec */
[----:B------:R3:W-:Y:S04]  /*f180*/  STL.64 [R1+0x310], R68 ;  /* 0x0003104401007387 */ /* 0x0007e80000100a00 */
[----:B------:R-:W2:Y:S01]  /*f190*/  LDL.LU.64 R236, [R1+0x2e8] ;  /* 0x0002e80001ec7983 */ /* 0x000ea20000300a00 */
[----:B----4-:R-:W-:-:S03]  /*f1a0*/  VIADD R0, R0, 0xffffff71 ;  /* 0xffffff7100007836 */ /* 0x010fc60000000000 */
[----:B------:R3:W-:Y:S02]  /*f1b0*/  LDGSTS.E [R4+-0x6ffcc], desc[UR28][R68.64], !P6 ;  /* 0x9003400044047fae */ /* 0x0007e4000f1a101c */
[----:B------:R-:W-:Y:S02]  /*f1c0*/  ISETP.GE.U32.AND P3, PT, R0, 0x7fffff32, PT ;  /* 0x7fffff320000780c */ /* 0x000fe40003f66070 */
[----:B-1----:R-:W-:Y:S01]  /*f1d0*/  IADD3 R2, PT, PT, R2, -0x90, RZ ;  /* 0xffffff7002027810 */ /* 0x002fe20007ffe0ff */
[----:B------:R-:W1:Y:S01]  /*f1e0*/  LDC R0, c[0x0][0x3a0] ;  /* 0x0000e800ff007b82 */ /* 0x000e620000000800 */
[----:B---3--:R-:W-:Y:S02]  /*f1f0*/  IMAD.WIDE R68, R252, 0x4, R232 ;  /* 0x00000004fc447825 */ /* 0x008fe400078e02e8 */
[----:B------:R-:W3:Y:S01]  /*f200*/  LDL.LU.64 R232, [R1+0x2e0] ;  /* 0x0002e00001e87983 */ /* 0x000ee20000300a00 */
[----:B------:R-:W-:-:S04]  /*f210*/  ISETP.GE.U32.AND P5, PT, R2, 0x7fffff31, PT ;  /* 0x7fffff310200780c */ /* 0x000fc80003fa6070 */
[----:B------:R-:W4:Y:S01]  /*f220*/  LDC R2, c[0x0][0x3a0] ;  /* 0x0000e800ff027b82 */ /* 0x000f220000000800 */
[----:B------:R1:W-:Y:S04]  /*f230*/  STL.64 [R1+0x308], R68 ;  /* 0x0003084401007387 */ /* 0x0003e80000100a00 */
[----:B------:R1:W-:Y:S02]  /*f240*/  LDGSTS.E [R4+-0x6ffc8], desc[UR28][R68.64], !P3 ;  /* 0x9003800044047fae */ /* 0x0003e4000d9a101c */
[----:B-1----:R-:W-:-:S05]  /*f250*/  VIADD R0, R0, 0xffffff6f ;  /* 0xffffff6f00007836 */ /* 0x002fca0000000000 */
[----:B------:R-:W-:Y:S02]  /*f260*/  ISETP.GE.U32.AND P4, PT, R0, 0x7fffff30, PT ;  /* 0x7fffff300000780c */ /* 0x000fe40003f86070 */
[----:B------:R-:W1:Y:S01]  /*f270*/  LDC R0, c[0x0][0x3a0] ;  /* 0x0000e800ff007b82 */ /* 0x000e620000000800 */
[----:B------:R-:W-:-:S05]  /*f280*/  IMAD.WIDE R68, R252, 0x4, R248 ;  /* 0x00000004fc447825 */ /* 0x000fca00078e02f8 */
[----:B------:R1:W-:Y:S04]  /*f290*/  STL.64 [R1+0x300], R68 ;  /* 0x0003004401007387 */ /* 0x0003e80000100a00 */
[----:B------:R-:W3:Y:S04]  /*f2a0*/  LDL.LU.64 R248, [R1+0x2d8] ;  /* 0x0002d80001f87983 */ /* 0x000ee80000300a00 */
[----:B------:R1:W-:Y:S02]  /*f2b0*/  LDGSTS.E [R4+-0x6ffc4], desc[UR28][R68.64], !P5 ;  /* 0x9003c00044047fae */ /* 0x0003e4000e9a101c */
[----:B-1----:R-:W-:-:S02]  /*f2c0*/  IMAD.WIDE R68, R252, 0x4, R240 ;  /* 0x00000004fc447825 */ /* 0x002fc400078e02f0 */
[----:B------:R-:W3:Y:S04]  /*f2d0*/  LDL.LU.64 R240, [R1+0x2d0] ;  /* 0x0002d00001f07983 */ /* 0x000ee80000300a00 */
[----:B------:R2:W-:Y:S04]  /*f2e0*/  STL.64 [R1+0x2f8], R68 ;  /* 0x0002f84401007387 */ /* 0x0005e80000100a00 */
[----:B------:R2:W-:Y:S02]  /*f2f0*/  LDGSTS.E [R4+-0x6ffc0], desc[UR28][R68.64], !P4 ;  /* 0x9004000044047fae */ /* 0x0005e4000e1a101c */
[----:B--2---:R-:W-:-:S05]  /*f300*/  IMAD.WIDE R68, R252, 0x4, R244 ;  /* 0x00000004fc447825 */ /* 0x004fca00078e02f4 */
[----:B------:R1:W-:Y:S04]  /*f310*/  STL.64 [R1+0x2f0], R68 ;  /* 0x0002f04401007387 */ /* 0x0003e80000100a00 */
[----:B------:R-:W2:Y:S01]  /*f320*/  LDL.LU.64 R244, [R1+0x2c8] ;  /* 0x0002c80001f47983 */ /* 0x000ea20000300a00 */
[----:B----4-:R-:W-:-:S05]  /*f330*/  VIADD R2, R2, 0xffffff6e ;  /* 0xffffff6e02027836 */ /* 0x010fca0000000000 */
[----:B------:R-:W-:Y:S01]  /*f340*/  ISETP.GE.U32.AND P2, PT, R2, 0x7fffff2f, PT ;  /* 0x7fffff2f0200780c */ /* 0x000fe20003f46070 */
[----:B------:R-:W-:Y:S01]  /*f350*/  VIADD R0, R0, 0xffffff6d ;  /* 0xffffff6d00007836 */ /* 0x000fe20000000000 */
[----:B------:R-:W4:Y:S04]  /*f360*/  LDC R2, c[0x0][0x3a0] ;  /* 0x0000e800ff027b82 */ /* 0x000f280000000800 */
[----:B------:R-:W-:-:S04]  /*f370*/  ISETP.GE.U32.AND P6, PT, R0, 0x7fffff2e, PT ;  /* 0x7fffff2e0000780c */ /* 0x000fc80003fc6070 */
[----:B------:R-:W3:Y:S03]  /*f380*/  LDC R0, c[0x0][0x3a0] ;  /* 0x0000e800ff007b82 */ /* 0x000ee60000000800 */
[----:B------:R1:W-:Y:S02]  /*f390*/  LDGSTS.E [R4+-0x6ffbc], desc[UR28][R68.64], !P2 ;  /* 0x9004400044047fae */ /* 0x0003e4000d1a101c */
[----:B-1----:R-:W-:-:S05]  /*f3a0*/  IMAD.WIDE R68, R252, 0x4, R236 ;  /* 0x00000004fc447825 */ /* 0x002fca00078e02ec */
[----:B------:R3:W-:Y:S04]  /*f3b0*/  STL.64 [R1+0x2e8], R68 ;  /* 0x0002e84401007387 */ /* 0x0007e80000100a00 */
[----:B------:R-:W2:Y:S04]  /*f3c0*/  LDL.LU.64 R236, [R1+0x2c0] ;  /* 0x0002c00001ec7983 */ /* 0x000ea80000300a00 */
[----:B------:R3:W-:Y:S01]  /*f3d0*/  LDGSTS.E [R4+-0x6ffb8], desc[UR28][R68.64], !P6 ;  /* 0x9004800044047fae */ /* 0x0007e2000f1a101c */
[----:B----4-:R-:W-:Y:S02]  /*f3e0*/  VIADD R2, R2, 0xffffff6c ;  /* 0xffffff6c02027836 */ /* 0x010fe40000000000 */
[----:B---3--:R-:W-:-:S05]  /*f3f0*/  IMAD.WIDE R68, R252, 0x4, R232 ;  /* 0x00000004fc447825 */ /* 0x008fca00078e02e8 */
[----:B------:R1:W-:Y:S04]  /*f400*/  STL.64 [R1+0x2e0], R68 ;  /* 0x0002e04401007387 */ /* 0x0003e80000100a00 */
[----:B------:R-:W3:Y:S01]  /*f410*/  LDL.LU.64 R232, [R1+0x2b8] ;  /* 0x0002b80001e87983 */ /* 0x000ee20000300a00 */
[----:B------:R-:W-:Y:S01]  /*f420*/  ISETP.GE.U32.AND P3, PT, R2, 0x7fffff2d, PT ;  /* 0x7fffff2d0200780c */ /* 0x000fe20003f66070 */
[----:B------:R-:W-:Y:S01]  /*f430*/  VIADD R0, R0, 0xffffff6b ;  /* 0xffffff6b00007836 */ /* 0x000fe20000000000 */
[----:B------:R-:W4:Y:S04]  /*f440*/  LDC R2, c[0x0][0x3a0] ;  /* 0x0000e800ff027b82 */ /* 0x000f280000000800 */
[----:B------:R-:W-:-:S04]  /*f450*/  ISETP.GE.U32.AND P5, PT, R0, 0x7fffff2c, PT ;  /* 0x7fffff2c0000780c */ /* 0x000fc80003fa6070 */
[----:B------:R-:W1:Y:S03]  /*f460*/  LDC R0, c[0x0][0x3a0] ;  /* 0x0000e800ff007b82 */ /* 0x000e660000000800 */
[----:B------:R1:W-:Y:S01]  /*f470*/  LDGSTS.E [R4+-0x6ffb4], desc[UR28][R68.64], !P3 ;  /* 0x9004c00044047fae */ /* 0x0003e2000d9a101c */
[----:B----4-:R-:W-:-:S05]  /*f480*/  VIADD R2, R2, 0xffffff6a ;  /* 0xffffff6a02027836 */ /* 0x010fca0000000000 */
[----:B------:R-:W-:Y:S02]  /*f490*/  ISETP.GE.U32.AND P4, PT, R2, 0x7fffff2b, PT ;  /* 0x7fffff2b0200780c */ /* 0x000fe40003f86070 */
[----:B------:R-:W4:Y:S01]  /*f4a0*/  LDC R2, c[0x0][0x3a0] ;  /* 0x0000e800ff027b82 */ /* 0x000f220000000800 */
[----:B-1----:R-:W-:-:S05]  /*f4b0*/  IMAD.WIDE R68, R252, 0x4, R248 ;  /* 0x00000004fc447825 */ /* 0x002fca00078e02f8 */
[----:B------:R1:W-:Y:S04]  /*f4c0*/  STL.64 [R1+0x2d8], R68 ;  /* 0x0002d84401007387 */ /* 0x0003e80000100a00 */
[----:B------:R1:W-:Y:S04]  /*f4d0*/  LDGSTS.E [R4+-0x6ffb0], desc[UR28][R68.64], !P5 ;  /* 0x9005000044047fae */ /* 0x0003e8000e9a101c */
[----:B------:R-:W3:Y:S01]  /*f4e0*/  LDL.LU.64 R248, [R1+0x2b0] ;  /* 0x0002b00001f87983 */ /* 0x000ee20000300a00 */
[----:B-1----:R-:W-:-:S05]  /*f4f0*/  IMAD.WIDE R68, R252, 0x4, R240 ;  /* 0x00000004fc447825 */ /* 0x002fca00078e02f0 */
[----:B------:R2:W-:Y:S04]  /*f500*/  STL.64 [R1+0x230], R68 ;  /* 0x0002304401007387 */ /* 0x0005e80000100a00 */
[----:B------:R-:W3:Y:S04]  /*f510*/  LDL.LU.64 R240, [R1+0x2a8] ;  /* 0x0002a80001f07983 */ /* 0x000ee80000300a00 */
[----:B------:R2:W-:Y:S02]  /*f520*/  LDGSTS.E [R4+-0x6ffac], desc[UR28][R68.64], !P4 ;  /* 0x9005400044047fae */ /* 0x0005e4000e1a101c */
[----:B--2---:R-:W-:-:S05]  /*f530*/  IMAD.WIDE R68, R252, 0x4, R244 ;  /* 0x00000004fc447825 */ /* 0x004fca00078e02f4 */
[----:B------:R1:W-:Y:S04]  /*f540*/  STL.64 [R1+0x228], R68 ;  /* 0x0002284401007387 */ /* 0x0003e80000100a00 */
[----:B------:R-:W2:Y:S01]  /*f550*/  LDL.LU.64 R244, [R1+0x2a0] ;  /* 0x0002a00001f47983 */ /* 0x000ea20000300a00 */
[----:B------:R-:W-:-:S05]  /*f560*/  VIADD R0, R0, 0xffffff69 ;  /* 0xffffff6900007836 */ /* 0x000fca0000000000 */
[----:B------:R-:W-:Y:S01]  /*f570*/  ISETP.GE.U32.AND P2, PT, R0, 0x7fffff2a, PT ;  /* 0x7fffff2a0000780c */ /* 0x000fe20003f46070 */
[----:B----4-:R-:W-:Y:S01]  /*f580*/  VIADD R2, R2, 0xffffff68 ;  /* 0xffffff6802027836 */ /* 0x010fe20000000000 */
[----:B------:R-:W4:Y:S04]  /*f590*/  LDC R0, c[0x0][0x3a0] ;  /* 0x0000e800ff007b82 */ /* 0x000f280000000800 */
[----:B------:R-:W-:-:S04]  /*f5a0*/  ISETP.GE.U32.AND P6, PT, R2, 0x7fffff29, PT ;  /* 0x7fffff290200780c */ /* 0x000fc80003fc6070 */
[----:B------:R-:W3:Y:S03]  /*f5b0*/  LDC R2, c[0x0][0x3a0] ;  /* 0x0000e800ff027b82 */ /* 0x000ee60000000800 */
[----:B------:R1:W-:Y:S02]  /*f5c0*/  LDGSTS.E [R4+-0x6ffa8], desc[UR28][R68.64], !P2 ;  /* 0x9005800044047fae */ /* 0x0003e4000d1a101c */
[----:B-1----:R-:W-:Y:S01]  /*f5d0*/  IADD3 R4, PT, PT, R3, -0x9c, RZ ;  /* 0xffffff6403047810 */ /* 0x002fe20007ffe0ff */
[----:B------:R-:W-:Y:S02]  /*f5e0*/  IMAD.WIDE R68, R252, 0x4, R236 ;  /* 0x00000004fc447825 */ /* 0x000fe400078e02ec */
[----:B------:R-:W1:Y:S01]  /*f5f0*/  LDC R3, c[0x0][0x3a0] ;  /* 0x0000e800ff037b82 */ /* 0x000e620000000800 */
[----:B------:R-:W-:Y:S01]  /*f600*/  ISETP.GE.U32.AND P2, PT, R4, 0x7fffff25, PT ;  /* 0x7fffff250400780c */ /* 0x000fe20003f46070 */
[----:B------:R-:W-:Y:S01]  /*f610*/  VIADD R4, R71, 0x100000 ;  /* 0x0010000047047836 */ /* 0x000fe20000000000 */
[----:B------:R3:W-:Y:S04]  /*f620*/  STL.64 [R1+0x220], R68 ;  /* 0x0002204401007387 */ /* 0x0007e80000100a00 */
[----:B------:R-:W2:Y:S04]  /*f630*/  LDL.LU.64 R236, [R1+0x298] ;  /* 0x0002980001ec7983 */ /* 0x000ea80000300a00 */
[----:B------:R3:W-:Y:S01]  /*f640*/  LDGSTS.E [R4+-0x6ffa4], desc[UR28][R68.64], !P6 ;  /* 0x9005c00044047fae */ /* 0x0007e2000f1a101c */
[----:B----4-:R-:W-:-:S02]  /*f650*/  VIADD R0, R0, 0xffffff67 ;  /* 0xffffff6700007836 */ /* 0x010fc40000000000 */
[----:B---3--:R-:W-:-:S05]  /*f660*/  IMAD.WIDE R68, R252, 0x4, R232 ;  /* 0x00000004fc447825 */ /* 0x008fca00078e02e8 */
[----:B------:R3:W-:Y:S04]  /*f670*/  STL.64 [R1+0x218], R68 ;  /* 0x0002184401007387 */ /* 0x0007e80000100a00 */
[----:B------:R-:W4:Y:S01]  /*f680*/  LDL.LU.64 R232, [R1+0x290] ;  /* 0x0002900001e87983 */ /* 0x000f220000300a00 */
[----:B------:R-:W-:Y:S01]  /*f690*/  ISETP.GE.U32.AND P3, PT, R0, 0x7fffff28, PT ;  /* 0x7fffff280000780c */ /* 0x000fe20003f66070 */
[----:B------:R-:W-:Y:S01]  /*f6a0*/  VIADD R2, R2, 0xffffff66 ;  /* 0xffffff6602027836 */ /* 0x000fe20000000000 */
[----:B------:R-:W1:Y:S04]  /*f6b0*/  LDC R0, c[0x0][0x3a0] ;  /* 0x0000e800ff007b82 */ /* 0x000e680000000800 */
[----:B------:R-:W-:-:S04]  /*f6c0*/  ISETP.GE.U32.AND P5, PT, R2, 0x7fffff27, PT ;  /* 0x7fffff270200780c */ /* 0x000fc80003fa6070 */
[----:B------:R-:W3:Y:S03]  /*f6d0*/  LDC R2, c[0x0][0x3a0] ;  /* 0x0000e800ff027b82 */ /* 0x000ee60000000800 */
[----:B------:R3:W-:Y:S01]  /*f6e0*/  LDGSTS.E [R4+-0x6ffa0], desc[UR28][R68.64], !P3 ;  /* 0x9006000044047fae */ /* 0x0007e2000d9a101c */
[----:B-1----:R-:W-:-:S05]  /*f6f0*/  VIADD R0, R0, 0xffffff65 ;  /* 0xffffff6500007836 */ /* 0x002fca0000000000 */
[----:B------:R-:W-:Y:S02]  /*f700*/  ISETP.GE.U32.AND P4, PT, R0, 0x7fffff26, PT ;  /* 0x7fffff260000780c */ /* 0x000fe40003f86070 */
[----:B------:R-:W1:Y:S01]  /*f710*/  LDC R0, c[0x0][0x3a0] ;  /* 0x0000e800ff007b82 */ /* 0x000e620000000800 */
[----:B---3--:R-:W-:-:S05]  /*f720*/  IMAD.WIDE R68, R252, 0x4, R248 ;  /* 0x00000004fc447825 */ /* 0x008fca00078e02f8 */
[----:B------:R3:W-:Y:S04]  /*f730*/  STL.64 [R1+0x210], R68 ;  /* 0x0002104401007387 */ /* 0x0007e80000100a00 */
[----:B------:R3:W-:Y:S04]  /*f740*/  LDGSTS.E [R4+-0x6ff9c], desc[UR28][R68.64], !P5 ;  /* 0x9006400044047fae */ /* 0x0007e8000e9a101c */
[----:B------:R-:W4:Y:S01]  /*f750*/  LDL.LU.64 R248, [R1+0x288] ;  /* 0x0002880001f87983 */ /* 0x000f220000300a00 */
[----:B---3--:R-:W-:-:S05]  /*f760*/  IMAD.WIDE R68, R252, 0x4, R240 ;  /* 0x00000004fc447825 */ /* 0x008fca00078e02f0 */
[----:B------:R2:W-:Y:S04]  /*f770*/  STL.64 [R1+0x208], R68 ;  /* 0x0002084401007387 */ /* 0x0005e80000100a00 */
[----:B------:R-:W3:Y:S01]  /*f780*/  LDL.LU.64 R240, [R1+0x280] ;  /* 0x0002800001f07983 */ /* 0x000ee20000300a00 */
[----:B------:R-:W-:Y:S02]  /*f790*/  VIADD R4, R3, 0xffffff61 ;  /* 0xffffff6103047836 */ /* 0x000fe40000000000 */
[----:B------:R-:W-:Y:S01]  /*f7a0*/  VIADD R2, R2, 0xffffff63 ;  /* 0xffffff6302027836 */ /* 0x000fe20000000000 */
[----:B------:R-:W2:Y:S02]  /*f7b0*/  LDC R3, c[0x0][0x3a0] ;  /* 0x0000e800ff037b82 */ /* 0x000ea40000000800 */
[----:B------:R-:W-:Y:S01]  /*f7c0*/  ISETP.GE.U32.AND P5, PT, R4, 0x7fffff22, PT ;  /* 0x7fffff220400780c */ /* 0x000fe20003fa6070 */
[----:B------:R-:W-:-:S05]  /*f7d0*/  VIADD R4, R71, 0x100000 ;  /* 0x0010000047047836 */ /* 0x000fca0000000000 */
[----:B------:R2:W-:Y:S02]  /*f7e0*/  LDGSTS.E [R4+-0x6ff98], desc[UR28][R68.64], !P4 ;  /* 0x9006800044047fae */ /* 0x0005e4000e1a101c */
[----:B--2---:R-:W-:-:S05]  /*f7f0*/  IMAD.WIDE R68, R252, 0x4, R244 ;  /* 0x00000004fc447825 */ /* 0x004fca00078e02f4 */
[----:B------:R2:W-:Y:S04]  /*f800*/  STL.64 [R1+0x200], R68 ;  /* 0x0002004401007387 */ /* 0x0005e80000100a00 */
[----:B------:R-:W3:Y:S01]  /*f810*/  LDL.LU.64 R244, [R1+0x278] ;  /* 0x0002780001f47983 */ /* 0x000ee20000300a00 */
[----:B------:R-:W-:Y:S01]  /*f820*/  ISETP.GE.U32.AND P6, PT, R2, 0x7fffff24, PT ;  /* 0x7fffff240200780c */ /* 0x000fe20003fc6070 */
[----:B-1----:R-:W-:Y:S01]  /*f830*/  VIADD R0, R0, 0xffffff62 ;  /* 0xffffff6200007836 */ /* 0x002fe20000000000 */
[----:B------:R-:W1:Y:S01]  /*f840*/  LDC R2, c[0x0][0x3a0] ;  /* 0x0000e800ff027b82 */ /* 0x000e620000000800 */
[----:B------:R2:W-:Y:S02]  /*f850*/  LDGSTS.E [R4+-0x6ff94], desc[UR28][R68.64], !P2 ;  /* 0x9006c00044047fae */ /* 0x0005e4000d1a101c */
[----:B--2---:R-:W-:-:S05]  /*f860*/  IMAD.WIDE R68, R252, 0x4, R236 ;  /* 0x00000004fc447825 */ /* 0x004fca00078e02ec */
[----:B------:R4:W-:Y:S04]  /*f870*/  STL.64 [R1+0x1f8], R68 ;  /* 0x0001f84401007387 */ /* 0x0009e80000100a00 */
[----:B------:R-:W2:Y:S04]  /*f880*/  LDL.LU.64 R236, [R1+0x270] ;  /* 0x0002700001ec7983 */ /* 0x000ea80000300a00 */
[----:B------:R4:W-:Y:S01]  /*f890*/  LDGSTS.E [R4+-0x6ff90], desc[UR28][R68.64], !P6 ;  /* 0x9007000044047fae */ /* 0x0009e2000f1a101c */
[----:B------:R-:W-:Y:S01]  /*f8a0*/  ISETP.GE.U32.AND P3, PT, R0, 0x7fffff23, PT ;  /* 0x7fffff230000780c */ /* 0x000fe20003f66070 */
[----:B-1----:R-:W-:Y:S01]  /*f8b0*/  VIADD R2, R2, 0xffffff60 ;  /* 0xffffff6002027836 */ /* 0x002fe20000000000 */
[----:B------:R-:W1:Y:S01]  /*f8c0*/  LDC R0, c[0x0][0x3a0] ;  /* 0x0000e800ff007b82 */ /* 0x000e620000000800 */
[----:B----4-:R-:W-:-:S05]  /*f8d0*/  IMAD.WIDE R68, R252, 0x4, R232 ;  /* 0x00000004fc447825 */ /* 0x010fca00078e02e8 */
[----:B------:R4:W-:Y:S04]  /*f8e0*/  STL.64 [R1+0x1f0], R68 ;  /* 0x0001f04401007387 */ /* 0x0009e80000100a00 */
[----:B------:R-:W2:Y:S01]  /*f8f0*/  LDL.LU.64 R232, [R1+0x268] ;  /* 0x0002680001e87983 */ /* 0x000ea20000300a00 */
[----:B------:R-:W-:Y:S01]  /*f900*/  VIADD R4, R3, 0xffffff5e ;  /* 0xffffff5e03047836 */ /* 0x000fe20000000000 */
[----:B------:R-:W-:Y:S01]  /*f910*/  ISETP.GE.U32.AND P4, PT, R2, 0x7fffff21, PT ;  /* 0x7fffff210200780c */ /* 0x000fe20003f86070 */
[----:B------:R-:W3:Y:S03]  /*f920*/  LDC R3, c[0x0][0x3a0] ;  /* 0x0000e800ff037b82 */ /* 0x000ee60000000800 */
[----:B------:R-:W-:Y:S01]  /*f930*/  ISETP.GE.U32.AND P6, PT, R4, 0x7fffff1f, PT ;  /* 0x7fffff1f0400780c */ /* 0x000fe20003fc6070 */
[----:B------:R-:W-:-:S02]  /*f940*/  VIADD R4, R71, 0x100000 ;  /* 0x0010000047047836 */ /* 0x000fc40000000000 */
[----:B-1----:R-:W-:Y:S02]  /*f950*/  VIADD R0, R0, 0xffffff5f ;  /* 0xffffff5f00007836 */ /* 0x002fe40000000000 */
[----:B------:R-:W1:Y:S01]  /*f960*/  LDC R2, c[0x0][0x3a0] ;  /* 0x0000e800ff027b82 */ /* 0x000e620000000800 */
[----:B------:R4:W-:Y:S02]  /*f970*/  LDGSTS.E [R4+-0x6ff8c], desc[UR28][R68.64], !P3 ;  /* 0x9007400044047fae */ /* 0x0009e4000d9a101c */
[----:B----4-:R-:W-:-:S05]  /*f980*/  IMAD.WIDE R68, R252, 0x4, R248 ;  /* 0x00000004fc447825 */ /* 0x010fca00078e02f8 */
[----:B------:R3:W-:Y:S04]  /*f990*/  STL.64 [R1+0x1e8], R68 ;  /* 0x0001e84401007387 */ /* 0x0007e80000100a00 */
[----:B------:R3:W-:Y:S04]  /*f9a0*/  LDGSTS.E [R4+-0x6ff88], desc[UR28][R68.64], !P5 ;  /* 0x9007800044047fae */ /* 0x0007e8000e9a101c */
[----:B------:R-:W4:Y:S01]  /*f9b0*/  LDL.LU.64 R248, [R1+0x260] ;  /* 0x0002600001f87983 */ /* 0x000f220000300a00 */
[----:B---3--:R-:W-:-:S05]  /*f9c0*/  IMAD.WIDE R68, R252, 0x4, R240 ;  /* 0x00000004fc447825 */ /* 0x008fca00078e02f0 */
[----:B------:R3:W-:Y:S04]  /*f9d0*/  STL.64 [R1+0x1e0], R68 ;  /* 0x0001e04401007387 */ /* 0x0007e80000100a00 */
[----:B------:R-:W4:Y:S04]  /*f9e0*/  LDL.LU.64 R240, [R1+0x258] ;  /* 0x0002580001f07983 */ /* 0x000f280000300a00 */
[----:B------:R3:W-:Y:S02]  /*f9f0*/  LDGSTS.E [R4+-0x6ff84], desc[UR28][R68.64], !P4 ;  /* 0x9007c00044047fae */ /* 0x0007e4000e1a101c */
[----:B---3--:R-:W-:-:S05]  /*fa00*/  IMAD.WIDE R68, R252, 0x4, R244 ;  /* 0x00000004fc447825 */ /* 0x008fca00078e02f4 */
[----:B------:R2:W-:Y:S04]  /*fa10*/  STL.64 [R1+0x1d8], R68 ;  /* 0x0001d84401007387 */ /* 0x0005e80000100a00 */
[----:B------:R-:W3:Y:S01]  /*fa20*/  LDL.LU.64 R244, [R1+0x250] ;  /* 0x0002500001f47983 */ /* 0x000ee20000300a00 */
[----:B------:R-:W-:Y:S02]  /*fa30*/  ISETP.GE.U32.AND P2, PT, R0, 0x7fffff20, PT ;  /* 0x7fffff200000780c */ /* 0x000fe40003f46070 */
[----:B------:R-:W-:Y:S01]  /*fa40*/  IADD3 R4, PT, PT, R3, -0xa5, RZ ;  /* 0xffffff5b03047810 */ /* 0x000fe20007ffe0ff */
[----:B------:R-:W2:Y:S03]  /*fa50*/  LDC R0, c[0x0][0x3a0] ;  /* 0x0000e800ff007b82 */ /* 0x000ea60000000800 */
[----:B------:R-:W-:Y:S01]  /*fa60*/  ISETP.GE.U32.AND P4, PT, R4, 0x7fffff1c, PT ;  /* 0x7fffff1c0400780c */ /* 0x000fe20003f86070 */
[----:B------:R-:W-:-:S04]  /*fa70*/  VIADD R4, R71, 0x100000 ;  /* 0x0010000047047836 */ /* 0x000fc80000000000 */
[----:B------:R-:W2:Y:S02]  /*fa80*/  LDC R3, c[0x0][0x3a0] ;  /* 0x0000e800ff037b82 */ /* 0x000ea40000000800 */
[----:B------:R2:W-:Y:S02]  /*fa90*/  LDGSTS.E [R4+-0x6ff80], desc[UR28][R68.64], !P2 ;  /* 0x9008000044047fae */ /* 0x0005e4000d1a101c */
[----:B--2---:R-:W-:-:S05]  /*faa0*/  IMAD.WIDE R68, R252, 0x4, R236 ;  /* 0x00000004fc447825 */ /* 0x004fca00078e02ec */
[----:B------:R2:W-:Y:S04]  /*fab0*/  STL.64 [R1+0x1d0], R68 ;  /* 0x0001d04401007387 */ /* 0x0005e80000100a00 */
[----:B------:R-:W3:Y:S01]  /*fac0*/  LDL.LU.64 R236, [R1+0x248] ;  /* 0x0002480001ec7983 */ /* 0x000ee20000300a00 */
[----:B-1----:R-:W-:-:S03]  /*fad0*/  VIADD R2, R2, 0xffffff5d ;  /* 0xffffff5d02027836 */ /* 0x002fc60000000000 */
[----:B------:R2:W-:Y:S02]  /*fae0*/  LDGSTS.E [R4+-0x6ff7c], desc[UR28][R68.64], !P6 ;  /* 0x9008400044047fae */ /* 0x0005e4000f1a101c */
[----:B------:R-:W-:Y:S01]  /*faf0*/  ISETP.GE.U32.AND P3, PT, R2, 0x7fffff1e, PT ;  /* 0x7fffff1e0200780c */ /* 0x000fe20003f66070 */
[----:B------:R-:W-:Y:S01]  /*fb00*/  VIADD R0, R0, 0xffffff5c ;  /* 0xffffff5c00007836 */ /* 0x000fe20000000000 */
[----:B------:R-:W1:Y:S01]  /*fb10*/  LDC R2, c[0x0][0x3a0] ;  /* 0x0000e800ff027b82 */ /* 0x000e620000000800 */
[----:B--2---:R-:W-:-:S05]  /*fb20*/  IMAD.WIDE R68, R252, 0x4, R232 ;  /* 0x00000004fc447825 */ /* 0x004fca00078e02e8 */
[----:B------:R4:W-:Y:S04]  /*fb30*/  STL.64 [R1+0x1c8], R68 ;  /* 0x0001c84401007387 */ /* 0x0009e80000100a00 */
[----:B------:R-:W2:Y:S01]  /*fb40*/  LDL.LU.64 R232, [R1+0x240] ;  /* 0x0002400001e87983 */ /* 0x000ea20000300a00 */
[----:B------:R-:W-:Y:S02]  /*fb50*/  ISETP.GE.U32.AND P5, PT, R0, 0x7fffff1d, PT ;  /* 0x7fffff1d0000780c */ /* 0x000fe40003fa6070 */
[----:B------:R-:W1:Y:S01]  /*fb60*/  LDC R0, c[0x0][0x3a0] ;  /* 0x0000e800ff007b82 */ /* 0x000e620000000800 */
[----:B------:R1:W-:Y:S02]  /*fb70*/  LDGSTS.E [R4+-0x6ff78], desc[UR28][R68.64], !P3 ;  /* 0x9008800044047fae */ /* 0x0003e4000d9a101c */
[----:B-1----:R-:W-:-:S05]  /*fb80*/  VIADD R4, R3, 0xffffff58 ;  /* 0xffffff5803047836 */ /* 0x002fca0000000000 */
[----:B------:R-:W1:Y:S01]  /*fb90*/  LDC R3, c[0x0][0x3a0] ;  /* 0x0000e800ff037b82 */ /* 0x000e620000000800 */
[----:B------:R-:W-:Y:S01]  /*fba0*/  ISETP.GE.U32.AND P3, PT, R4, 0x7fffff19, PT ;  /* 0x7fffff190400780c */ /* 0x000fe20003f66070 */
[----:B------:R-:W-:Y:S02]  /*fbb0*/  VIADD R4, R71, 0x100000 ;  /* 0x0010000047047836 */ /* 0x000fe40000000000 */
[----:B----4-:R-:W-:-:S05]  /*fbc0*/  IMAD.WIDE R68, R252, 0x4, R248 ;  /* 0x00000004fc447825 */ /* 0x010fca00078e02f8 */
[----:B------:R4:W-:Y:S04]  /*fbd0*/  STL.64 [R1+0x1c0], R68 ;  /* 0x0001c04401007387 */ /* 0x0009e80000100a00 */
[----:B------:R4:W-:Y:S04]  /*fbe0*/  LDGSTS.E [R4+-0x6ff74], desc[UR28][R68.64], !P5 ;  /* 0x9008c00044047fae */ /* 0x0009e8000e9a101c */
[----:B------:R-:W2:Y:S01]  /*fbf0*/  LDL.LU.64 R248, [R1+0x238] ;  /* 0x0002380001f87983 */ /* 0x000ea20000300a00 */
[----:B----4-:R-:W-:-:S05]  /*fc00*/  IMAD.WIDE R68, R252, 0x4, R240 ;  /* 0x00000004fc447825 */ /* 0x010fca00078e02f0 */
[----:B------:R3:W-:Y:S04]  /*fc10*/  STL.64 [R1+0x1b8], R68 ;  /* 0x0001b84401007387 */ /* 0x0007e80000100a00 */
[----:B------:R-:W4:Y:S04]  /*fc20*/  LDL.LU.64 R240, [R1+0xf0] ;  /* 0x0000f00001f07983 */ /* 0x000f280000300a00 */
[----:B------:R3:W-:Y:S02]  /*fc30*/  LDGSTS.E [R4+-0x6ff70], desc[UR28][R68.64], !P4 ;  /* 0x9009000044047fae */ /* 0x0007e4000e1a101c */
[----:B---3--:R-:W-:-:S05]  /*fc40*/  IMAD.WIDE R68, R252, 0x4, R244 ;  /* 0x00000004fc447825 */ /* 0x008fca00078e02f4 */
[----:B------:R3:W-:Y:S04]  /*fc50*/  STL.64 [R1+0x1b0], R68 ;  /* 0x0001b04401007387 */ /* 0x0007e80000100a00 */
[----:B------:R-:W4:Y:S01]  /*fc60*/  LDL.LU.64 R244, [R1+0xe0] ;  /* 0x0000e00001f47983 */ /* 0x000f220000300a00 */
[----:B------:R-:W-:-:S05]  /*fc70*/  VIADD R2, R2, 0xffffff5a ;  /* 0xffffff5a02027836 */ /* 0x000fca0000000000 */
[----:B------:R-:W-:Y:S01]  /*fc80*/  ISETP.GE.U32.AND P2, PT, R2, 0x7fffff1b, PT ;  /* 0x7fffff1b0200780c */ /* 0x000fe20003f46070 */
[----:B------:R-:W-:Y:S01]  /*fc90*/  VIADD R0, R0, 0xffffff59 ;  /* 0xffffff5900007836 */ /* 0x000fe20000000000 */
[----:B------:R-:W2:Y:S04]  /*fca0*/  LDC R2, c[0x0][0x3a0] ;  /* 0x0000e800ff027b82 */ /* 0x000ea80000000800 */
[----:B------:R-:W-:-:S04]  /*fcb0*/  ISETP.GE.U32.AND P6, PT, R0, 0x7fffff1a, PT ;  /* 0x7fffff1a0000780c */ /* 0x000fc80003fc6070 */
[----:B------:R-:W2:Y:S03]  /*fcc0*/  LDC R0, c[0x0][0x3a0] ;  /* 0x0000e800ff007b82 */ /* 0x000ea60000000800 */
[----:B------:R1:W-:Y:S02]  /*fcd0*/  LDGSTS.E [R4+-0x6ff6c], desc[UR28][R68.64], !P2 ;  /* 0x9009400044047fae */ /* 0x0003e4000d1a101c */
[----:B-1----:R-:W-:Y:S02]  /*fce0*/  VIADD R4, R3, 0xffffff55 ;  /* 0xffffff5503047836 */ /* 0x002fe40000000000 */
[----:B---3--:R-:W-:Y:S01]  /*fcf0*/  IMAD.WIDE R68, R252, 0x4, R236 ;  /* 0x00000004fc447825 */ /* 0x008fe200078e02ec */
[----:B------:R-:W1:Y:S02]  /*fd00*/  LDC R3, c[0x0][0x3a0] ;  /* 0x0000e800ff037b82 */ /* 0x000e640000000800 */
[----:B------:R-:W-:Y:S01]  /*fd10*/  ISETP.GE.U32.AND P2, PT, R4, 0x7fffff16, PT ;  /* 0x7fffff160400780c */ /* 0x000fe20003f46070 */
[----:B------:R-:W-:Y:S01]  /*fd20*/  VIADD R4, R71, 0x100000 ;  /* 0x0010000047047836 */ /* 0x000fe20000000000 */
[----:B------:R2:W-:Y:S04]  /*fd30*/  STL.64 [R1+0x1a8], R68 ;  /* 0x0001a84401007387 */ /* 0x0005e80000100a00 */
[----:B------:R-:W3:Y:S04]  /*fd40*/  LDL.LU.64 R236, [R1+0xd8] ;  /* 0x0000d80001ec7983 */ /* 0x000ee80000300a00 */
[----:B------:R2:W-:Y:S02]  /*fd50*/  LDGSTS.E [R4+-0x6ff68], desc[UR28][R68.64], !P6 ;  /* 0x9009800044047fae */ /* 0x0005e4000f1a101c */
[----:B--2---:R-:W-:-:S05]  /*fd60*/  IMAD.WIDE R68, R252, 0x4, R232 ;  /* 0x00000004fc447825 */ /* 0x004fca00078e02e8 */
[----:B------:R2:W-:Y:S04]  /*fd70*/  STL.64 [R1+0x1a0], R68 ;  /* 0x0001a04401007387 */ /* 0x0005e80000100a00 */
[----:B------:R-:W3:Y:S01]  /*fd80*/  LDL.LU.64 R232, [R1+0xd0] ;  /* 0x0000d00001e87983 */ /* 0x000ee20000300a00 */
[----:B------:R-:W-:-:S03]  /*fd90*/  VIADD R2, R2, 0xffffff57 ;  /* 0xffffff5702027836 */ /* 0x000fc60000000000 */
[----:B------:R2:W-:Y:S02]  /*fda0*/  LDGSTS.E [R4+-0x6ff64], desc[UR28][R68.64], !P3 ;  /* 0x9009c00044047fae */ /* 0x0005e4000d9a101c */
[----:B------:R-:W-:Y:S01]  /*fdb0*/  ISETP.GE.U32.AND P5, PT, R2, 0x7fffff18, PT ;  /* 0x7fffff180200780c */ /* 0x000fe20003fa6070 */
[----:B------:R-:W-:Y:S01]  /*fdc0*/  VIADD R0, R0, 0xffffff56 ;  /* 0xffffff5600007836 */ /* 0x000fe20000000000 */
[----:B------:R-:W1:Y:S04]  /*fdd0*/  LDC R2, c[0x0][0x3a0] ;  /* 0x0000e800ff027b82 */ /* 0x000e680000000800 */
[----:B------:R-:W-:-:S04]  /*fde0*/  ISETP.GE.U32.AND P4, PT, R0, 0x7fffff17, PT ;  /* 0x7fffff170000780c */ /* 0x000fc80003f86070 */
[----:B------:R-:W1:Y:S01]  /*fdf0*/  LDC R0, c[0x0][0x3a0] ;  /* 0x0000e800ff007b82 */ /* 0x000e620000000800 */
[----:B--2---:R-:W-:-:S05]  /*fe00*/  IMAD.WIDE R68, R252, 0x4, R248 ;  /* 0x00000004fc447825 */ /* 0x004fca00078e02f8 */
[----:B------:R4:W-:Y:S04]  /*fe10*/  STL.64 [R1+0x198], R68 ;  /* 0x0001984401007387 */ /* 0x0009e80000100a00 */
[----:B------:R4:W-:Y:S04]  /*fe20*/  LDGSTS.E [R4+-0x6ff60], desc[UR28][R68.64], !P5 ;  /* 0x900a000044047fae */ /* 0x0009e8000e9a101c */
[----:B------:R-:W2:Y:S01]  /*fe30*/  LDL.LU.64 R248, [R1+0xc8] ;  /* 0x0000c80001f87983 */ /* 0x000ea20000300a00 */
[----:B----4-:R-:W-:-:S05]  /*fe40*/  IMAD.WIDE R68, R252, 0x4, R240 ;  /* 0x00000004fc447825 */ /* 0x010fca00078e02f0 */
[----:B------:R4:W-:Y:S04]  /*fe50*/  STL.64 [R1+0x190], R68 ;  /* 0x0001904401007387 */ /* 0x0009e80000100a00 */
[----:B------:R-:W2:Y:S01]  /*fe60*/  LDL.LU.64 R240, [R1+0xc0] ;  /* 0x0000c00001f07983 */ /* 0x000ea20000300a00 */
[----:B-1----:R-:W-:Y:S01]  /*fe70*/  IADD3 R4, PT, PT, R3, -0xae, RZ ;  /* 0xffffff5203047810 */ /* 0x002fe20007ffe0ff */
[----:B------:R-:W-:Y:S01]  /*fe80*/  VIADD R2, R2, 0xffffff54 ;  /* 0xffffff5402027836 */ /* 0x000fe20000000000 */
[----:B------:R-:W1:Y:S02]  /*fe90*/  LDC R3, c[0x0][0x3a0] ;  /* 0x0000e800ff037b82 */ /* 0x000e640000000800 */
[----:B------:R-:W-:Y:S01]  /*fea0*/  ISETP.GE.U32.AND P5, PT, R4, 0x7fffff13, PT ;  /* 0x7fffff130400780c */ /* 0x000fe20003fa6070 */
[----:B------:R-:W-:-:S05]  /*feb0*/  VIADD R4, R71, 0x100000 ;  /* 0x0010000047047836 */ /* 0x000fca0000000000 */
[----:B------:R4:W-:Y:S02]  /*fec0*/  LDGSTS.E [R4+-0x6ff5c], desc[UR28][R68.64], !P4 ;  /* 0x900a400044047fae */ /* 0x0009e4000e1a101c */
[----:B----4-:R-:W-:-:S05]  /*fed0*/  IMAD.WIDE R68, R252, 0x4, R244 ;  /* 0x00000004fc447825 */ /* 0x010fca00078e02f4 */
[----:B------:R3:W-:Y:S04]  /*fee0*/  STL.64 [R1+0x188], R68 ;  /* 0x0001884401007387 */ /* 0x0007e80000100a00 */
[----:B------:R-:W4:Y:S01]  /*fef0*/  LDL.LU.64 R244, [R1+0xb8] ;  /* 0x0000b80001f47983 */ /* 0x000f220000300a00 */
[----:B------:R-:W-:Y:S02]  /*ff00*/  ISETP.GE.U32.AND P6, PT, R2, 0x7fffff15, PT ;  /* 0x7fffff150200780c */ /* 0x000fe40003fc6070 */
[----:B------:R-:W1:Y:S01]  /*ff10*/  LDC R2, c[0x0][0x3a0] ;  /* 0x0000e800ff027b82 */ /* 0x000e620000000800 */
[----:B------:R3:W-:Y:S01]  /*ff20*/  LDGSTS.E [R4+-0x6ff58], desc[UR28][R68.64], !P2 ;  /* 0x900a800044047fae */ /* 0x0007e2000d1a101c */
[----:B------:R-:W-:Y:S02]  /*ff30*/  VIADD R0, R0, 0xffffff53 ;  /* 0xffffff5300007836 */ /* 0x000fe40000000000 */
[----:B---3--:R-:W-:-:S05]  /*ff40*/  IMAD.WIDE R68, R252, 0x4, R236 ;  /* 0x00000004fc447825 */ /* 0x008fca00078e02ec */
[----:B------:R3:W-:Y:S04]  /*ff50*/  STL.64 [R1+0x180], R68 ;  /* 0x0001804401007387 */ /* 0x0007e80000100a00 */
[----:B------:R-:W4:Y:S04]  /*ff60*/  LDL.LU.64 R236, [R1+0xb0] ;  /* 0x0000b00001ec7983 */ /* 0x000f280000300a00 */
[----:B------:R3:W-:Y:S01]  /*ff70*/  LDGSTS.E [R4+-0x6ff54], desc[UR28][R68.64], !P6 ;  /* 0x900ac00044047fae */ /* 0x0007e2000f1a101c */
[----:B------:R-:W-:Y:S01]  /*ff80*/  ISETP.GE.U32.AND P3, PT, R0, 0x7fffff14, PT ;  /* 0x7fffff140000780c */ /* 0x000fe20003f66070 */
[----:B-1----:R-:W-:Y:S01]  /*ff90*/  VIADD R2, R2, 0xffffff51 ;  /* 0xffffff5102027836 */ /* 0x002fe20000000000 */
[----:B------:R-:W1:Y:S01]  /*ffa0*/  LDC R0, c[0x0][0x3a0] ;  /* 0x0000e800ff007b82 */ /* 0x000e620000000800 */
[----:B---3--:R-:W-:-:S02]  /*ffb0*/  IMAD.WIDE R68, R252, 0x4, R232 ;  /* 0x00000004fc447825 */ /* 0x008fc400078e02e8 */
[----:B------:R-:W3:Y:S02]  /*ffc0*/  LDL.LU.64 R232, [R1+0xa8] ;  /* 0x0000a80001e87983 */ /* 0x000ee40000300a00 */
[----:B------:R-:W-:Y:S01]  /*ffd0*/  VIADD R4, R3, 0xffffff4f ;  /* 0xffffff4f03047836 */ /* 0x000fe20000000000 */
[----:B------:R-:W-:Y:S01]  /*ffe0*/  ISETP.GE.U32.AND P4, PT, R2, 0x7fffff12, PT ;  /* 0x7fffff120200780c */ /* 0x000fe20003f86070 */
[----:B------:R2:W-:Y:S01]  /*fff0*/  STL.64 [R1+0x178], R68 ;  /* 0x0001784401007387 */ /* 0x0005e20000100a00 */
[----:B------:R-:W2:Y:S02]  /*10000*/  LDC R3, c[0x0][0x3a0] ;  /* 0x0000e800ff037b82 */ /* 0x000ea40000000800 */
[----:B------:R-:W-:Y:S01]  /*10010*/  ISETP.GE.U32.AND P6, PT, R4, 0x7fffff10, PT ;  /* 0x7fffff100400780c */ /* 0x000fe20003fc6070 */
[----:B------:R-:W-:-:S05]  /*10020*/  VIADD R4, R71, 0x100000 ;  /* 0x0010000047047836 */ /* 0x000fca0000000000 */
[----:B------:R2:W-:Y:S01]  /*10030*/  LDGSTS.E [R4+-0x6ff50], desc[UR28][R68.64], !P3 ;  /* 0x900b000044047fae */ /* 0x0005e2000d9a101c */
[----:B-1----:R-:W-:Y:S01]  /*10040*/  VIADD R0, R0, 0xffffff50 ;  /* 0xffffff5000007836 */ /* 0x002fe20000000000 */
[----:B------:R-:W1:Y:S04]  /*10050*/  LDC R2, c[0x0][0x3a0] ;  /* 0x0000e800ff027b82 */ /* 0x000e680000000800 */
[----:B------:R-:W-:-:S04]  /*10060*/  ISETP.GE.U32.AND P2, PT, R0, 0x7fffff11, PT ;  /* 0x7fffff110000780c */ /* 0x000fc80003f46070 */
[----:B------:R-:W1:Y:S01]  /*10070*/  LDC R0, c[0x0][0x3a0] ;  /* 0x0000e800ff007b82 */ /* 0x000e620000000800 */
[----:B--2---:R-:W-:-:S05]  /*10080*/  IMAD.WIDE R68, R252, 0x4, R248 ;  /* 0x00000004fc447825 */ /* 0x004fca00078e02f8 */
[----:B------:R2:W-:Y:S04]  /*10090*/  STL.64 [R1+0x170], R68 ;  /* 0x0001704401007387 */ /* 0x0005e80000100a00 */
[----:B------:R-:W-:Y:S01]  /*100a0*/  LDGSTS.E [R4+-0x6ff4c], desc[UR28][R68.64], !P5 ;  /* 0x900b400044047fae */ /* 0x000fe2000e9a101c */
[----:B------:R-:W-:-:S03]  /*100b0*/  IMAD.WIDE R240, R252, 0x4, R240 ;  /* 0x00000004fcf07825 */ /* 0x000fc600078e02f0 */
[----:B--2---:R-:W2:Y:S04]  /*100c0*/  LDL.LU.64 R68, [R1+0xa0] ;  /* 0x0000a00001447983 */ /* 0x004ea80000300a00 */
[----:B------:R1:W-:Y:S04]  /*100d0*/  STL.64 [R1+0x168], R240 ;  /* 0x000168f001007387 */ /* 0x0003e80000100a00 */
[----:B------:R1:W-:Y:S04]  /*100e0*/  LDGSTS.E [R4+-0x6ff48], desc[UR28][R240.64], !P4 ;  /* 0x900b8000f0047fae */ /* 0x0003e8000e1a101c */
[----:B-1----:R-:W2:Y:S01]  /*100f0*/  LDL.LU.64 R240, [R1+0x98] ;  /* 0x0000980001f07983 */ /* 0x002ea20000300a00 */
[----:B------:R-:W-:-:S02]  /*10100*/  VIADD R4, R3, 0xffffff4c ;  /* 0xffffff4c03047836 */ /* 0x000fc40000000000 */
[----:B----4-:R-:W-:-:S03]  /*10110*/  IMAD.WIDE R244, R252, 0x4, R244 ;  /* 0x00000004fcf47825 */ /* 0x010fc600078e02f4 */
[----:B------:R-:W-:Y:S01]  /*10120*/  ISETP.GE.U32.AND P4, PT, R4, 0x7fffff0d, PT ;  /* 0x7fffff0d0400780c */ /* 0x000fe20003f86070 */
[----:B------:R-:W4:Y:S01]  /*10130*/  LDL.LU.64 R248, [R1+0x90] ;  /* 0x0000900001f87983 */ /* 0x000f220000300a00 */
[----:B------:R-:W1:Y:S01]  /*10140*/  LDC R3, c[0x0][0x3a0] ;  /* 0x0000e800ff037b82 */ /* 0x000e620000000800 */
[----:B------:R-:W-:Y:S02]  /*10150*/  VIADD R4, R71, 0x100000 ;  /* 0x0010000047047836 */ /* 0x000fe40000000000 */
[----:B------:R1:W-:Y:S04]  /*10160*/  STL.64 [R1+0x160], R244 ;  /* 0x000160f401007387 */ /* 0x0003e80000100a00 */
[----:B------:R-:W-:Y:S04]  /*10170*/  LDGSTS.E [R4+-0x6ff44], desc[UR28][R244.64], !P2 ;  /* 0x900bc000f4047fae */ /* 0x000fe8000d1a101c */
[----:B-1----:R-:W4:Y:S01]  /*10180*/  LDL.LU.64 R244, [R1+0x88] ;  /* 0x0000880001f47983 */ /* 0x002f220000300a00 */
[----:B------:R-:W-:-:S05]  /*10190*/  VIADD R2, R2, 0xffffff4e ;  /* 0xffffff4e02027836 */ /* 0x000fca0000000000 */
[----:B------:R-:W-:Y:S02]  /*101a0*/  ISETP.GE.U32.AND P3, PT, R2, 0x7fffff0f, PT ;  /* 0x7fffff0f0200780c */ /* 0x000fe40003f66070 */
[----:B------:R-:W1:Y:S01]  /*101b0*/  LDC R2, c[0x0][0x3a0] ;  /* 0x0000e800ff027b82 */ /* 0x000e620000000800 */
[----:B------:R-:W-:-:S05]  /*101c0*/  IMAD.WIDE R236, R252, 0x4, R236 ;  /* 0x00000004fcec7825 */ /* 0x000fca00078e02ec */
[----:B------:R3:W-:Y:S04]  /*101d0*/  STL.64 [R1+0x158], R236 ;  /* 0x000158ec01007387 */ /* 0x0007e80000100a00 */
[----:B------:R3:W-:Y:S02]  /*101e0*/  LDGSTS.E [R4+-0x6ff40], desc[UR28][R236.64], !P6 ;  /* 0x900c0000ec047fae */ /* 0x0007e4000f1a101c */
[----:B---3--:R-:W-:Y:S02]  /*101f0*/  IMAD.WIDE R236, R252, 0x4, R232 ;  /* 0x00000004fcec7825 */ /* 0x008fe400078e02e8 */
[----:B------:R-:W3:Y:S02]  /*10200*/  LDL.LU.64 R232, [R1+0x80] ;  /* 0x0000800001e87983 */ /* 0x000ee40000300a00 */
[----:B-1----:R-:W-:-:S02]  /*10210*/  VIADD R2, R2, 0xffffff4b ;  /* 0xffffff4b02027836 */ /* 0x002fc40000000000 */
[----:B------:R1:W-:Y:S03]  /*10220*/  STL.64 [R1+0x150], R236 ;  /* 0x000150ec01007387 */ /* 0x0003e60000100a00 */
[----:B------:R-:W-:Y:S01]  /*10230*/  ISETP.GE.U32.AND P2, PT, R2, 0x7fffff0c, PT ;  /* 0x7fffff0c0200780c */ /* 0x000fe20003f46070 */
[----:B------:R1:W-:Y:S01]  /*10240*/  LDGSTS.E [R4+-0x6ff3c], desc[UR28][R236.64], !P3 ;  /* 0x900c4000ec047fae */ /* 0x0003e2000d9a101c */
[----:B------:R-:W1:Y:S01]  /*10250*/  LDC R2, c[0x0][0x3a0] ;  /* 0x0000e800ff027b82 */ /* 0x000e620000000800 */
[----:B------:R-:W-:Y:S02]  /*10260*/  VIADD R0, R0, 0xffffff4d ;  /* 0xffffff4d00007836 */ /* 0x000fe40000000000 */
[----:B-1----:R-:W3:Y:S03]  /*10270*/  LDL.LU.64 R236, [R1+0x78] ;  /* 0x0000780001ec7983 */ /* 0x002ee60000300a00 */
[----:B------:R-:W-:-:S02]  /*10280*/  ISETP.GE.U32.AND P5, PT, R0, 0x7fffff0e, PT ;  /* 0x7fffff0e0000780c */ /* 0x000fc40003fa6070 */
[----:B------:R-:W-:Y:S01]  /*10290*/  IADD3 R4, PT, PT, R3, -0xb7, RZ ;  /* 0xffffff4903047810 */ /* 0x000fe20007ffe0ff */
[----:B------:R-:W1:Y:S03]  /*102a0*/  LDC R0, c[0x0][0x3a0] ;  /* 0x0000e800ff007b82 */ /* 0x000e660000000800 */
[----:B------:R-:W-:Y:S01]  /*102b0*/  ISETP.GE.U32.AND P3, PT, R4, 0x7fffff0a, PT ;  /* 0x7fffff0a0400780c */ /* 0x000fe20003f66070 */
[----:B------:R-:W-:Y:S02]  /*102c0*/  VIADD R4, R71, 0x100000 ;  /* 0x0010000047047836 */ /* 0x000fe40000000000 */
[----:B------:R-:W-:Y:S02]  /*102d0*/  VIADD R2, R2, 0xffffff48 ;  /* 0xffffff4802027836 */ /* 0x000fe40000000000 */
[----:B--2---:R-:W-:-:S05]  /*102e0*/  IMAD.WIDE R68, R252, 0x4, R68 ;  /* 0x00000004fc447825 */ /* 0x004fca00078e0244 */
[----:B------:R4:W-:Y:S01]  /*102f0*/  LDGSTS.E [R4+-0x6ff38], desc[UR28][R68.64], !P5 ;  /* 0x900c800044047fae */ /* 0x0009e2000e9a101c */
[----:B------:R-:W-:-:S03]  /*10300*/  ISETP.GE.U32.AND P5, PT, R2, 0x7fffff09, PT ;  /* 0x7fffff090200780c */ /* 0x000fc60003fa6070 */
[----:B------:R4:W-:Y:S01]  /*10310*/  STL.64 [R1+0x148], R68 ;  /* 0x0001484401007387 */ /* 0x0009e20000100a00 */
[----:B------:R-:W-:-:S03]  /*10320*/  IMAD.WIDE R2, R252, 0x4, R240 ;  /* 0x00000004fc027825 */ /* 0x000fc600078e02f0 */
[----:B------:R-:W2:Y:S04]  /*10330*/  LDL.LU.64 R240, [R1+0x70] ;  /* 0x0000700001f07983 */ /* 0x000ea80000300a00 */
[----:B------:R1:W-:Y:S01]  /*10340*/  STL.64 [R1+0x140], R2 ;  /* 0x0001400201007387 */ /* 0x0003e20000100a00 */
[----:B----4-:R-:W-:-:S03]  /*10350*/  IMAD.WIDE R68, R252, 0x4, R248 ;  /* 0x00000004fc447825 */ /* 0x010fc600078e02f8 */
[----:B------:R4:W-:Y:S04]  /*10360*/  LDGSTS.E [R4+-0x6ff34], desc[UR28][R2.64], !P4 ;  /* 0x900cc00002047fae */ /* 0x0009e8000e1a101c */
[----:B------:R4:W-:Y:S04]  /*10370*/  STL.64 [R1+0x138], R68 ;  /* 0x0001384401007387 */ /* 0x0009e80000100a00 */
[----:B------:R4:W-:Y:S01]  /*10380*/  LDGSTS.E [R4+-0x6ff30], desc[UR28][R68.64], !P2 ;  /* 0x900d000044047fae */ /* 0x0009e2000d1a101c */
[----:B-1----:R-:W-:Y:S01]  /*10390*/  VIADD R0, R0, 0xffffff4a ;  /* 0xffffff4a00007836 */ /* 0x002fe20000000000 */
[----:B----4-:R-:W1:Y:S01]  /*103a0*/  LDC R3, c[0x0][0x3a0] ;  /* 0x0000e800ff037b82 */ /* 0x010e620000000800 */
[----:B------:R-:W-:-:S07]  /*103b0*/  IMAD.WIDE R68, R252, 0x4, R244 ;  /* 0x00000004fc447825 */ /* 0x000fce00078e02f4 */
[----:B------:R-:W4:Y:S01]  /*103c0*/  LDC R2, c[0x0][0x3a0] ;  /* 0x0000e800ff027b82 */ /* 0x000f220000000800 */
[----:B------:R3:W-:Y:S04]  /*103d0*/  STL.64 [R1+0x130], R68 ;  /* 0x0001304401007387 */ /* 0x0007e80000100a00 */
[----:B------:R-:W2:Y:S01]  /*103e0*/  LDL.LU.64 R248, [R1+0x68] ;  /* 0x0000680001f87983 */ /* 0x000ea20000300a00 */
[----:B------:R-:W-:Y:S02]  /*103f0*/  ISETP.GE.U32.AND P6, PT, R0, 0x7fffff0b, PT ;  /* 0x7fffff0b0000780c */ /* 0x000fe40003fc6070 */
[----:B------:R-:W1:Y:S01]  /*10400*/  LDC R0, c[0x0][0x3a0] ;  /* 0x0000e800ff007b82 */ /* 0x000e620000000800 */
[----:B------:R-:W1:Y:S10]  /*10410*/  S2R R245, SR_TID.X ;  /* 0x0000000000f57919 */ /* 0x000e740000002100 */
[----:B------:R1:W-:Y:S02]  /*10420*/  LDGSTS.E [R4+-0x6ff2c], desc[UR28][R68.64], !P6 ;  /* 0x900d400044047fae */ /* 0x0003e4000f1a101c */
[----:B-1----:R-:W-:-:S05]  /*10430*/  VIADD R0, R0, 0xffffff47 ;  /* 0xffffff4700007836 */ /* 0x002fca0000000000 */
[----:B------:R-:W-:Y:S02]  /*10440*/  ISETP.GE.U32.AND P4, PT, R0, 0x7fffff08, PT ;  /* 0x7fffff080000780c */ /* 0x000fe40003f86070 */
[----:B------:R-:W1:Y:S01]  /*10450*/  LDC R0, c[0x0][0x3a0] ;  /* 0x0000e800ff007b82 */ /* 0x000e620000000800 */
[----:B------:R-:W-:Y:S01]  /*10460*/  VIADD R4, R3, 0xffffff46 ;  /* 0xffffff4603047836 */ /* 0x000fe20000000000 */
[----:B------:R-:W-:Y:S01]  /*10470*/  LOP3.LUT R245, R245, 0x3f, RZ, 0xc0, !PT ;  /* 0x0000003ff5f57812 */ /* 0x000fe200078ec0ff */
[----:B---3--:R-:W-:-:S03]  /*10480*/  IMAD.WIDE R68, R252, 0x4, R232 ;  /* 0x00000004fc447825 */ /* 0x008fc600078e02e8 */
[----:B------:R-:W-:Y:S01]  /*10490*/  ISETP.GE.U32.AND P2, PT, R4, 0x7fffff07, PT ;  /* 0x7fffff070400780c */ /* 0x000fe20003f46070 */
[----:B-1----:R-:W-:Y:S02]  /*104a0*/  VIADD R244, R0, 0xffffff80 ;  /* 0xffffff8000f47836 */ /* 0x002fe40000000000 */
[----:B------:R-:W1:Y:S01]  /*104b0*/  LDC R0, c[0x0][0x3a0] ;  /* 0x0000e800ff007b82 */ /* 0x000e620000000800 */
[----:B------:R3:W-:Y:S01]  /*104c0*/  STL.64 [R1+0x128], R68 ;  /* 0x0001284401007387 */ /* 0x0007e20000100a00 */
[----:B------:R-:W-:Y:S01]  /*104d0*/  VIADD R4, R71, 0x100000 ;  /* 0x0010000047047836 */ /* 0x000fe20000000000 */
[----:B------:R-:W-:Y:S01]  /*104e0*/  ISETP.GE.AND P6, PT, R245, R244, PT ;  /* 0x000000f4f500720c */ /* 0x000fe20003fc6270 */
[----:B------:R-:W-:Y:S01]  /*104f0*/  IMAD.WIDE R244, R252, 0x4, R236 ;  /* 0x00000004fcf47825 */ /* 0x000fe200078e02ec */
[----:B------:R-:W2:Y:S03]  /*10500*/  LDL.LU.64 R232, [R1+0x60] ;  /* 0x0000600001e87983 */ /* 0x000ea60000300a00 */
[----:B----4-:R-:W-:Y:S01]  /*10510*/  VIADD R2, R2, 0xffffff45 ;  /* 0xffffff4502027836 */ /* 0x010fe20000000000 */
[----:B------:R-:W4:Y:S04]  /*10520*/  LDL.LU.64 R236, [R1+0x50] ;  /* 0x0000500001ec7983 */ /* 0x000f280000300a00 */
[----:B------:R3:W-:Y:S01]  /*10530*/  LDGSTS.E [R4+-0x6ff28], desc[UR28][R68.64], !P3 ;  /* 0x900d800044047fae */ /* 0x0007e2000d9a101c */
[----:B------:R-:W-:-:S03]  /*10540*/  ISETP.GE.U32.AND P3, PT, R2, 0x7fffff06, PT ;  /* 0x7fffff060200780c */ /* 0x000fc60003f66070 */
[----:B------:R2:W-:Y:S04]  /*10550*/  STL.64 [R1+0x120], R244 ;  /* 0x000120f401007387 */ /* 0x0005e80000100a00 */
[----:B------:R2:W-:Y:S01]  /*10560*/  LDGSTS.E [R4+-0x6ff24], desc[UR28][R244.64], !P5 ;  /* 0x900dc000f4047fae */ /* 0x0005e2000e9a101c */
[----:B-1----:R-:W-:Y:S01]  /*10570*/  VIADD R2, R0, 0xffffff44 ;  /* 0xffffff4400027836 */ /* 0x002fe20000000000 */
[----:B---3--:R-:W1:Y:S08]  /*10580*/  LDC R69, c[0x0][0x3a0] ;  /* 0x0000e800ff457b82 */ /* 0x008e700000000800 */
[----:B------:R-:W3:Y:S01]  /*10590*/  LDC R0, c[0x0][0x3a0] ;  /* 0x0000e800ff007b82 */ /* 0x000ee20000000800 */
[----:B------:R-:W-:-:S02]  /*105a0*/  ISETP.GE.U32.AND P5, PT, R2, 0x7fffff05, PT ;  /* 0x7fffff050200780c */ /* 0x000fc40003fa6070 */
[----:B------:R-:W4:Y:S05]  /*105b0*/  LDL.LU.64 R2, [R1+0x40] ;  /* 0x0000400001027983 */ /* 0x000f2a0000300a00 */
[----:B------:R-:W1:Y:S01]  /*105c0*/  LDC R68, c[0x0][0x3a0] ;  /* 0x0000e800ff447b82 */ /* 0x000e620000000800 */
[----:B--2---:R-:W-:-:S04]  /*105d0*/  IMAD.WIDE R244, R252, 0x4, R240 ;  /* 0x00000004fcf47825 */ /* 0x004fc800078e02f0 */
[----:B---3--:R-:W-:Y:S01]  /*105e0*/  VIADD R241, R0, 0x3f ;  /* 0x0000003f00f17836 */ /* 0x008fe20000000000 */
[----:B------:R2:W-:Y:S02]  /*105f0*/  LDGSTS.E [R4+-0x6ff20], desc[UR28][R244.64], !P4 ;  /* 0x900e0000f4047fae */ /* 0x0005e4000e1a101c */
[----:B------:R-:W3:Y:S02]  /*10600*/  LDC R0, c[0x0][0x3a0] ;  /* 0x0000e800ff007b82 */ /* 0x000ee40000000800 */
[----:B------:R1:W-:Y:S01]  /*10610*/  STL.64 [R1+0x118], R244 ;  /* 0x000118f401007387 */ /* 0x0003e20000100a00 */
[----:B------:R-:W-:-:S03]  /*10620*/  ISETP.GT.AND P4, PT, R241, 0xbf, PT ;  /* 0x000000bff100780c */ /* 0x000fc60003f84270 */
[----:B------:R-:W4:Y:S04]  /*10630*/  LDL.LU.64 R240, [R1+0x38] ;  /* 0x0000380001f07983 */ /* 0x000f280000300a00 */
[----:B-1----:R-:W4:Y:S01]  /*10640*/  LDL.LU.64 R244, [R1+0x28] ;  /* 0x0000280001f47983 */ /* 0x002f220000300a00 */
[----:B--2---:R-:W-:-:S04]  /*10650*/  SEL R4, RZ, 0x4, P6 ;  /* 0x00000004ff047807 */ /* 0x004fc80003000000 */
[----:B------:R-:W-:-:S04]  /*10660*/  SEL R4, R4, RZ, P4 ;  /* 0x000000ff04047207 */ /* 0x000fc80002000000 */
[----:B------:R-:W-:Y:S01]  /*10670*/  ISETP.NE.U32.AND P6, PT, R4, RZ, PT ;  /* 0x000000ff0400720c */ /* 0x000fe20003fc5070 */
[----:B------:R-:W-:Y:S02]  /*10680*/  VIADD R4, R71, 0x100000 ;  /* 0x0010000047047836 */ /* 0x000fe40000000000 */
[----:B------:R-:W-:-:S05]  /*10690*/  IMAD.WIDE R248, R252, 0x4, R248 ;  /* 0x00000004fcf87825 */ /* 0x000fca00078e02f8 */
[----:B------:R1:W-:Y:S04]  /*106a0*/  STL.64 [R1+0x110], R248 ;  /* 0x000110f801007387 */ /* 0x0003e80000100a00 */
[----:B------:R-:W-:Y:S04]  /*106b0*/  LDGSTS.E [R4+-0x6ff1c], desc[UR28][R248.64], !P2 ;  /* 0x900e4000f8047fae */ /* 0x000fe8000d1a101c */
[----:B-1----:R-:W2:Y:S01]  /*106c0*/  LDL.LU.64 R248, [R1+0x18] ;  /* 0x0000180001f87983 */ /* 0x002ea20000300a00 */
[----:B------:R-:W-:Y:S01]  /*106d0*/  VIADD R69, R69, 0xffffff43 ;  /* 0xffffff4345457836 */ /* 0x000fe20000000000 */
[----:B---3--:R-:W-:Y:S01]  /*106e0*/  IADD3 R0, PT, PT, R0, -0xbe, RZ ;  /* 0xffffff4200007810 */ /* 0x008fe20007ffe0ff */
[----:B------:R-:W-:-:S03]  /*106f0*/  VIADD R68, R68, 0xffffff41 ;  /* 0xffffff4144447836 */ /* 0x000fc60000000000 */
[----:B------:R-:W-:Y:S02]  /*10700*/  ISETP.GE.U32.AND P4, PT, R69, 0x7fffff04, PT ;  /* 0x7fffff044500780c */ /* 0x000fe40003f86070 */
[----:B------:R-:W-:Y:S02]  /*10710*/  ISETP.GE.U32.AND P2, PT, R0, 0x7fffff03, PT ;  /* 0x7fffff030000780c */ /* 0x000fe40003f46070 */
[----:B------:R-:W1:Y:S01]  /*10720*/  LDC R0, c[0x0][0x3a0] ;  /* 0x0000e800ff007b82 */ /* 0x000e620000000800 */
[----:B------:R-:W-:-:S04]  /*10730*/  IMAD.WIDE R232, R252, 0x4, R232 ;  /* 0x00000004fce87825 */ /* 0x000fc800078e02e8 */
[----:B----4-:R-:W-:Y:S01]  /*10740*/  IMAD.WIDE R236, R252, 0x4, R236 ;  /* 0x00000004fcec7825 */ /* 0x010fe200078e02ec */
[----:B------:R-:W-:Y:S04]  /*10750*/  LDGSTS.E [R4+-0x6ff18], desc[UR28][R232.64], !P3 ;  /* 0x900e8000e8047fae */ /* 0x000fe8000d9a101c */
[----:B------:R3:W-:Y:S02]  /*10760*/  LDGSTS.E [R4+-0x6ff14], desc[UR28][R236.64], !P5 ;  /* 0x900ec000ec047fae */ /* 0x0007e4000e9a101c */
[----:B---3--:R-:W3:Y:S02]  /*10770*/  LDC R4, c[0x0][0x3a0] ;  /* 0x0000e800ff047b82 */ /* 0x008ee40000000800 */
[----:B------:R4:W-:Y:S01]  /*10780*/  STL.64 [R1+0x108], R232 ;  /* 0x000108e801007387 */ /* 0x0009e20000100a00 */
[----:B------:R-:W-:-:S03]  /*10790*/  ISETP.GE.U32.AND P3, PT, R68, 0x7fffff02, PT ;  /* 0x7fffff024400780c */ /* 0x000fc60003f66070 */
[----:B----4-:R-:W4:Y:S04]  /*107a0*/  LDL.LU.64 R232, [R1+0xa10] ;  /* 0x000a100001e87983 */ /* 0x010f280000300a00 */
[----:B------:R-:W4:Y:S01]  /*107b0*/  LDL.LU.64 R68, [R1+0x8] ;  /* 0x0000080001447983 */ /* 0x000f220000300a00 */
[----:B------:R-:W-:-:S04]  /*107c0*/  IMAD.WIDE R2, R252, 0x4, R2 ;  /* 0x00000004fc027825 */ /* 0x000fc800078e0202 */
[----:B---3--:R-:W-:-:S05]  /*107d0*/  VIADD R4, R4, 0xffffff3f ;  /* 0xffffff3f04047836 */ /* 0x008fca0000000000 */
[----:B------:R-:W-:Y:S01]  /*107e0*/  ISETP.GE.U32.AND P5, PT, R4, 0x7fffff00, PT ;  /* 0x7fffff000400780c */ /* 0x000fe20003fa6070 */
[----:B------:R-:W-:-:S05]  /*107f0*/  VIADD R4, R71, 0x100000 ;  /* 0x0010000047047836 */ /* 0x000fca0000000000 */
[----:B------:R3:W-:Y:S04]  /*10800*/  LDGSTS.E [R4+-0x6ff10], desc[UR28][R2.64], !P4 ;  /* 0x900f000002047fae */ /* 0x0007e8000e1a101c */
[----:B------:R1:W-:Y:S04]  /*10810*/  STL.64 [R1+0x100], R236 ;  /* 0x000100ec01007387 */ /* 0x0003e80000100a00 */
[----:B-1----:R-:W4:Y:S04]  /*10820*/  LDL.LU.64 R236, [R1+0xa08] ;  /* 0x000a080001ec7983 */ /* 0x002f280000300a00 */
[----:B------:R3:W-:Y:S02]  /*10830*/  STL.64 [R1+0xf8], R2 ;  /* 0x0000f80201007387 */ /* 0x0007e40000100a00 */
[----:B---3--:R-:W1:Y:S01]  /*10840*/  LDC R3, c[0x0][0x3a0] ;  /* 0x0000e800ff037b82 */ /* 0x008e620000000800 */
[----:B------:R-:W-:-:S07]  /*10850*/  IMAD.WIDE R240, R252, 0x4, R240 ;  /* 0x00000004fcf07825 */ /* 0x000fce00078e02f0 */
[----:B------:R-:W3:Y:S01]  /*10860*/  LDC R2, c[0x0][0x3a0] ;  /* 0x0000e800ff027b82 */ /* 0x000ee20000000800 */
[----:B------:R-:W-:Y:S01]  /*10870*/  LDGSTS.E [R4+-0x6ff0c], desc[UR28][R240.64], !P2 ;  /* 0x900f4000f0047fae */ /* 0x000fe2000d1a101c */
[----:B------:R-:W-:-:S05]  /*10880*/  IMAD.WIDE R244, R252, 0x4, R244 ;  /* 0x00000004fcf47825 */ /* 0x000fca00078e02f4 */
[----:B------:R1:W-:Y:S02]  /*10890*/  LDGSTS.E [R4+-0x6ff08], desc[UR28][R244.64], !P3 ;  /* 0x900f8000f4047fae */ /* 0x0003e4000d9a101c */
[----:B-1----:R-:W1:Y:S02]  /*108a0*/  LDC R4, c[0x0][0x3a0] ;  /* 0x0000e800ff047b82 */ /* 0x002e640000000800 */
[----:B------:R2:W-:Y:S04]  /*108b0*/  STL.64 [R1+0xf0], R240 ;  /* 0x0000f0f001007387 */ /* 0x0005e80000100a00 */
[----:B--2---:R-:W2:Y:S01]  /*108c0*/  LDL.LU.64 R240, [R1+0xa00] ;  /* 0x000a000001f07983 */ /* 0x004ea20000300a00 */
[----:B-1----:R-:W-:-:S05]  /*108d0*/  VIADD R4, R4, 0xffffff40 ;  /* 0xffffff4004047836 */ /* 0x002fca0000000000 */
[----:B------:R-:W-:Y:S01]  /*108e0*/  ISETP.GE.U32.AND P3, PT, R4, 0x7fffff01, PT ;  /* 0x7fffff010400780c */ /* 0x000fe20003f66070 */
[----:B------:R-:W-:Y:S02]  /*108f0*/  VIADD R4, R3, 0xffffff3d ;  /* 0xffffff3d03047836 */ /* 0x000fe40000000000 */
[----:B------:R-:W-:-:S03]  /*10900*/  IMAD.WIDE R248, R252, 0x4, R248 ;  /* 0x00000004fcf87825 */ /* 0x000fc600078e02f8 */
[----:B------:R-:W-:Y:S01]  /*10910*/  ISETP.GE.U32.AND P2, PT, R4, 0x7ffffefe, PT ;  /* 0x7ffffefe0400780c */ /* 0x000fe20003f46070 */
[----:B------:R-:W-:Y:S01]  /*10920*/  VIADD R4, R71, 0x100000 ;  /* 0x0010000047047836 */ /* 0x000fe20000000000 */
[----:B------:R1:W-:Y:S05]  /*10930*/  STL.64 [R1+0xe0], R244 ;  /* 0x0000e0f401007387 */ /* 0x0003ea0000100a00 */
[----:B------:R1:W-:Y:S01]  /*10940*/  LDGSTS.E [R4+-0x6ff04], desc[UR28][R248.64], !P3 ;  /* 0x900fc000f8047fae */ /* 0x0003e2000d9a101c */
[----:B------:R-:W-:Y:S02]  /*10950*/  VIADD R0, R0, 0xffffff3e ;  /* 0xffffff3e00007836 */ /* 0x000fe40000000000 */
[----:B---3--:R-:W-:Y:S01]  /*10960*/  VIADD R2, R2, 0xffffff3c ;  /* 0xffffff3c02027836 */ /* 0x008fe20000000000 */
[----:B------:R-:W0:Y:S04]  /*10970*/  LDGDEPBAR ;  /* 0x00000000000079af */ /* 0x000e280000000000 */
[----:B-1----:R-:W3:Y:S04]  /*10980*/  LDL.LU.64 R244, [R1+0x9f8] ;  /* 0x0009f80001f47983 */ /* 0x002ee80000300a00 */
[----:B------:R-:W-:Y:S04]  /*10990*/  STL.64 [R1+0x9e8], R70 ;  /* 0x0009e84601007387 */ /* 0x000fe80000100a00 */
[----:B------:R1:W-:Y:S04]  /*109a0*/  STL.64 [R1+0xd8], R248 ;  /* 0x0000d8f801007387 */ /* 0x0003e80000100a00 */
[----:B-1----:R-:W2:Y:S01]  /*109b0*/  LDL.LU.64 R248, [R1+0x9f0] ;  /* 0x0009f00001f87983 */ /* 0x002ea20000300a00 */
[----:B------:R-:W-:-:S02]  /*109c0*/  ISETP.GE.U32.AND P4, PT, R0, 0x7ffffeff, PT ;  /* 0x7ffffeff0000780c */ /* 0x000fc40003f86070 */
[----:B------:R-:W1:Y:S01]  /*109d0*/  LDC R0, c[0x0][0x3a0] ;  /* 0x0000e800ff007b82 */ /* 0x000e620000000800 */
[----:B------:R-:W-:Y:S01]  /*109e0*/  ISETP.GE.U32.AND P3, PT, R2, 0x7ffffefd, PT ;  /* 0x7ffffefd0200780c */ /* 0x000fe20003f66070 */
[----:B------:R-:W-:-:S04]  /*109f0*/  IMAD.WIDE R70, R5, 0x4, R250 ;  /* 0x0000000405467825 */ /* 0x000fc800078e02fa */
[----:B------:R-:W-:-:S04]  /*10a00*/  IMAD.WIDE R218, R5, 0x4, R218 ;  /* 0x0000000405da7825 */ /* 0x000fc800078e02da */
[----:B-1----:R-:W-:Y:S02]  /*10a10*/  VIADD R4, R0, 0xffffff3b ;  /* 0xffffff3b00047836 */ /* 0x002fe40000000000 */
[----:B------:R-:W3:Y:S01]  /*10a20*/  LDL R0, [R1+0x630] ;  /* 0x0006300001007983 */ /* 0x000ee20000100800 */
[----:B----4-:R-:W-:-:S04]  /*10a30*/  IMAD.WIDE R2, R5, 0x4, R68 ;  /* 0x0000000405027825 */ /* 0x010fc800078e0244 */
[C---:B------:R-:W-:Y:S01]  /*10a40*/  IMAD.WIDE R68, R5.reuse, 0x4, R246 ;  /* 0x0000000405447825 */ /* 0x040fe200078e02f6 */
[----:B------:R1:W-:Y:S04]  /*10a50*/  STL.64 [R1+0xd0], R2 ;  /* 0x0000d00201007387 */ /* 0x0003e80000100a00 */
[----:B------:R4:W-:Y:S04]  /*10a60*/  STL.64 [R1+0xc8], R70 ;  /* 0x0000c84601007387 */ /* 0x0009e80000100a00 */
[----:B------:R4:W-:Y:S01]  /*10a70*/  STL.64 [R1+0xc0], R68 ;  /* 0x0000c04401007387 */ /* 0x0009e20000100a00 */
[----:B-1----:R-:W-:-:S04]  /*10a80*/  IMAD.WIDE R2, R5, 0x4, R242 ;  /* 0x0000000405027825 */ /* 0x002fc800078e02f2 */
[C---:B----4-:R-:W-:Y:S01]  /*10a90*/  IMAD.WIDE R70, R5.reuse, 0x4, R238 ;  /* 0x0000000405467825 */ /* 0x050fe200078e02ee */
[----:B------:R1:W-:Y:S03]  /*10aa0*/  STL.64 [R1+0xb8], R2 ;  /* 0x0000b80201007387 */ /* 0x0003e60000100a00 */
[C---:B------:R-:W-:Y:S01]  /*10ab0*/  IMAD.WIDE R68, R5.reuse, 0x4, R234 ;  /* 0x0000000405447825 */ /* 0x040fe200078e02ea */
[----:B------:R4:W-:Y:S03]  /*10ac0*/  STL.64 [R1+0xb0], R70 ;  /* 0x0000b04601007387 */ /* 0x0009e60000100a00 */
[----:B-1----:R-:W-:-:S05]  /*10ad0*/  IMAD.WIDE R2, R5, 0x4, R230 ;  /* 0x0000000405027825 */ /* 0x002fca00078e02e6 */
[----:B------:R1:W-:Y:S01]  /*10ae0*/  STL.64 [R1+0x9e0], R2 ;  /* 0x0009e00201007387 */ /* 0x0003e20000100a00 */
[----:B----4-:R-:W-:-:S03]  /*10af0*/  IMAD.WIDE R70, R5, 0x4, R222 ;  /* 0x0000000405467825 */ /* 0x010fc600078e02de */
[----:B------:R4:W-:Y:S01]  /*10b00*/  STL.64 [R1+0xa8], R68 ;  /* 0x0000a84401007387 */ /* 0x0009e20000100a00 */
[----:B------:R-:W-:-:S04]  /*10b10*/  IMAD.WIDE R206, R5, 0x4, R206 ;  /* 0x0000000405ce7825 */ /* 0x000fc800078e02ce */
[----:B-1----:R-:W-:-:S04]  /*10b20*/  IMAD.WIDE R2, R5, 0x4, R226 ;  /* 0x0000000405027825 */ /* 0x002fc800078e02e2 */
[C---:B----4-:R-:W-:Y:S01]  /*10b30*/  IMAD.WIDE R68, R5.reuse, 0x4, R214 ;  /* 0x0000000405447825 */ /* 0x050fe200078e02d6 */
[----:B------:R1:W-:Y:S03]  /*10b40*/  STL.64 [R1+0x98], R2 ;  /* 0x0000980201007387 */ /* 0x0003e60000100a00 */
[C---:B------:R-:W-:Y:S01]  /*10b50*/  IMAD.WIDE R198, R5.reuse, 0x4, R198 ;  /* 0x0000000405c67825 */ /* 0x040fe200078e02c6 */
[----:B------:R-:W-:Y:S04]  /*10b60*/  STL.64 [R1+0x88], R218 ;  /* 0x000088da01007387 */ /* 0x000fe80000100a00 */
[----:B------:R-:W-:Y:S01]  /*10b70*/  STL.64 [R1+0x90], R70 ;  /* 0x0000904601007387 */ /* 0x000fe20000100a00 */
[----:B-1----:R-:W-:-:S03]  /*10b80*/  IMAD.WIDE R2, R5, 0x4, R210 ;  /* 0x0000000405027825 */ /* 0x002fc600078e02d2 */
[----:B------:R1:W-:Y:S04]  /*10b90*/  STL.64 [R1+0x80], R68 ;  /* 0x0000804401007387 */ /* 0x0003e80000100a00 */
[----:B------:R4:W-:Y:S01]  /*10ba0*/  STL.64 [R1+0x78], R2 ;  /* 0x0000780201007387 */ /* 0x0009e20000100a00 */
[----:B------:R-:W-:-:S03]  /*10bb0*/  IMAD.WIDE R150, R5, 0x4, R150 ;  /* 0x0000000405967825 */ /* 0x000fc600078e0296 */
[----:B------:R-:W-:Y:S01]  /*10bc0*/  STL.64 [R1+0x70], R206 ;  /* 0x000070ce01007387 */ /* 0x000fe20000100a00 */
[----:B-1----:R-:W-:-:S03]  /*10bd0*/  IMAD.WIDE R68, R5, 0x4, R156 ;  /* 0x0000000405447825 */ /* 0x002fc600078e029c */
[----:B------:R1:W-:Y:S01]  /*10be0*/  STL.64 [R1+0x60], R198 ;  /* 0x000060c601007387 */ /* 0x0003e20000100a00 */
[----:B----4-:R-:W-:-:S03]  /*10bf0*/  IMAD.WIDE R2, R5, 0x4, R202 ;  /* 0x0000000405027825 */ /* 0x010fc600078e02ca */
[----:B------:R4:W-:Y:S04]  /*10c00*/  STL.64 [R1+0x50], R68 ;  /* 0x0000504401007387 */ /* 0x0009e80000100a00 */
[----:B------:R-:W-:Y:S01]  /*10c10*/  STL.64 [R1+0x68], R2 ;  /* 0x0000680201007387 */ /* 0x000fe20000100a00 */
[----:B-1----:R-:W-:-:S05]  /*10c20*/  IMAD.WIDE R198, R5, 0x4, R154 ;  /* 0x0000000405c67825 */ /* 0x002fca00078e029a */
[----:B------:R-:W-:Y:S04]  /*10c30*/  STL.64 [R1+0x40], R198 ;  /* 0x000040c601007387 */ /* 0x000fe80000100a00 */
[----:B------:R1:W-:Y:S01]  /*10c40*/  STL.64 [R1+0x28], R150 ;  /* 0x0000289601007387 */ /* 0x0003e20000100a00 */
[----:B------:R-:W-:-:S04]  /*10c50*/  IMAD.WIDE R156, R5, 0x4, R148 ;  /* 0x00000004059c7825 */ /* 0x000fc800078e0294 */
[----:B----4-:R-:W-:-:S04]  /*10c60*/  IMAD.WIDE R68, R5, 0x4, R152 ;  /* 0x0000000405447825 */ /* 0x010fc800078e0298 */
[C---:B-1----:R-:W-:Y:S02]  /*10c70*/  IMAD.WIDE R150, R5.reuse, 0x4, R146 ;  /* 0x0000000405967825 */ /* 0x042fe400078e0292 */
[----:B------:R-:W4:Y:S04]  /*10c80*/  LDL.LU.64 R146, [R1+0x10] ;  /* 0x0000100001927983 */ /* 0x000f280000300a00 */
[----:B------:R-:W3:Y:S04]  /*10c90*/  LDL.LU.64 R148, [R1+0x20] ;  /* 0x0000200001947983 */ /* 0x000ee80000300a00 */
[----:B------:R1:W-:Y:S01]  /*10ca0*/  STL.64 [R1+0x8], R150 ;  /* 0x0000089601007387 */ /* 0x0003e20000100a00 */
[----:B------:R-:W-:-:S04]  /*10cb0*/  IMAD.WIDE R250, R5, 0x4, R144 ;  /* 0x0000000405fa7825 */ /* 0x000fc800078e0290 */
[----:B------:R-:W-:Y:S01]  /*10cc0*/  IMAD.WIDE R246, R5, 0x4, R142 ;  /* 0x0000000405f67825 */ /* 0x000fe200078e028e */
[----:B-1----:R-:W3:Y:S03]  /*10cd0*/  LDL.LU.64 R150, [R1+0x30] ;  /* 0x0000300001967983 */ /* 0x002ee60000300a00 */
[----:B------:R-:W-:Y:S01]  /*10ce0*/  IMAD.MOV.U32 R142, RZ, RZ, R206 ;  /* 0x000000ffff8e7224 */ /* 0x000fe200078e00ce */
[----:B------:R-:W3:Y:S01]  /*10cf0*/  LDL.LU.64 R152, [R1+0x48] ;  /* 0x0000480001987983 */ /* 0x000ee20000300a00 */
[----:B------:R-:W-:-:S03]  /*10d00*/  IMAD.MOV.U32 R143, RZ, RZ, R207 ;  /* 0x000000ffff8f7224 */ /* 0x000fc600078e00cf */
[----:B------:R-:W3:Y:S01]  /*10d10*/  LDL.LU.64 R154, [R1+0x58] ;  /* 0x00005800019a7983 */ /* 0x000ee20000300a00 */
[----:B------:R-:W-:-:S03]  /*10d20*/  IMAD.WIDE R210, R5, 0x4, R124 ;  /* 0x0000000405d27825 */ /* 0x000fc600078e027c */
[----:B------:R-:W-:Y:S01]  /*10d30*/  STL.64 [R1+0x38], R68 ;  /* 0x0000384401007387 */ /* 0x000fe20000100a00 */
[----:B------:R-:W-:-:S03]  /*10d40*/  IMAD.WIDE R206, R5, 0x4, R122 ;  /* 0x0000000405ce7825 */ /* 0x000fc600078e027a */
[----:B------:R-:W3:Y:S01]  /*10d50*/  LDL.LU.64 R144, [R1] ;  /* 0x0000000001907983 */ /* 0x000ee20000300a00 */
[----:B------:R-:W-:-:S03]  /*10d60*/  IMAD.WIDE R124, R5, 0x4, R212 ;  /* 0x00000004057c7825 */ /* 0x000fc600078e02d4 */
[----:B------:R-:W-:Y:S01]  /*10d70*/  STL.64 [R1+0x18], R156 ;  /* 0x0000189c01007387 */ /* 0x000fe20000100a00 */
[----:B------:R-:W-:-:S03]  /*10d80*/  IMAD.WIDE R122, R5, 0x4, R208 ;  /* 0x00000004057a7825 */ /* 0x000fc600078e02d0 */
[----:B------:R-:W3:Y:S01]  /*10d90*/  LDL.64 R212, [R1+0xd0] ;  /* 0x0000d00001d47983 */ /* 0x000ee20000100a00 */
[----:B------:R-:W-:-:S03]  /*10da0*/  IMAD.WIDE R202, R5, 0x4, R120 ;  /* 0x0000000405ca7825 */ /* 0x000fc600078e0278 */
[----:B------:R-:W4:Y:S01]  /*10db0*/  LDL.64 R208, [R1+0xb0] ;  /* 0x0000b00001d07983 */ /* 0x000f220000100a00 */
[----:B------:R-:W-:-:S04]  /*10dc0*/  IMAD.WIDE R120, R5, 0x4, R204 ;  /* 0x0000000405787825 */ /* 0x000fc800078e02cc */
[----:B------:R-:W-:Y:S02]  /*10dd0*/  IMAD.MOV.U32 R204, RZ, RZ, R142 ;  /* 0x000000ffffcc7224 */ /* 0x000fe400078e008e */
[----:B------:R-:W-:Y:S02]  /*10de0*/  IMAD.MOV.U32 R205, RZ, RZ, R143 ;  /* 0x000000ffffcd7224 */ /* 0x000fe400078e008f */
[C---:B--2---:R-:W-:Y:S02]  /*10df0*/  IMAD.WIDE R142, R5.reuse, 0x4, R248 ;  /* 0x00000004058e7825 */ /* 0x044fe400078e02f8 */
[----:B------:R-:W2:Y:S02]  /*10e00*/  LDL.LU.64 R248, [R1+0x8] ;  /* 0x0000080001f87983 */ /* 0x000ea40000300a00 */
[----:B------:R-:W-:Y:S01]  /*10e10*/  IMAD.WIDE R242, R5, 0x4, R140 ;  /* 0x0000000405f27825 */ /* 0x000fe200078e028c */
[----:B------:R-:W-:-:S03]  /*10e20*/  MOV R140, R198 ;  /* 0x000000c6008c7202 */ /* 0x000fc60000000f00 */
[----:B------:R-:W-:Y:S02]  /*10e30*/  IMAD.MOV.U32 R141, RZ, RZ, R199 ;  /* 0x000000ffff8d7224 */ /* 0x000fe400078e00c7 */
[----:B------:R-:W-:-:S04]  /*10e40*/  IMAD.WIDE R198, R5, 0x4, R118 ;  /* 0x0000000405c67825 */ /* 0x000fc800078e0276 */
[----:B------:R-:W-:-:S04]  /*10e50*/  IMAD.WIDE R118, R5, 0x4, R200 ;  /* 0x0000000405767825 */ /* 0x000fc800078e02c8 */
[----:B------:R-:W-:Y:S02]  /*10e60*/  IMAD.MOV.U32 R200, RZ, RZ, R140 ;  /* 0x000000ffffc87224 */ /* 0x000fe400078e008c */
[----:B------:R-:W-:Y:S01]  /*10e70*/  IMAD.MOV.U32 R201, RZ, RZ, R141 ;  /* 0x000000ffffc97224 */ /* 0x000fe200078e008d */
[----:B---3--:R-:W-:Y:S04]  /*10e80*/  LDGSTS.E [R0+0x20000], desc[UR28][R212.64], P6 ;  /* 0x20000000d4007fae */ /* 0x008fe8000b1a101c */
[----:B----4-:R-:W-:Y:S04]  /*10e90*/  LDGSTS.E [R0+0x20400], desc[UR28][R208.64], P6 ;  /* 0x20400000d0007fae */ /* 0x010fe8000b1a101c */
[----:B------:R-:W-:Y:S04]  /*10ea0*/  LDGSTS.E [R0+0x20800], desc[UR28][R70.64], P6 ;  /* 0x2080000046007fae */ /* 0x000fe8000b1a101c */
[----:B------:R-:W-:Y:S04]  /*10eb0*/  LDGSTS.E [R0+0x20c00], desc[UR28][R204.64], P6 ;  /* 0x20c00000cc007fae */ /* 0x000fe8000b1a101c */
[----:B------:R-:W-:Y:S04]  /*10ec0*/  LDGSTS.E [R0+0x21000], desc[UR28][R200.64], P6 ;  /* 0x21000000c8007fae */ /* 0x000fe8000b1a101c */
[----:B------:R-:W3:Y:S04]  /*10ed0*/  LDL.LU.64 R70, [R1+0x9e8] ;  /* 0x0009e80001467983 */ /* 0x000ee80000300a00 */
[----:B------:R-:W3:Y:S04]  /*10ee0*/  LDL.64 R204, [R1+0xc8] ;  /* 0x0000c80001cc7983 */ /* 0x000ee80000100a00 */
[----:B------:R-:W4:Y:S04]  /*10ef0*/  LDL.64 R200, [R1+0x88] ;  /* 0x0000880001c87983 */ /* 0x000f280000100a00 */
[----:B--2---:R-:W-:Y:S04]  /*10f00*/  LDGSTS.E [R0+0x21400], desc[UR28][R248.64], P6 ;  /* 0x21400000f8007fae */ /* 0x004fe8000b1a101c */
[----:B------:R1:W-:Y:S04]  /*10f10*/  STL.64 [R1+0x9c8], R248 ;  /* 0x0009c8f801007387 */ /* 0x0003e80000100a00 */
[----:B-1----:R-:W2:Y:S01]  /*10f20*/  LDL.LU.64 R248, [R1+0xa8] ;  /* 0x0000a80001f87983 */ /* 0x002ea20000300a00 */
[----:B------:R-:W-:-:S04]  /*10f30*/  IMAD.WIDE R238, R5, 0x4, R138 ;  /* 0x0000000405ee7825 */ /* 0x000fc800078e028a */
[C---:B------:R-:W-:Y:S01]  /*10f40*/  IMAD.WIDE R222, R5.reuse, 0x4, R130 ;  /* 0x0000000405de7825 */ /* 0x040fe200078e0282 */
[----:B------:R-:W-:Y:S03]  /*10f50*/  LDGSTS.E [R0+0x21800], desc[UR28][R238.64], P6 ;  /* 0x21800000ee007fae */ /* 0x000fe6000b1a101c */
        /* <DEDUP_REMOVED lines=45> */
[----:B------:R-:W-:Y:S04]  /*11230*/  LDGSTS.E [R0+0x27400], desc[UR28][R132.64], P6 ;  /* 0x2740000084007fae */ /* 0x000fe8000b1a101c */
[----:B------:R-:W-:Y:S04]  /*11240*/  LDGSTS.E [R0+0x27800], desc[UR28][R140.64], P6 ;  /* 0x278000008c007fae */ /* 0x000fe8000b1a101c */
[----:B------:R-:W-:Y:S04]  /*11250*/  LDGSTS.E [R0+0x27c00], desc[UR28][R148.64], P6 ;  /* 0x27c0000094007fae */ /* 0x000fe8000b1a101c */
[----:B------:R-:W-:Y:S04]  /*11260*/  STL.64 [R1+0x9d0], R238 ;  /* 0x0009d0ee01007387 */ /* 0x000fe80000100a00 */
[----:B---3--:R-:W-:Y:S04]  /*11270*/  LDGSTS.E [R70+0x20100], desc[UR28][R204.64], P6 ;  /* 0x20100000cc467fae */ /* 0x008fe8000b1a101c */
[----:B--2---:R-:W-:Y:S04]  /*11280*/  LDGSTS.E [R70+0x20500], desc[UR28][R248.64], P6 ;  /* 0x20500000f8467fae */ /* 0x004fe8000b1a101c */
[----:B----4-:R-:W-:Y:S04]  /*11290*/  LDGSTS.E [R70+0x20900], desc[UR28][R200.64], P6 ;  /* 0x20900000c8467fae */ /* 0x010fe8000b1a101c */
[----:B------:R-:W-:Y:S04]  /*112a0*/  LDGSTS.E [R70+0x20d00], desc[UR28][R2.64], P6 ;  /* 0x20d0000002467fae */ /* 0x000fe8000b1a101c */
[----:B------:R-:W-:Y:S01]  /*112b0*/  LDGSTS.E [R70+0x21100], desc[UR28][R68.64], P6 ;  /* 0x2110000044467fae */ /* 0x000fe2000b1a101c */
[----:B------:R-:W-:-:S03]  /*112c0*/  IMAD.WIDE R234, R5, 0x4, R136 ;  /* 0x0000000405ea7825 */ /* 0x000fc600078e0288 */
[----:B------:R-:W-:Y:S04]  /*112d0*/  LDGSTS.E [R70+0x21500], desc[UR28][R250.64], P6 ;  /* 0x21500000fa467fae */ /* 0x000fe8000b1a101c */
[----:B------:R-:W2:Y:S04]  /*112e0*/  LDL.LU.64 R2, [R1+0x9e0] ;  /* 0x0009e00001027983 */ /* 0x000ea80000300a00 */
[----:B------:R-:W3:Y:S04]  /*112f0*/  LDL.LU.64 R68, [R1+0x9d8] ;  /* 0x0009d80001447983 */ /* 0x000ee80000300a00 */
[----:B------:R-:W3:Y:S04]  /*11300*/  LDL.64 R212, [R1+0xc0] ;  /* 0x0000c00001d47983 */ /* 0x000ee80000100a00 */
[----:B------:R-:W4:Y:S04]  /*11310*/  LDL.64 R208, [R1+0x80] ;  /* 0x0000800001d07983 */ /* 0x000f280000100a00 */
[----:B------:R-:W4:Y:S04]  /*11320*/  LDL.64 R204, [R1+0x60] ;  /* 0x0000600001cc7983 */ /* 0x000f280000100a00 */
[----:B------:R-:W4:Y:S01]  /*11330*/  LDL.64 R200, [R1+0x28] ;  /* 0x0000280001c87983 */ /* 0x000f220000100a00 */
[----:B------:R-:W-:-:S03]  /*11340*/  IMAD.WIDE R218, R5, 0x4, R128 ;  /* 0x0000000405da7825 */ /* 0x000fc600078e0280 */
[----:B------:R-:W-:Y:S01]  /*11350*/  LDGSTS.E [R70+0x21900], desc[UR28][R234.64], P6 ;  /* 0x21900000ea467fae */ /* 0x000fe2000b1a101c */
        /* <DEDUP_REMOVED lines=45> */
[----:B------:R-:W-:Y:S04]  /*11630*/  LDGSTS.E [R70+0x27500], desc[UR28][R134.64], P6 ;  /* 0x2750000086467fae */ /* 0x000fe8000b1a101c */
[----:B------:R-:W-:Y:S04]  /*11640*/  LDGSTS.E [R70+0x27900], desc[UR28][R142.64], P6 ;  /* 0x279000008e467fae */ /* 0x000fe8000b1a101c */
[----:B------:R-:W-:Y:S04]  /*11650*/  LDGSTS.E [R70+0x27d00], desc[UR28][R150.64], P6 ;  /* 0x27d0000096467fae */ /* 0x000fe8000b1a101c */
[----:B---3--:R-:W-:Y:S04]  /*11660*/  LDGSTS.E [R69+0x20200], desc[UR28][R212.64], P6 ;  /* 0x20200000d4457fae */ /* 0x008fe8000b1a101c */
[----:B--2---:R-:W-:Y:S04]  /*11670*/  LDGSTS.E [R69+0x20600], desc[UR28][R2.64], P6 ;  /* 0x2060000002457fae */ /* 0x004fe8000b1a101c */
[----:B----4-:R-:W-:Y:S04]  /*11680*/  LDGSTS.E [R69+0x20a00], desc[UR28][R208.64], P6 ;  /* 0x20a00000d0457fae */ /* 0x010fe8000b1a101c */
[----:B------:R-:W2:Y:S04]  /*11690*/  LDL.64 R212, [R1+0xb8] ;  /* 0x0000b80001d47983 */ /* 0x000ea80000100a00 */
[----:B------:R-:W-:Y:S04]  /*116a0*/  LDGSTS.E [R69+0x20e00], desc[UR28][R204.64], P6 ;  /* 0x20e00000cc457fae */ /* 0x000fe8000b1a101c */
[----:B------:R-:W3:Y:S04]  /*116b0*/  LDL.64 R208, [R1+0x98] ;  /* 0x0000980001d07983 */ /* 0x000ee80000100a00 */
[----:B------:R-:W-:Y:S04]  /*116c0*/  LDGSTS.E [R69+0x21200], desc[UR28][R200.64], P6 ;  /* 0x21200000c8457fae */ /* 0x000fe8000b1a101c */
[----:B------:R-:W4:Y:S01]  /*116d0*/  LDL.64 R204, [R1+0x78] ;  /* 0x0000780001cc7983 */ /* 0x000f220000100a00 */
[----:B------:R-:W-:-:S03]  /*116e0*/  IMAD.WIDE R110, R5, 0x4, R110 ;  /* 0x00000004056e7825 */ /* 0x000fc600078e026e */
[----:B------:R-:W-:Y:S04]  /*116f0*/  LDGSTS.E [R69+0x21600], desc[UR28][R246.64], P6 ;  /* 0x21600000f6457fae */ /* 0x000fe8000b1a101c */
        /* <DEDUP_REMOVED lines=45> */
[----:B------:R-:W-:Y:S04]  /*119d0*/  LDGSTS.E [R69+0x27600], desc[UR28][R136.64], P6 ;  /* 0x2760000088457fae */ /* 0x000fe8000b1a101c */
[----:B------:R-:W-:Y:S04]  /*119e0*/  LDGSTS.E [R69+0x27a00], desc[UR28][R144.64], P6 ;  /* 0x27a0000090457fae */ /* 0x000fe8000b1a101c */
[----:B------:R-:W-:Y:S01]  /*119f0*/  LDGSTS.E [R69+0x27e00], desc[UR28][R152.64], P6 ;  /* 0x27e0000098457fae */ /* 0x000fe2000b1a101c */
[----:B------:R-:W-:-:S03]  /*11a00*/  IMAD.WIDE R130, R5, 0x4, R224 ;  /* 0x0000000405827825 */ /* 0x000fc600078e02e0 */
[----:B--2---:R-:W-:Y:S04]  /*11a10*/  LDGSTS.E [R68+0x20300], desc[UR28][R212.64], P6 ;  /* 0x20300000d4447fae */ /* 0x004fe8000b1a101c */
[----:B---3--:R-:W-:Y:S04]  /*11a20*/  LDGSTS.E [R68+0x20700], desc[UR28][R208.64], P6 ;  /* 0x20700000d0447fae */ /* 0x008fe8000b1a101c */
[----:B----4-:R-:W-:Y:S04]  /*11a30*/  LDGSTS.E [R68+0x20b00], desc[UR28][R204.64], P6 ;  /* 0x20b00000cc447fae */ /* 0x010fe8000b1a101c */
[----:B------:R1:W-:Y:S04]  /*11a40*/  LDGSTS.E [R68+0x20f00], desc[UR28][R200.64], P6 ;  /* 0x20f00000c8447fae */ /* 0x0003e8000b1a101c */
[----:B------:R2:W-:Y:S01]  /*11a50*/  LDGSTS.E [R68+0x21300], desc[UR28][R156.64], P6 ;  /* 0x213000009c447fae */ /* 0x0005e2000b1a101c */
[----:B------:R-:W-:-:S03]  /*11a60*/  IMAD.WIDE R116, R5, 0x4, R116 ;  /* 0x0000000405747825 */ /* 0x000fc600078e0274 */
[----:B------:R-:W-:Y:S01]  /*11a70*/  LDGSTS.E [R68+0x21700], desc[UR28][R242.64], P6 ;  /* 0x21700000f2447fae */ /* 0x000fe2000b1a101c */
[----:B------:R-:W-:-:S03]  /*11a80*/  IMAD.WIDE R108, R5, 0x4, R108 ;  /* 0x00000004056c7825 */ /* 0x000fc600078e026c */
[----:B------:R-:W-:Y:S01]  /*11a90*/  LDGSTS.E [R68+0x21b00], desc[UR28][R226.64], P6 ;  /* 0x21b00000e2447fae */ /* 0x000fe2000b1a101c */
[C---:B------:R-:W-:Y:S01]  /*11aa0*/  IMAD.WIDE R100, R5.reuse, 0x4, R100 ;  /* 0x0000000405647825 */ /* 0x040fe200078e0264 */
[----:B-1----:R-:W1:Y:S02]  /*11ab0*/  LDC R201, c[0x0][0x3a0] ;  /* 0x0000e800ffc97b82 */ /* 0x002e640000000800 */
[----:B------:R-:W2:Y:S04]  /*11ac0*/  LDL.LU.64 R156, [R1+0xe8] ;  /* 0x0000e800019c7983 */ /* 0x000ea80000300a00 */
[----:B------:R-:W3:Y:S01]  /*11ad0*/  LDL.LU.64 R204, [R1+0x370] ;  /* 0x0003700001cc7983 */ /* 0x000ee20000300a00 */
[C---:B------:R-:W-:Y:S01]  /*11ae0*/  IMAD.WIDE R92, R5.reuse, 0x4, R92 ;  /* 0x00000004055c7825 */ /* 0x040fe200078e025c */
[----:B------:R-:W4:Y:S02]  /*11af0*/  LDC R200, c[0x0][0x3a0] ;  /* 0x0000e800ffc87b82 */ /* 0x000f240000000800 */
[----:B------:R-:W4:Y:S04]  /*11b00*/  LDL.LU.64 R220, [R1+0x368] ;  /* 0x0003680001dc7983 */ /* 0x000f280000300a00 */
[----:B------:R-:W4:Y:S04]  /*11b10*/  LDL.LU.64 R224, [R1+0x360] ;  /* 0x0003600001e07983 */ /* 0x000f280000300a00 */
[----:B------:R3:W-:Y:S04]  /*11b20*/  STL.64 [R1+0x990], R68 ;  /* 0x0009904401007387 */ /* 0x0007e80000100a00 */
[----:B------:R-:W4:Y:S04]  /*11b30*/  LDL.LU.64 R216, [R1+0x358] ;  /* 0x0003580001d87983 */ /* 0x000f280000300a00 */
[----:B------:R-:W4:Y:S01]  /*11b40*/  LDL.LU.64 R208, [R1+0x350] ;  /* 0x0003500001d07983 */ /* 0x000f220000300a00 */
        /* <DEDUP_REMOVED lines=40> */
[----:B------:R-:W-:Y:S04]  /*11dd0*/  LDGSTS.E [R68+0x27700], desc[UR28][R138.64], P6 ;  /* 0x277000008a447fae */ /* 0x000fe8000b1a101c */
[----:B------:R-:W-:Y:S04]  /*11de0*/  LDGSTS.E [R68+0x27b00], desc[UR28][R146.64], P6 ;  /* 0x27b0000092447fae */ /* 0x000fe8000b1a101c */
[----:B------:R3:W-:Y:S04]  /*11df0*/  LDGSTS.E [R68+0x27f00], desc[UR28][R154.64], P6 ;  /* 0x27f000009a447fae */ /* 0x0007e8000b1a101c */
[----:B------:R-:W0:Y:S01]  /*11e00*/  LDGDEPBAR ;  /* 0x00000000000079af */ /* 0x000e220000000000 */
[----:B------:R-:W-:Y:S01]  /*11e10*/  ISETP.GE.U32.AND P6, PT, R4, 0x7ffffefc, PT ;  /* 0x7ffffefc0400780c */ /* 0x000fe20003fc6070 */
[----:B------:R-:W-:-:S02]  /*11e20*/  VIADD R4, R71, 0x100000 ;  /* 0x0010000047047836 */ /* 0x000fc40000000000 */
[C---:B--2---:R-:W-:Y:S01]  /*11e30*/  IMAD.WIDE R156, R252.reuse, 0x4, R156 ;  /* 0x00000004fc9c7825 */ /* 0x044fe200078e029c */
[----:B------:R-:W-:Y:S03]  /*11e40*/  BAR.SYNC.DEFER_BLOCKING 0x0 ;  /* 0x0000000000007b1d */ /* 0x000fe60000010000 */
[----:B---3--:R-:W-:-:S05]  /*11e50*/  IMAD.WIDE R68, R252, 0x4, R204 ;  /* 0x00000004fc447825 */ /* 0x008fca00078e02cc */
[----:B------:R-:W2:Y:S01]  /*11e60*/  LDC R204, c[0x0][0x3a0] ;  /* 0x0000e800ffcc7b82 */ /* 0x000ea20000000800 */
[----:B------:R-:W-:Y:S04]  /*11e70*/  STL.64 [R1+0x938], R156 ;  /* 0x0009389c01007387 */ /* 0x000fe80000100a00 */
[----:B------:R3:W-:Y:S01]  /*11e80*/  STL.64 [R1+0x3d8], R68 ;  /* 0x0003d84401007387 */ /* 0x0007e20000100a00 */
[----:B----4-:R-:W-:Y:S02]  /*11e90*/  VIADD R200, R200, 0xffffff3a ;  /* 0xffffff3ac8c87836 */ /* 0x010fe40000000000 */
[----:B------:R-:W4:Y:S01]  /*11ea0*/  LDC R205, c[0x0][0x3a0] ;  /* 0x0000e800ffcd7b82 */ /* 0x000f220000000800 */
[----:B------:R-:W4:Y:S04]  /*11eb0*/  LDL.LU.64 R212, [R1+0x348] ;  /* 0x0003480001d47983 */ /* 0x000f280000300a00 */
[----:B------:R-:W-:Y:S01]  /*11ec0*/  @!PT LDS RZ, [RZ] ;  /* 0x00000000fffff984 */ /* 0x000fe20000000800 */
[----:B------:R-:W-:Y:S01]  /*11ed0*/  @!PT LDS RZ, [RZ] ;  /* 0x00000000fffff984 */ /* 0x000fe20000000800 */
[----:B------:R-:W-:Y:S01]  /*11ee0*/  @!PT LDS RZ, [RZ] ;  /* 0x00000000fffff984 */ /* 0x000fe20000000800 */
[----:B------:R-:W-:Y:S04]  /*11ef0*/  LDGSTS.E [R4+-0x68000], desc[UR28][R156.64], !P5 ;  /* 0x980000009c047fae */ /* 0x000fe8000e9a101c */
[----:B------:R3:W-:Y:S02]  /*11f00*/  LDGSTS.E [R4+-0x67ffc], desc[UR28][R68.64], !P4 ;  /* 0x9800400044047fae */ /* 0x0007e4000e1a101c */
[----:B---3--:R-:W-:-:S05]  /*11f10*/  IMAD.WIDE R68, R252, 0x4, R220 ;  /* 0x00000004fc447825 */ /* 0x008fca00078e02dc */
[----:B------:R3:W-:Y:S04]  /*11f20*/  STL.64 [R1+0x3d0], R68 ;  /* 0x0003d04401007387 */ /* 0x0007e80000100a00 */
[----:B------:R-:W4:Y:S01]  /*11f30*/  LDL.LU.64 R220, [R1+0x340] ;  /* 0x0003400001dc7983 */ /* 0x000f220000300a00 */
[----:B-1----:R-:W-:Y:S02]  /*11f40*/  VIADD R4, R201, 0xffffff39 ;  /* 0xffffff39c9047836 */ /* 0x002fe40000000000 */
[----:B------:R-:W1:Y:S03]  /*11f50*/  LDC R201, c[0x0][0x3a0] ;  /* 0x0000e800ffc97b82 */ /* 0x000e660000000800 */
[----:B------:R-:W-:Y:S01]  /*11f60*/  ISETP.GE.U32.AND P4, PT, R4, 0x7ffffefa, PT ;  /* 0x7ffffefa0400780c */ /* 0x000fe20003f86070 */
[----:B------:R-:W-:-:S05]  /*11f70*/  VIADD R4, R71, 0x100000 ;  /* 0x0010000047047836 */ /* 0x000fca0000000000 */
[----:B------:R3:W-:Y:S02]  /*11f80*/  LDGSTS.E [R4+-0x67ff8], desc[UR28][R68.64], !P2 ;  /* 0x9800800044047fae */ /* 0x0007e4000d1a101c */
[----:B---3--:R-:W-:-:S05]  /*11f90*/  IMAD.WIDE R68, R252, 0x4, R224 ;  /* 0x00000004fc447825 */ /* 0x008fca00078e02e0 */
[----:B------:R3:W-:Y:S04]  /*11fa0*/  STL.64 [R1+0x3c8], R68 ;  /* 0x0003c84401007387 */ /* 0x0007e80000100a00 */
[----:B------:R-:W4:Y:S04]  /*11fb0*/  LDL.LU.64 R224, [R1+0x338] ;  /* 0x0003380001e07983 */ /* 0x000f280000300a00 */
[----:B------:R3:W-:Y:S02]  /*11fc0*/  LDGSTS.E [R4+-0x67ff4], desc[UR28][R68.64], !P3 ;  /* 0x9800c00044047fae */ /* 0x0007e4000d9a101c */
[----:B---3--:R-:W-:-:S05]  /*11fd0*/  IMAD.WIDE R68, R252, 0x4, R216 ;  /* 0x00000004fc447825 */ /* 0x008fca00078e02d8 */
[----:B------:R3:W-:Y:S04]  /*11fe0*/  STL.64 [R1+0x3c0], R68 ;  /* 0x0003c04401007387 */ /* 0x0007e80000100a00 */
[----:B------:R3:W-:Y:S04]  /*11ff0*/  LDGSTS.E [R4+-0x67ff0], desc[UR28][R68.64], !P6 ;  /* 0x9801000044047fae */ /* 0x0007e8000f1a101c */
[----:B------:R-:W4:Y:S01]  /*12000*/  LDL.LU.64 R216, [R1+0x330] ;  /* 0x0003300001d87983 */ /* 0x000f220000300a00 */
[----:B---3--:R-:W-:-:S05]  /*12010*/  IMAD.WIDE R68, R252, 0x4, R208 ;  /* 0x00000004fc447825 */ /* 0x008fca00078e02d0 */
[----:B------:R4:W-:Y:S04]  /*12020*/  STL.64 [R1+0x3b8], R68 ;  /* 0x0003b84401007387 */ /* 0x0009e80000100a00 */
[----:B------:R-:W3:Y:S01]  /*12030*/  LDL.LU.64 R208, [R1+0x328] ;  /* 0x0003280001d07983 */ /* 0x000ee20000300a00 */
[----:B------:R-:W-:Y:S02]  /*12040*/  ISETP.GE.U32.AND P5, PT, R200, 0x7ffffefb, PT ;  /* 0x7ffffefbc800780c */ /* 0x000fe40003fa6070 */
[----:B-1----:R-:W-:Y:S01]  /*12050*/  IADD3 R4, PT, PT, R201, -0xca, RZ ;  /* 0xffffff36c9047810 */ /* 0x002fe20007ffe0ff */
[----:B------:R-:W1:Y:S03]  /*12060*/  LDC R200, c[0x0][0x3a0] ;  /* 0x0000e800ffc87b82 */ /* 0x000e660000000800 */
[----:B------:R-:W-:Y:S01]  /*12070*/  ISETP.GE.U32.AND P6, PT, R4, 0x7ffffef7, PT ;  /* 0x7ffffef70400780c */ /* 0x000fe20003fc6070 */
[----:B------:R-:W-:-:S04]  /*12080*/  VIADD R4, R71, 0x100000 ;  /* 0x0010000047047836 */ /* 0x000fc80000000000 */
[----:B------:R-:W4:Y:S02]  /*12090*/  LDC R201, c[0x0][0x3a0] ;  /* 0x0000e800ffc97b82 */ /* 0x000f240000000800 */
[----:B------:R4:W-:Y:S01]  /*120a0*/  LDGSTS.E [R4+-0x67fec], desc[UR28][R68.64], !P5 ;  /* 0x9801400044047fae */ /* 0x0009e2000e9a101c */
[----:B-1----:R-:W-:-:S05]  /*120b0*/  VIADD R200, R200, 0xffffff38 ;  /* 0xffffff38c8c87836 */ /* 0x002fca0000000000 */
[----:B------:R-:W-:Y:S01]  /*120c0*/  ISETP.GE.U32.AND P2, PT, R200, 0x7ffffef9, PT ;  /* 0x7ffffef9c800780c */ /* 0x000fe20003f46070 */
[----:B--2---:R-:W-:Y:S02]  /*120d0*/  VIADD R200, R204, 0xffffff37 ;  /* 0xffffff37ccc87836 */ /* 0x004fe40000000000 */
[----:B------:R-:W1:Y:S03]  /*120e0*/  LDC R204, c[0x0][0x3a0] ;  /* 0x0000e800ffcc7b82 */ /* 0x000e660000000800 */
[----:B------:R-:W-:-:S05]  /*120f0*/  ISETP.GE.U32.AND P3, PT, R200, 0x7ffffef8, PT ;  /* 0x7ffffef8c800780c */ /* 0x000fca0003f66070 */
[----:B------:R-:W2:Y:S01]  /*12100*/  LDC R200, c[0x0][0x3a0] ;  /* 0x0000e800ffc87b82 */ /* 0x000ea20000000800 */
[----:B----4-:R-:W-:-:S05]  /*12110*/  IMAD.WIDE R68, R252, 0x4, R212 ;  /* 0x00000004fc447825 */ /* 0x010fca00078e02d4 */
[----:B------:R4:W-:Y:S04]  /*12120*/  STL.64 [R1+0x3b0], R68 ;  /* 0x0003b04401007387 */ /* 0x0009e80000100a00 */
[----:B------:R4:W-:Y:S04]  /*12130*/  LDGSTS.E [R4+-0x67fe8], desc[UR28][R68.64], !P4 ;  /* 0x9801800044047fae */ /* 0x0009e8000e1a101c */
[----:B------:R-:W2:Y:S01]  /*12140*/  LDL.LU.64 R212, [R1+0x320] ;  /* 0x0003200001d47983 */ /* 0x000ea20000300a00 */
[----:B----4-:R-:W-:-:S05]  /*12150*/  IMAD.WIDE R68, R252, 0x4, R220 ;  /* 0x00000004fc447825 */ /* 0x010fca00078e02dc */
[----:B------:R4:W-:Y:S04]  /*12160*/  STL.64 [R1+0x3a8], R68 ;  /* 0x0003a84401007387 */ /* 0x0009e80000100a00 */
[----:B------:R-:W2:Y:S04]  /*12170*/  LDL.LU.64 R220, [R1+0x318] ;  /* 0x0003180001dc7983 */ /* 0x000ea80000300a00 */
[----:B------:R1:W-:Y:S02]  /*12180*/  LDGSTS.E [R4+-0x67fe4], desc[UR28][R68.64], !P2 ;  /* 0x9801c00044047fae */ /* 0x0003e4000d1a101c */
[----:B-1----:R-:W-:-:S02]  /*12190*/  VIADD R4, R201, 0xffffff33 ;  /* 0xffffff33c9047836 */ /* 0x002fc40000000000 */
[----:B------:R-:W1:Y:S01]  /*121a0*/  LDC R201, c[0x0][0x3a0] ;  /* 0x0000e800ffc97b82 */ /* 0x000e620000000800 */
[----:B----4-:R-:W-:Y:S02]  /*121b0*/  IMAD.WIDE R68, R252, 0x4, R224 ;  /* 0x00000004fc447825 */ /* 0x010fe400078e02e0 */
[----:B------:R-:W-:Y:S02]  /*121c0*/  ISETP.GE.U32.AND P2, PT, R4, 0x7ffffef4, PT ;  /* 0x7ffffef40400780c */ /* 0x000fe40003f46070 */
[----:B------:R-:W-:Y:S01]  /*121d0*/  VIADD R4, R71, 0x100000 ;  /* 0x0010000047047836 */ /* 0x000fe20000000000 */
[----:B------:R4:W-:Y:S04]  /*121e0*/  STL.64 [R1+0x3a0], R68 ;  /* 0x0003a04401007387 */ /* 0x0009e80000100a00 */
[----:B------:R-:W2:Y:S04]  /*121f0*/  LDL.LU.64 R224, [R1+0x310] ;  /* 0x0003100001e07983 */ /* 0x000ea80000300a00 */
[----:B------:R4:W-:Y:S02]  /*12200*/  LDGSTS.E [R4+-0x67fe0], desc[UR28][R68.64], !P3 ;  /* 0x9802000044047fae */ /* 0x0009e4000d9a101c */
[----:B----4-:R-:W-:-:S05]  /*12210*/  IMAD.WIDE R68, R252, 0x4, R216 ;  /* 0x00000004fc447825 */ /* 0x010fca00078e02d8 */
[----:B------:R3:W-:Y:S04]  /*12220*/  STL.64 [R1+0x398], R68 ;  /* 0x0003984401007387 */ /* 0x0007e80000100a00 */
[----:B------:R3:W-:Y:S04]  /*12230*/  LDGSTS.E [R4+-0x67fdc], desc[UR28][R68.64], !P6 ;  /* 0x9802400044047fae */ /* 0x0007e8000f1a101c */
[----:B------:R-:W4:Y:S01]  /*12240*/  LDL.LU.64 R216, [R1+0x308] ;  /* 0x0003080001d87983 */ /* 0x000f220000300a00 */
[----:B---3--:R-:W-:-:S05]  /*12250*/  IMAD.WIDE R68, R252, 0x4, R208 ;  /* 0x00000004fc447825 */ /* 0x008fca00078e02d0 */
[----:B------:R3:W-:Y:S04]  /*12260*/  STL.64 [R1+0x390], R68 ;  /* 0x0003904401007387 */ /* 0x0007e80000100a00 */
[----:B------:R-:W4:Y:S01]  /*12270*/  LDL.LU.64 R208, [R1+0x300] ;  /* 0x0003000001d07983 */ /* 0x000f220000300a00 */
[----:B--2---:R-:W-:-:S05]  /*12280*/  VIADD R200, R200, 0xffffff35 ;  /* 0xffffff35c8c87836 */ /* 0x004fca0000000000 */
[----:B------:R-:W-:Y:S01]  /*12290*/  ISETP.GE.U32.AND P5, PT, R200, 0x7ffffef6, PT ;  /* 0x7ffffef6c800780c */ /* 0x000fe20003fa6070 */
[----:B------:R-:W-:Y:S02]  /*122a0*/  VIADD R200, R204, 0xffffff34 ;  /* 0xffffff34ccc87836 */ /* 0x000fe40000000000 */
[----:B------:R-:W2:Y:S03]  /*122b0*/  LDC R204, c[0x0][0x3a0] ;  /* 0x0000e800ffcc7b82 */ /* 0x000ea60000000800 */
[----:B------:R-:W-:-:S05]  /*122c0*/  ISETP.GE.U32.AND P4, PT, R200, 0x7ffffef5, PT ;  /* 0x7ffffef5c800780c */ /* 0x000fca0003f86070 */
[----:B------:R-:W3:Y:S02]  /*122d0*/  LDC R200, c[0x0][0x3a0] ;  /* 0x0000e800ffc87b82 */ /* 0x000ee40000000800 */
[----:B------:R1:W-:Y:S02]  /*122e0*/  LDGSTS.E [R4+-0x67fd8], desc[UR28][R68.64], !P5 ;  /* 0x9802800044047fae */ /* 0x0003e4000e9a101c */
[----:B-1----:R-:W-:-:S04]  /*122f0*/  VIADD R4, R201, 0xffffff30 ;  /* 0xffffff30c9047836 */ /* 0x002fc80000000000 */
[----:B------:R-:W1:Y:S01]  /*12300*/  LDC R201, c[0x0][0x3a0] ;  /* 0x0000e800ffc97b82 */ /* 0x000e620000000800 */
[----:B------:R-:W-:Y:S01]  /*12310*/  ISETP.GE.U32.AND P5, PT, R4, 0x7ffffef1, PT ;  /* 0x7ffffef10400780c */ /* 0x000fe20003fa6070 */
[----:B------:R-:W-:Y:S02]  /*12320*/  VIADD R4, R71, 0x100000 ;  /* 0x0010000047047836 */ /* 0x000fe40000000000 */
[----:B---3--:R-:W-:-:S05]  /*12330*/  VIADD R200, R200, 0xffffff32 ;  /* 0xffffff32c8c87836 */ /* 0x008fca0000000000 */
[----:B------:R-:W-:Y:S01]  /*12340*/  ISETP.GE.U32.AND P3, PT, R200, 0x7ffffef3, PT ;  /* 0x7ffffef3c800780c */ /* 0x000fe20003f66070 */
[----:B--2---:R-:W-:Y:S02]  /*12350*/  VIADD R200, R204, 0xffffff31 ;  /* 0xffffff31ccc87836 */ /* 0x004fe40000000000 */
[----:B------:R-:W2:Y:S03]  /*12360*/  LDC R204, c[0x0][0x3a0] ;  /* 0x0000e800ffcc7b82 */ /* 0x000ea60000000800 */
[----:B------:R-:W-:-:S05]  /*12370*/  ISETP.GE.U32.AND P6, PT, R200, 0x7ffffef2, PT ;  /* 0x7ffffef2c800780c */ /* 0x000fca0003fc6070 */
[----:B------:R-:W3:Y:S01]  /*12380*/  LDC R200, c[0x0][0x3a0] ;  /* 0x0000e800ffc87b82 */ /* 0x000ee20000000800 */
[----:B------:R-:W-:-:S05]  /*12390*/  IMAD.WIDE R68, R252, 0x4, R212 ;  /* 0x00000004fc447825 */ /* 0x000fca00078e02d4 */
[----:B------:R1:W-:Y:S04]  /*123a0*/  STL.64 [R1+0x388], R68 ;  /* 0x0003884401007387 */ /* 0x0003e80000100a00 */
[----:B------:R1:W-:Y:S04]  /*123b0*/  LDGSTS.E [R4+-0x67fd4], desc[UR28][R68.64], !P4 ;  /* 0x9802c00044047fae */ /* 0x0003e8000e1a101c */
[----:B------:R-:W2:Y:S01]  /*123c0*/  LDL.LU.64 R212, [R1+0x2f8] ;  /* 0x0002f80001d47983 */ /* 0x000ea20000300a00 */
[----:B-1----:R-:W-:-:S05]  /*123d0*/  IMAD.WIDE R68, R252, 0x4, R220 ;  /* 0x00000004fc447825 */ /* 0x002fca00078e02dc */
[----:B------:R1:W-:Y:S04]  /*123e0*/  STL.64 [R1+0x380], R68 ;  /* 0x0003804401007387 */ /* 0x0003e80000100a00 */
[----:B------:R-:W2:Y:S04]  /*123f0*/  LDL.LU.64 R220, [R1+0x2f0] ;  /* 0x0002f00001dc7983 */ /* 0x000ea80000300a00 */
[----:B------:R1:W-:Y:S02]  /*12400*/  LDGSTS.E [R4+-0x67fd0], desc[UR28][R68.64], !P2 ;  /* 0x9803000044047fae */ /* 0x0003e4000d1a101c */
[----:B-1----:R-:W-:-:S05]  /*12410*/  IMAD.WIDE R68, R252, 0x4, R224 ;  /* 0x00000004fc447825 */ /* 0x002fca00078e02e0 */
[----:B------:R4:W-:Y:S04]  /*12420*/  STL.64 [R1+0x378], R68 ;  /* 0x0003784401007387 */ /* 0x0009e80000100a00 */
[----:B------:R1:W-:Y:S04]  /*12430*/  LDGSTS.E [R4+-0x67fcc], desc[UR28][R68.64], !P3 ;  /* 0x9803400044047fae */ /* 0x0003e8000d9a101c */
[----:B------:R-:W2:Y:S01]  /*12440*/  LDL.LU.64 R224, [R1+0x2e8] ;  /* 0x0002e80001e07983 */ /* 0x000ea20000300a00 */
[----:B-1----:R-:W-:Y:S01]  /*12450*/  IADD3 R4, PT, PT, R201, -0xd3, RZ ;  /* 0xffffff2dc9047810 */ /* 0x002fe20007ffe0ff */
[----:B---3--:R-:W-:Y:S01]  /*12460*/  VIADD R200, R200, 0xffffff2f ;  /* 0xffffff2fc8c87836 */ /* 0x008fe20000000000 */
[----:B------:R-:W1:Y:S02]  /*12470*/  LDC R201, c[0x0][0x3a0] ;  /* 0x0000e800ffc97b82 */ /* 0x000e640000000800 */
[----:B------:R-:W-:Y:S01]  /*12480*/  ISETP.GE.U32.AND P3, PT, R4, 0x7ffffeee, PT ;  /* 0x7ffffeee0400780c */ /* 0x000fe20003f66070 */
[----:B------:R-:W-:-:S02]  /*12490*/  VIADD R4, R71, 0x100000 ;  /* 0x0010000047047836 */ /* 0x000fc40000000000 */
[----:B----4-:R-:W-:-:S05]  /*124a0*/  IMAD.WIDE R68, R252, 0x4, R216 ;  /* 0x00000004fc447825 */ /* 0x010fca00078e02d8 */
[----:B------:R3:W-:Y:S04]  /*124b0*/  STL.64 [R1+0x370], R68 ;  /* 0x0003704401007387 */ /* 0x0007e80000100a00 */
[----:B------:R3:W-:Y:S04]  /*124c0*/  LDGSTS.E [R4+-0x67fc8], desc[UR28][R68.64], !P6 ;  /* 0x9803800044047fae */ /* 0x0007e8000f1a101c */
[----:B------:R-:W4:Y:S01]  /*124d0*/  LDL.LU.64 R216, [R1+0x2e0] ;  /* 0x0002e00001d87983 */ /* 0x000f220000300a00 */
[----:B---3--:R-:W-:-:S05]  /*124e0*/  IMAD.WIDE R68, R252, 0x4, R208 ;  /* 0x00000004fc447825 */ /* 0x008fca00078e02d0 */
[----:B------:R3:W-:Y:S04]  /*124f0*/  STL.64 [R1+0x368], R68 ;  /* 0x0003684401007387 */ /* 0x0007e80000100a00 */
[----:B------:R-:W4:Y:S01]  /*12500*/  LDL.LU.64 R208, [R1+0x2d8] ;  /* 0x0002d80001d07983 */ /* 0x000f220000300a00 */
[----:B------:R-:W-:-:S03]  /*12510*/  ISETP.GE.U32.AND P4, PT, R200, 0x7ffffef0, PT ;  /* 0x7ffffef0c800780c */ /* 0x000fc60003f86070 */
[----:B------:R3:W-:Y:S01]  /*12520*/  LDGSTS.E [R4+-0x67fc4], desc[UR28][R68.64], !P5 ;  /* 0x9803c00044047fae */ /* 0x0007e2000e9a101c */
[----:B--2---:R-:W-:Y:S02]  /*12530*/  VIADD R200, R204, 0xffffff2e ;  /* 0xffffff2eccc87836 */ /* 0x004fe40000000000 */
[----:B------:R-:W2:Y:S03]  /*12540*/  LDC R204, c[0x0][0x3a0] ;  /* 0x0000e800ffcc7b82 */ /* 0x000ea60000000800 */
[----:B------:R-:W-:-:S05]  /*12550*/  ISETP.GE.U32.AND P2, PT, R200, 0x7ffffeef, PT ;  /* 0x7ffffeefc800780c */ /* 0x000fca0003f46070 */
[----:B------:R-:W1:Y:S02]  /*12560*/  LDC R200, c[0x0][0x3a0] ;  /* 0x0000e800ffc87b82 */ /* 0x000e640000000800 */
[----:B-1----:R-:W-:-:S05]  /*12570*/  VIADD R200, R200, 0xffffff2c ;  /* 0xffffff2cc8c87836 */ /* 0x002fca0000000000 */
[----:B------:R-:W-:Y:S01]  /*12580*/  ISETP.GE.U32.AND P6, PT, R200, 0x7ffffeed, PT ;  /* 0x7ffffeedc800780c */ /* 0x000fe20003fc6070 */
[----:B---3--:R-:W-:-:S05]  /*12590*/  IMAD.WIDE R68, R252, 0x4, R212 ;  /* 0x00000004fc447825 */ /* 0x008fca00078e02d4 */
[----:B------:R1:W-:Y:S04]  /*125a0*/  STL.64 [R1+0x360], R68 ;  /* 0x0003604401007387 */ /* 0x0003e80000100a00 */
[----:B------:R1:W-:Y:S04]  /*125b0*/  LDGSTS.E [R4+-0x67fc0], desc[UR28][R68.64], !P4 ;  /* 0x9804000044047fae */ /* 0x0003e8000e1a101c */
[----:B------:R-:W3:Y:S01]  /*125c0*/  LDL.LU.64 R212, [R1+0x230] ;  /* 0x0002300001d47983 */ /* 0x000ee20000300a00 */
[----:B-1----:R-:W-:-:S05]  /*125d0*/  IMAD.WIDE R68, R252, 0x4, R220 ;  /* 0x00000004fc447825 */ /* 0x002fca00078e02dc */
[----:B------:R1:W-:Y:S04]  /*125e0*/  STL.64 [R1+0x358], R68 ;  /* 0x0003584401007387 */ /* 0x0003e80000100a00 */
[----:B------:R-:W3:Y:S01]  /*125f0*/  LDL.LU.64 R220, [R1+0x228] ;  /* 0x0002280001dc7983 */ /* 0x000ee20000300a00 */
[----:B------:R-:W-:Y:S02]  /*12600*/  VIADD R4, R201, 0xffffff2a ;  /* 0xffffff2ac9047836 */ /* 0x000fe40000000000 */
[----:B------:R-:W2:Y:S03]  /*12610*/  LDC R201, c[0x0][0x3a0] ;  /* 0x0000e800ffc97b82 */ /* 0x000ea60000000800 */
[----:B------:R-:W-:Y:S01]  /*12620*/  ISETP.GE.U32.AND P4, PT, R4, 0x7ffffeeb, PT ;  /* 0x7ffffeeb0400780c */ /* 0x000fe20003f86070 */
[----:B------:R-:W-:-:S05]  /*12630*/  VIADD R4, R71, 0x100000 ;  /* 0x0010000047047836 */ /* 0x000fca0000000000 */
[----:B------:R1:W-:Y:S02]  /*12640*/  LDGSTS.E [R4+-0x67fbc], desc[UR28][R68.64], !P2 ;  /* 0x9804400044047fae */ /* 0x0003e4000d1a101c */
[----:B-1----:R-:W-:-:S05]  /*12650*/  IMAD.WIDE R68, R252, 0x4, R224 ;  /* 0x00000004fc447825 */ /* 0x002fca00078e02e0 */
[----:B------:R4:W-:Y:S04]  /*12660*/  STL.64 [R1+0x350], R68 ;  /* 0x0003504401007387 */ /* 0x0009e80000100a00 */
[----:B------:R-:W3:Y:S04]  /*12670*/  LDL.LU.64 R224, [R1+0x220] ;  /* 0x0002200001e07983 */ /* 0x000ee80000300a00 */
[----:B------:R4:W-:Y:S02]  /*12680*/  LDGSTS.E [R4+-0x67fb8], desc[UR28][R68.64], !P3 ;  /* 0x9804800044047fae */ /* 0x0009e4000d9a101c */
[----:B----4-:R-:W-:-:S05]  /*12690*/  IMAD.WIDE R68, R252, 0x4, R216 ;  /* 0x00000004fc447825 */ /* 0x010fca00078e02d8 */
[----:B------:R1:W-:Y:S04]  /*126a0*/  STL.64 [R1+0x348], R68 ;  /* 0x0003484401007387 */ /* 0x0003e80000100a00 */
[----:B------:R1:W-:Y:S04]  /*126b0*/  LDGSTS.E [R4+-0x67fb4], desc[UR28][R68.64], !P6 ;  /* 0x9804c00044047fae */ /* 0x0003e8000f1a101c */
[----:B------:R-:W4:Y:S01]  /*126c0*/  LDL.LU.64 R216, [R1+0x218] ;  /* 0x0002180001d87983 */ /* 0x000f220000300a00 */
[----:B-1----:R-:W-:-:S05]  /*126d0*/  IMAD.WIDE R68, R252, 0x4, R208 ;  /* 0x00000004fc447825 */ /* 0x002fca00078e02d0 */
[----:B------:R3:W-:Y:S04]  /*126e0*/  STL.64 [R1+0x340], R68 ;  /* 0x0003404401007387 */ /* 0x0007e80000100a00 */
[----:B------:R-:W4:Y:S01]  /*126f0*/  LDL.LU.64 R208, [R1+0x210] ;  /* 0x0002100001d07983 */ /* 0x000f220000300a00 */
[----:B--2---:R-:W-:Y:S02]  /*12700*/  VIADD R200, R204, 0xffffff2b ;  /* 0xffffff2bccc87836 */ /* 0x004fe40000000000 */
[----:B------:R-:W-:Y:S01]  /*12710*/  VIADD R4, R201, 0xffffff27 ;  /* 0xffffff27c9047836 */ /* 0x000fe20000000000 */
[----:B------:R-:W1:Y:S02]  /*12720*/  LDC R204, c[0x0][0x3a0] ;  /* 0x0000e800ffcc7b82 */ /* 0x000e640000000800 */
[----:B------:R-:W-:-:S02]  /*12730*/  ISETP.GE.U32.AND P5, PT, R200, 0x7ffffeec, PT ;  /* 0x7ffffeecc800780c */ /* 0x000fc40003fa6070 */
[----:B------:R-:W-:Y:S01]  /*12740*/  ISETP.GE.U32.AND P6, PT, R4, 0x7ffffee8, PT ;  /* 0x7ffffee80400780c */ /* 0x000fe20003fc6070 */
[----:B------:R-:W-:-:S03]  /*12750*/  VIADD R4, R71, 0x100000 ;  /* 0x0010000047047836 */ /* 0x000fc60000000000 */
[----:B------:R-:W2:Y:S07]  /*12760*/  LDC R200, c[0x0][0x3a0] ;  /* 0x0000e800ffc87b82 */ /* 0x000eae0000000800 */
[----:B------:R3:W-:Y:S01]  /*12770*/  LDGSTS.E [R4+-0x67fb0], desc[UR28][R68.64], !P5 ;  /* 0x9805000044047fae */ /* 0x0007e2000e9a101c */
[----:B------:R-:W3:Y:S01]  /*12780*/  LDC R201, c[0x0][0x3a0] ;  /* 0x0000e800ffc97b82 */ /* 0x000ee20000000800 */
[----:B--2---:R-:W-:-:S05]  /*12790*/  VIADD R200, R200, 0xffffff29 ;  /* 0xffffff29c8c87836 */ /* 0x004fca0000000000 */
[----:B------:R-:W-:Y:S01]  /*127a0*/  ISETP.GE.U32.AND P2, PT, R200, 0x7ffffeea, PT ;  /* 0x7ffffeeac800780c */ /* 0x000fe20003f46070 */
[----:B-1----:R-:W-:Y:S02]  /*127b0*/  VIADD R200, R204, 0xffffff28 ;  /* 0xffffff28ccc87836 */ /* 0x002fe40000000000 */
[----:B------:R-:W1:Y:S03]  /*127c0*/  LDC R204, c[0x0][0x3a0] ;  /* 0x0000e800ffcc7b82 */ /* 0x000e660000000800 */
[----:B------:R-:W-:-:S05]  /*127d0*/  ISETP.GE.U32.AND P3, PT, R200, 0x7ffffee9, PT ;  /* 0x7ffffee9c800780c */ /* 0x000fca0003f66070 */
[----:B------:R-:W2:Y:S01]  /*127e0*/  LDC R200, c[0x0][0x3a0] ;  /* 0x0000e800ffc87b82 */ /* 0x000ea20000000800 */
[----:B---3--:R-:W-:-:S05]  /*127f0*/  IMAD.WIDE R68, R252, 0x4, R212 ;  /* 0x00000004fc447825 */ /* 0x008fca00078e02d4 */
[----:B------:R3:W-:Y:S04]  /*12800*/  STL.64 [R1+0x338], R68 ;  /* 0x0003384401007387 */ /* 0x0007e80000100a00 */
[----:B------:R3:W-:Y:S04]  /*12810*/  LDGSTS.E [R4+-0x67fac], desc[UR28][R68.64], !P4 ;  /* 0x9805400044047fae */ /* 0x0007e8000e1a101c */
[----:B------:R-:W2:Y:S01]  /*12820*/  LDL.LU.64 R212, [R1+0x208] ;  /* 0x0002080001d47983 */ /* 0x000ea20000300a00 */
[----:B---3--:R-:W-:-:S05]  /*12830*/  IMAD.WIDE R68, R252, 0x4, R220 ;  /* 0x00000004fc447825 */ /* 0x008fca00078e02dc */
[----:B------:R3:W-:Y:S04]  /*12840*/  STL.64 [R1+0x330], R68 ;  /* 0x0003304401007387 */ /* 0x0007e80000100a00 */
[----:B------:R-:W2:Y:S04]  /*12850*/  LDL.LU.64 R220, [R1+0x200] ;  /* 0x0002000001dc7983 */ /* 0x000ea80000300a00 */
[----:B------:R1:W-:Y:S02]  /*12860*/  LDGSTS.E [R4+-0x67fa8], desc[UR28][R68.64], !P2 ;  /* 0x9805800044047fae */ /* 0x0003e4000d1a101c */
[----:B-1----:R-:W-:-:S02]  /*12870*/  IADD3 R4, PT, PT, R201, -0xdc, RZ ;  /* 0xffffff24c9047810 */ /* 0x002fc40007ffe0ff */
[----:B------:R-:W1:Y:S02]  /*12880*/  LDC R201, c[0x0][0x3a0] ;  /* 0x0000e800ffc97b82 */ /* 0x000e640000000800 */
[----:B------:R-:W-:Y:S01]  /*12890*/  ISETP.GE.U32.AND P2, PT, R4, 0x7ffffee5, PT ;  /* 0x7ffffee50400780c */ /* 0x000fe20003f46070 */
[----:B------:R-:W-:Y:S02]  /*128a0*/  VIADD R4, R71, 0x100000 ;  /* 0x0010000047047836 */ /* 0x000fe40000000000 */
[----:B---3--:R-:W-:-:S05]  /*128b0*/  IMAD.WIDE R68, R252, 0x4, R224 ;  /* 0x00000004fc447825 */ /* 0x008fca00078e02e0 */
[----:B------:R4:W-:Y:S04]  /*128c0*/  STL.64 [R1+0x328], R68 ;  /* 0x0003284401007387 */ /* 0x0009e80000100a00 */
[----:B------:R-:W3:Y:S04]  /*128d0*/  LDL.LU.64 R224, [R1+0x1f8] ;  /* 0x0001f80001e07983 */ /* 0x000ee80000300a00 */
[----:B------:R4:W-:Y:S02]  /*128e0*/  LDGSTS.E [R4+-0x67fa4], desc[UR28][R68.64], !P3 ;  /* 0x9805c00044047fae */ /* 0x0009e4000d9a101c */
[----:B----4-:R-:W-:-:S05]  /*128f0*/  IMAD.WIDE R68, R252, 0x4, R216 ;  /* 0x00000004fc447825 */ /* 0x010fca00078e02d8 */
[----:B------:R4:W-:Y:S04]  /*12900*/  STL.64 [R1+0x320], R68 ;  /* 0x0003204401007387 */ /* 0x0009e80000100a00 */
[----:B------:R4:W-:Y:S04]  /*12910*/  LDGSTS.E [R4+-0x67fa0], desc[UR28][R68.64], !P6 ;  /* 0x9806000044047fae */ /* 0x0009e8000f1a101c */
[----:B------:R-:W3:Y:S01]  /*12920*/  LDL.LU.64 R216, [R1+0x1f0] ;  /* 0x0001f00001d87983 */ /* 0x000ee20000300a00 */
[----:B----4-:R-:W-:-:S05]  /*12930*/  IMAD.WIDE R68, R252, 0x4, R208 ;  /* 0x00000004fc447825 */ /* 0x010fca00078e02d0 */
[----:B------:R4:W-:Y:S04]  /*12940*/  STL.64 [R1+0x318], R68 ;  /* 0x0003184401007387 */ /* 0x0009e80000100a00 */
[----:B------:R-:W3:Y:S01]  /*12950*/  LDL.LU.64 R208, [R1+0x1e8] ;  /* 0x0001e80001d07983 */ /* 0x000ee20000300a00 */
[----:B--2---:R-:W-:-:S05]  /*12960*/  VIADD R200, R200, 0xffffff26 ;  /* 0xffffff26c8c87836 */ /* 0x004fca0000000000 */
[----:B------:R-:W-:Y:S01]  /*12970*/  ISETP.GE.U32.AND P5, PT, R200, 0x7ffffee7, PT ;  /* 0x7ffffee7c800780c */ /* 0x000fe20003fa6070 */
[----:B------:R-:W-:Y:S02]  /*12980*/  VIADD R200, R204, 0xffffff25 ;  /* 0xffffff25ccc87836 */ /* 0x000fe40000000000 */
[----:B------:R-:W2:Y:S03]  /*12990*/  LDC R204, c[0x0][0x3a0] ;  /* 0x0000e800ffcc7b82 */ /* 0x000ea60000000800 */
[----:B------:R-:W-:-:S05]  /*129a0*/  ISETP.GE.U32.AND P4, PT, R200, 0x7ffffee6, PT ;  /* 0x7ffffee6c800780c */ /* 0x000fca0003f86070 */
[----:B------:R-:W4:Y:S02]  /*129b0*/  LDC R200, c[0x0][0x3a0] ;  /* 0x0000e800ffc87b82 */ /* 0x000f240000000800 */
[----:B------:R1:W-:Y:S02]  /*129c0*/  LDGSTS.E [R4+-0x67f9c], desc[UR28][R68.64], !P5 ;  /* 0x9806400044047fae */ /* 0x0003e4000e9a101c */
[----:B-1----:R-:W-:-:S04]  /*129d0*/  VIADD R4, R201, 0xffffff21 ;  /* 0xffffff21c9047836 */ /* 0x002fc80000000000 */
[----:B------:R-:W1:Y:S01]  /*129e0*/  LDC R201, c[0x0][0x3a0] ;  /* 0x0000e800ffc97b82 */ /* 0x000e620000000800 */
[----:B------:R-:W-:Y:S01]  /*129f0*/  ISETP.GE.U32.AND P5, PT, R4, 0x7ffffee2, PT ;  /* 0x7ffffee20400780c */ /* 0x000fe20003fa6070 */
[----:B------:R-:W-:Y:S02]  /*12a00*/  VIADD R4, R71, 0x100000 ;  /* 0x0010000047047836 */ /* 0x000fe40000000000 */
[----:B----4-:R-:W-:-:S05]  /*12a10*/  VIADD R200, R200, 0xffffff23 ;  /* 0xffffff23c8c87836 */ /* 0x010fca0000000000 */
[----:B------:R-:W-:Y:S01]  /*12a20*/  ISETP.GE.U32.AND P3, PT, R200, 0x7ffffee4, PT ;  /* 0x7ffffee4c800780c */ /* 0x000fe20003f66070 */
[----:B--2---:R-:W-:Y:S02]  /*12a30*/  VIADD R200, R204, 0xffffff22 ;  /* 0xffffff22ccc87836 */ /* 0x004fe40000000000 */
[----:B------:R-:W2:Y:S03]  /*12a40*/  LDC R204, c[0x0][0x3a0] ;  /* 0x0000e800ffcc7b82 */ /* 0x000ea60000000800 */
[----:B------:R-:W-:-:S05]  /*12a50*/  ISETP.GE.U32.AND P6, PT, R200, 0x7ffffee3, PT ;  /* 0x7ffffee3c800780c */ /* 0x000fca0003fc6070 */
[----:B------:R-:W4:Y:S01]  /*12a60*/  LDC R200, c[0x0][0x3a0] ;  /* 0x0000e800ffc87b82 */ /* 0x000f220000000800 */
        /* <DEDUP_REMOVED lines=8> */
[----:B---3--:R-:W-:-:S05]  /*12af0*/  IMAD.WIDE R68, R252, 0x4, R224 ;  /* 0x00000004fc447825 */ /* 0x008fca00078e02e0 */
[----:B------:R1:W-:Y:S04]  /*12b00*/  LDGSTS.E [R4+-0x67f90], desc[UR28][R68.64], !P3 ;  /* 0x9807000044047fae */ /* 0x0003e8000d9a101c */
[----:B------:R3:W-:Y:S04]  /*12b10*/  STL.64 [R1+0x300], R68 ;  /* 0x0003004401007387 */ /* 0x0007e80000100a00 */
[----:B------:R-:W2:Y:S01]  /*12b20*/  LDL.LU.64 R224, [R1+0x1d0] ;  /* 0x0001d00001e07983 */ /* 0x000ea20000300a00 */
[----:B-1----:R-:W-:Y:S02]  /*12b30*/  VIADD R4, R201, 0xffffff1e ;  /* 0xffffff1ec9047836 */ /* 0x002fe40000000000 */
[----:B----4-:R-:W-:Y:S01]  /*12b40*/  VIADD R200, R200, 0xffffff20 ;  /* 0xffffff20c8c87836 */ /* 0x010fe20000000000 */
[----:B------:R-:W1:Y:S02]  /*12b50*/  LDC R201, c[0x0][0x3a0] ;  /* 0x0000e800ffc97b82 */ /* 0x000e640000000800 */
[----:B------:R-:W-:Y:S01]  /*12b60*/  ISETP.GE.U32.AND P3, PT, R4, 0x7ffffedf, PT ;  /* 0x7ffffedf0400780c */ /* 0x000fe20003f66070 */
[----:B------:R-:W-:-:S02]  /*12b70*/  VIADD R4, R71, 0x100000 ;  /* 0x0010000047047836 */ /* 0x000fc40000000000 */
[----:B---3--:R-:W-:-:S05]  /*12b80*/  IMAD.WIDE R68, R252, 0x4, R216 ;  /* 0x00000004fc447825 */ /* 0x008fca00078e02d8 */
        /* <DEDUP_REMOVED lines=21> */
[----:B------:R-:W-:Y:S02]  /*12ce0*/  IADD3 R4, PT, PT, R201, -0xe5, RZ ;  /* 0xffffff1bc9047810 */ /* 0x000fe40007ffe0ff */
[----:B------:R-:W2:Y:S02]  /*12cf0*/  LDC R201, c[0x0][0x3a0] ;  /* 0x0000e800ffc97b82 */ /* 0x000ea40000000800 */
[----:B------:R-:W-:Y:S01]  /*12d00*/  ISETP.GE.U32.AND P4, PT, R4, 0x7ffffedc, PT ;  /* 0x7ffffedc0400780c */ /* 0x000fe20003f86070 */
[----:B------:R-:W-:-:S05]  /*12d10*/  VIADD R4, R71, 0x100000 ;  /* 0x0010000047047836 */ /* 0x000fca0000000000 */
[----:B------:R1:W-:Y:S02]  /*12d20*/  LDGSTS.E [R4+-0x67f80], desc[UR28][R68.64], !P2 ;  /* 0x9808000044047fae */ /* 0x0003e4000d1a101c */
[----:B-1----:R-:W-:-:S05]  /*12d30*/  IMAD.WIDE R68, R252, 0x4, R224 ;  /* 0x00000004fc447825 */ /* 0x002fca00078e02e0 */
[----:B------:R4:W-:Y:S04]  /*12d40*/  STL.64 [R1+0x2d8], R68 ;  /* 0x0002d84401007387 */ /* 0x0009e80000100a00 */
[----:B------:R4:W-:Y:S04]  /*12d50*/  LDGSTS.E [R4+-0x67f7c], desc[UR28][R68.64], !P3 ;  /* 0x9808400044047fae */ /* 0x0009e8000d9a101c */
[----:B------:R-:W3:Y:S01]  /*12d60*/  LDL.LU.64 R224, [R1+0x1a8] ;  /* 0x0001a80001e07983 */ /* 0x000ee20000300a00 */
        /* <DEDUP_REMOVED lines=25> */
[----:B------:R-:W4:Y:S01]  /*12f00*/  LDL.LU.64 R212, [R1+0x190] ;  /* 0x0001900001d47983 */ /* 0x000f220000300a00 */
[----:B---3--:R-:W-:-:S05]  /*12f10*/  IMAD.WIDE R68, R252, 0x4, R220 ;  /* 0x00000004fc447825 */ /* 0x008fca00078e02dc */
[----:B------:R3:W-:Y:S04]  /*12f20*/  STL.64 [R1+0x2b8], R68 ;  /* 0x0002b84401007387 */ /* 0x0007e80000100a00 */
[----:B------:R-:W4:Y:S04]  /*12f30*/  LDL.LU.64 R220, [R1+0x188] ;  /* 0x0001880001dc7983 */ /* 0x000f280000300a00 */
[----:B------:R1:W-:Y:S02]  /*12f40*/  LDGSTS.E [R4+-0x67f6c], desc[UR28][R68.64], !P2 ;  /* 0x9809400044047fae */ /* 0x0003e4000d1a101c */
[----:B-1----:R-:W-:-:S02]  /*12f50*/  VIADD R4, R201, 0xffffff15 ;  /* 0xffffff15c9047836 */ /* 0x002fc40000000000 */
[----:B--2---:R-:W-:Y:S01]  /*12f60*/  VIADD R200, R200, 0xffffff17 ;  /* 0xffffff17c8c87836 */ /* 0x004fe20000000000 */
[----:B------:R-:W1:Y:S02]  /*12f70*/  LDC R201, c[0x0][0x3a0] ;  /* 0x0000e800ffc97b82 */ /* 0x000e640000000800 */
[----:B------:R-:W-:Y:S01]  /*12f80*/  ISETP.GE.U32.AND P2, PT, R4, 0x7ffffed6, PT ;  /* 0x7ffffed60400780c */ /* 0x000fe20003f46070 */
[----:B------:R-:W-:Y:S02]  /*12f90*/  VIADD R4, R71, 0x100000 ;  /* 0x0010000047047836 */ /* 0x000fe40000000000 */
[----:B---3--:R-:W-:-:S05]  /*12fa0*/  IMAD.WIDE R68, R252, 0x4, R224 ;  /* 0x00000004fc447825 */ /* 0x008fca00078e02e0 */
[----:B------:R4:W-:Y:S04]  /*12fb0*/  STL.64 [R1+0x2b0], R68 ;  /* 0x0002b04401007387 */ /* 0x0009e80000100a00 */
[----:B------:R4:W-:Y:S04]  /*12fc0*/  LDGSTS.E [R4+-0x67f68], desc[UR28][R68.64], !P3 ;  /* 0x9809800044047fae */ /* 0x0009e8000d9a101c */
[----:B------:R-:W2:Y:S01]  /*12fd0*/  LDL.LU.64 R224, [R1+0x180] ;  /* 0x0001800001e07983 */ /* 0x000ea20000300a00 */
[----:B----4-:R-:W-:-:S05]  /*12fe0*/  IMAD.WIDE R68, R252, 0x4, R216 ;  /* 0x00000004fc447825 */ /* 0x010fca00078e02d8 */
[----:B------:R3:W-:Y:S04]  /*12ff0*/  STL.64 [R1+0x2a8], R68 ;  /* 0x0002a84401007387 */ /* 0x0007e80000100a00 */
[----:B------:R3:W-:Y:S04]  /*13000*/  LDGSTS.E [R4+-0x67f64], desc[UR28][R68.64], !P6 ;  /* 0x9809c00044047fae */ /* 0x0007e8000f1a101c */
[----:B------:R-:W4:Y:S01]  /*13010*/  LDL.LU.64 R216, [R1+0x178] ;  /* 0x0001780001d87983 */ /* 0x000f220000300a00 */
[----:B---3--:R-:W-:-:S05]  /*13020*/  IMAD.WIDE R68, R252, 0x4, R208 ;  /* 0x00000004fc447825 */ /* 0x008fca00078e02d0 */
[----:B------:R3:W-:Y:S04]  /*13030*/  STL.64 [R1+0x2a0], R68 ;  /* 0x0002a04401007387 */ /* 0x0007e80000100a00 */
[----:B------:R-:W4:Y:S01]  /*13040*/  LDL.LU.64 R208, [R1+0x170] ;  /* 0x0001700001d07983 */ /* 0x000f220000300a00 */
[----:B------:R-:W-:Y:S01]  /*13050*/  ISETP.GE.U32.AND P5, PT, R200, 0x7ffffed8, PT ;  /* 0x7ffffed8c800780c */ /* 0x000fe20003fa6070 */
[----:B------:R-:W-:Y:S02]  /*13060*/  VIADD R200, R204, 0xffffff16 ;  /* 0xffffff16ccc87836 */ /* 0x000fe40000000000 */
[----:B------:R-:W3:Y:S03]  /*13070*/  LDC R204, c[0x0][0x3a0] ;  /* 0x0000e800ffcc7b82 */ /* 0x000ee60000000800 */
[----:B------:R-:W-:-:S05]  /*13080*/  ISETP.GE.U32.AND P4, PT, R200, 0x7ffffed7, PT ;  /* 0x7ffffed7c800780c */ /* 0x000fca0003f86070 */
[----:B------:R-:W3:Y:S02]  /*13090*/  LDC R200, c[0x0][0x3a0] ;  /* 0x0000e800ffc87b82 */ /* 0x000ee40000000800 */
[----:B------:R1:W-:Y:S02]  /*130a0*/  LDGSTS.E [R4+-0x67f60], desc[UR28][R68.64], !P5 ;  /* 0x980a000044047fae */ /* 0x0003e4000e9a101c */
[----:B-1----:R-:W-:-:S04]  /*130b0*/  IADD3 R4, PT, PT, R201, -0xee, RZ ;  /* 0xffffff12c9047810 */ /* 0x002fc80007ffe0ff */
[----:B------:R-:W1:Y:S01]  /*130c0*/  LDC R201, c[0x0][0x3a0] ;  /* 0x0000e800ffc97b82 */ /* 0x000e620000000800 */
[----:B------:R-:W-:Y:S01]  /*130d0*/  ISETP.GE.U32.AND P5, PT, R4, 0x7ffffed3, PT ;  /* 0x7ffffed30400780c */ /* 0x000fe20003fa6070 */
[----:B------:R-:W-:Y:S02]  /*130e0*/  VIADD R4, R71, 0x100000 ;  /* 0x0010000047047836 */ /* 0x000fe40000000000 */
[----:B---3--:R-:W-:-:S05]  /*130f0*/  VIADD R200, R200, 0xffffff14 ;  /* 0xffffff14c8c87836 */ /* 0x008fca0000000000 */
[----:B------:R-:W-:Y:S01]  /*13100*/  ISETP.GE.U32.AND P3, PT, R200, 0x7ffffed5, PT ;  /* 0x7ffffed5c800780c */ /* 0x000fe20003f66070 */
[----:B------:R-:W-:Y:S02]  /*13110*/  VIADD R200, R204, 0xffffff13 ;  /* 0xffffff13ccc87836 */ /* 0x000fe40000000000 */
[----:B------:R-:W3:Y:S03]  /*13120*/  LDC R204, c[0x0][0x3a0] ;  /* 0x0000e800ffcc7b82 */ /* 0x000ee60000000800 */
[----:B------:R-:W-:-:S05]  /*13130*/  ISETP.GE.U32.AND P6, PT, R200, 0x7ffffed4, PT ;  /* 0x7ffffed4c800780c */ /* 0x000fca0003fc6070 */
[----:B------:R-:W1:Y:S02]  /*13140*/  LDC R200, c[0x0][0x3a0] ;  /* 0x0000e800ffc87b82 */ /* 0x000e640000000800 */
[----:B-1----:R-:W-:Y:S02]  /*13150*/  VIADD R200, R200, 0xffffff11 ;  /* 0xffffff11c8c87836 */ /* 0x002fe40000000000 */
[----:B------:R-:W-:-:S05]  /*13160*/  IMAD.WIDE R68, R252, 0x4, R212 ;  /* 0x00000004fc447825 */ /* 0x000fca00078e02d4 */
[----:B------:R1:W-:Y:S04]  /*13170*/  STL.64 [R1+0x298], R68 ;  /* 0x0002984401007387 */ /* 0x0003e80000100a00 */
[----:B------:R1:W-:Y:S04]  /*13180*/  LDGSTS.E [R4+-0x67f5c], desc[UR28][R68.64], !P4 ;  /* 0x980a400044047fae */ /* 0x0003e8000e1a101c */
[----:B------:R-:W4:Y:S01]  /*13190*/  LDL.LU.64 R212, [R1+0x168] ;  /* 0x0001680001d47983 */ /* 0x000f220000300a00 */
[----:B-1----:R-:W-:-:S05]  /*131a0*/  IMAD.WIDE R68, R252, 0x4, R220 ;  /* 0x00000004fc447825 */ /* 0x002fca00078e02dc */
[----:B------:R2:W-:Y:S04]  /*131b0*/  STL.64 [R1+0x290], R68 ;  /* 0x0002904401007387 */ /* 0x0005e80000100a00 */
[----:B------:R-:W4:Y:S01]  /*131c0*/  LDL.LU.64 R220, [R1+0x160] ;  /* 0x0001600001dc7983 */ /* 0x000f220000300a00 */
[----:B------:R-:W-:Y:S01]  /*131d0*/  ISETP.GE.U32.AND P4, PT, R200, 0x7ffffed2, PT ;  /* 0x7ffffed2c800780c */ /* 0x000fe20003f86070 */
[----:B---3--:R-:W-:Y:S02]  /*131e0*/  VIADD R200, R204, 0xffffff10 ;  /* 0xffffff10ccc87836 */ /* 0x008fe40000000000 */
[----:B------:R2:W-:Y:S01]  /*131f0*/  LDGSTS.E [R4+-0x67f58], desc[UR28][R68.64], !P2 ;  /* 0x980a800044047fae */ /* 0x0005e2000d1a101c */
[----:B------:R-:W1:Y:S02]  /*13200*/  LDC R204, c[0x0][0x3a0] ;  /* 0x0000e800ffcc7b82 */ /* 0x000e640000000800 */
[----:B------:R-:W-:Y:S01]  /*13210*/  ISETP.GE.U32.AND P2, PT, R200, 0x7ffffed1, PT ;  /* 0x7ffffed1c800780c */ /* 0x000fe20003f46070 */
[----:B--2---:R-:W-:-:S05]  /*13220*/  IMAD.WIDE R68, R252, 0x4, R224 ;  /* 0x00000004fc447825 */ /* 0x004fca00078e02e0 */
[----:B------:R2:W-:Y:S04]  /*13230*/  LDGSTS.E [R4+-0x67f54], desc[UR28][R68.64], !P3 ;  /* 0x980ac00044047fae */ /* 0x0005e8000d9a101c */
[----:B------:R3:W-:Y:S04]  /*13240*/  STL.64 [R1+0x288], R68 ;  /* 0x0002884401007387 */ /* 0x0007e80000100a00 */
[----:B------:R-:W4:Y:S01]  /*13250*/  LDL.LU.64 R232, [R1+0x158] ;  /* 0x0001580001e87983 */ /* 0x000f220000300a00 */
[----:B--2---:R-:W-:Y:S02]  /*13260*/  VIADD R4, R201, 0xffffff0f ;  /* 0xffffff0fc9047836 */ /* 0x004fe40000000000 */
[----:B----4-:R-:W-:-:S02]  /*13270*/  IMAD.WIDE R200, R252, 0x4, R216 ;  /* 0x00000004fcc87825 */ /* 0x010fc400078e02d8 */
[----:B------:R-:W2:Y:S04]  /*13280*/  LDL.LU.64 R216, [R1+0x150] ;  /* 0x0001500001d87983 */ /* 0x000ea80000300a00 */
[----:B------:R-:W-:Y:S01]  /*13290*/  STL.64 [R1+0x940], R200 ;  /* 0x000940c801007387 */ /* 0x000fe20000100a00 */
[----:B---3--:R-:W-:Y:S01]  /*132a0*/  IMAD.WIDE R68, R252, 0x4, R208 ;  /* 0x00000004fc447825 */ /* 0x008fe200078e02d0 */
[----:B------:R-:W-:Y:S01]  /*132b0*/  ISETP.GE.U32.AND P3, PT, R4, 0x7ffffed0, PT ;  /* 0x7ffffed00400780c */ /* 0x000fe20003f66070 */
[----:B------:R-:W3:Y:S03]  /*132c0*/  LDC R208, c[0x0][0x3a0] ;  /* 0x0000e800ffd07b82 */ /* 0x000ee60000000800 */
[----:B------:R4:W-:Y:S04]  /*132d0*/  STL.64 [R1+0x280], R68 ;  /* 0x0002804401007387 */ /* 0x0009e80000100a00 */
[----:B------:R-:W2:Y:S01]  /*132e0*/  LDL.LU.64 R228, [R1+0x148] ;  /* 0x0001480001e47983 */ /* 0x000ea20000300a00 */
[----:B-1----:R-:W-:Y:S01]  /*132f0*/  VIADD R204, R204, 0xffffff0e ;  /* 0xffffff0ecccc7836 */ /* 0x002fe20000000000 */
[----:B------:R-:W1:Y:S02]  /*13300*/  LDC R209, c[0x0][0x3a0] ;  /* 0x0000e800ffd17b82 */ /* 0x000e640000000800 */
[----:B------:R-:W2:Y:S01]  /*13310*/  LDL.LU.64 R224, [R1+0x140] ;  /* 0x0001400001e07983 */ /* 0x000ea20000300a00 */
[----:B------:R-:W-:-:S05]  /*13320*/  VIADD R4, R71, 0x100000 ;  /* 0x0010000047047836 */ /* 0x000fca0000000000 */
[----:B------:R-:W-:Y:S01]  /*13330*/  LDGSTS.E [R4+-0x67f50], desc[UR28][R200.64], !P6 ;  /* 0x980b0000c8047fae */ /* 0x000fe2000f1a101c */
[----:B------:R-:W-:Y:S01]  /*13340*/  ISETP.GE.U32.AND P6, PT, R204, 0x7ffffecf, PT ;  /* 0x7ffffecfcc00780c */ /* 0x000fe20003fc6070 */
[----:B------:R-:W-:Y:S02]  /*13350*/  VIADD R204, R205, 0xffffff0d ;  /* 0xffffff0dcdcc7836 */ /* 0x000fe40000000000 */
[----:B------:R4:W-:Y:S03]  /*13360*/  LDGSTS.E [R4+-0x67f4c], desc[UR28][R68.64], !P5 ;  /* 0x980b400044047fae */ /* 0x0009e6000e9a101c */
[----:B------:R-:W-:Y:S01]  /*13370*/  ISETP.GE.U32.AND P5, PT, R204, 0x7ffffece, PT ;  /* 0x7ffffececc00780c */ /* 0x000fe20003fa6070 */
[C---:B------:R-:W-:Y:S02]  /*13380*/  IMAD.WIDE R204, R252.reuse, 0x4, R212 ;  /* 0x00000004fccc7825 */ /* 0x040fe400078e02d4 */
[----:B------:R-:W4:Y:S03]  /*13390*/  LDC R212, c[0x0][0x3a0] ;  /* 0x0000e800ffd47b82 */ /* 0x000f260000000800 */
[----:B------:R-:W-:Y:S04]  /*133a0*/  STL.64 [R1+0x948], R204 ;  /* 0x000948cc01007387 */ /* 0x000fe80000100a00 */
[----:B------:R3:W-:Y:S01]  /*133b0*/  LDGSTS.E [R4+-0x67f48], desc[UR28][R204.64], !P4 ;  /* 0x980b8000cc047fae */ /* 0x0007e2000e1a101c */
[----:B------:R-:W2:Y:S01]  /*133c0*/  LDC R213, c[0x0][0x3a0] ;  /* 0x0000e800ffd57b82 */ /* 0x000ea20000000800 */
[----:B----4-:R-:W-:-:S05]  /*133d0*/  IMAD.WIDE R68, R252, 0x4, R220 ;  /* 0x00000004fc447825 */ /* 0x010fca00078e02dc */
[----:B------:R2:W-:Y:S04]  /*133e0*/  STL.64 [R1+0x278], R68 ;  /* 0x0002784401007387 */ /* 0x0005e80000100a00 */
[----:B------:R-:W4:Y:S01]  /*133f0*/  LDL.LU.64 R220, [R1+0x138] ;  /* 0x0001380001dc7983 */ /* 0x000f220000300a00 */
[----:B---3--:R-:W-:Y:S02]  /*13400*/  VIADD R4, R208, 0xffffff0c ;  /* 0xffffff0cd0047836 */ /* 0x008fe40000000000 */
[----:B-1----:R-:W-:Y:S01]  /*13410*/  VIADD R208, R209, 0xffffff0b ;  /* 0xffffff0bd1d07836 */ /* 0x002fe20000000000 */
[----:B------:R-:W3:Y:S02]  /*13420*/  LDL.LU.64 R236, [R1+0x130] ;  /* 0x0001300001ec7983 */ /* 0x000ee40000300a00 */
[----:B------:R-:W-:Y:S01]  /*13430*/  ISETP.GE.U32.AND P4, PT, R4, 0x7ffffecd, PT ;  /* 0x7ffffecd0400780c */ /* 0x000fe20003f86070 */
[----:B------:R-:W-:-:S05]  /*13440*/  VIADD R4, R71, 0x100000 ;  /* 0x0010000047047836 */ /* 0x000fca0000000000 */
[----:B------:R2:W-:Y:S01]  /*13450*/  LDGSTS.E [R4+-0x67f44], desc[UR28][R68.64], !P2 ;  /* 0x980bc00044047fae */ /* 0x0005e2000d1a101c */
[----:B------:R-:W-:Y:S01]  /*13460*/  ISETP.GE.U32.AND P2, PT, R208, 0x7ffffecc, PT ;  /* 0x7ffffeccd000780c */ /* 0x000fe20003f46070 */
[----:B------:R-:W-:Y:S02]  /*13470*/  VIADD R212, R212, 0xffffff0a ;  /* 0xffffff0ad4d47836 */ /* 0x000fe40000000000 */
[----:B------:R-:W-:-:S05]  /*13480*/  IMAD.WIDE R208, R252, 0x4, R232 ;  /* 0x00000004fcd07825 */ /* 0x000fca00078e02e8 */
[----:B------:R-:W-:Y:S04]  /*13490*/  STL.64 [R1+0x950], R208 ;  /* 0x000950d001007387 */ /* 0x000fe80000100a00 */
[----:B------:R-:W-:Y:S01]  /*134a0*/  LDGSTS.E [R4+-0x67f40], desc[UR28][R208.64], !P3 ;  /* 0x980c0000d0047fae */ /* 0x000fe2000d9a101c */
[----:B------:R-:W-:Y:S01]  /*134b0*/  ISETP.GE.U32.AND P3, PT, R212, 0x7ffffecb, PT ;  /* 0x7ffffecbd400780c */ /* 0x000fe20003f66070 */
[C---:B--2---:R-:W-:Y:S02]  /*134c0*/  IMAD.WIDE R68, R252.reuse, 0x4, R216 ;  /* 0x00000004fc447825 */ /* 0x044fe400078e02d8 */
[----:B------:R-:W1:Y:S03]  /*134d0*/  LDC R216, c[0x0][0x3a0] ;  /* 0x0000e800ffd87b82 */ /* 0x000e660000000800 */
[----:B------:R2:W-:Y:S04]  /*134e0*/  STL.64 [R1+0x270], R68 ;  /* 0x0002704401007387 */ /* 0x0005e80000100a00 */
[----:B------:R-:W3:Y:S01]  /*134f0*/  LDL.LU.64 R232, [R1+0x128] ;  /* 0x0001280001e87983 */ /* 0x000ee20000300a00 */
[----:B------:R-:W1:Y:S03]  /*13500*/  LDC R217, c[0x0][0x3a0] ;  /* 0x0000e800ffd97b82 */ /* 0x000e660000000800 */
[----:B------:R2:W-:Y:S02]  /*13510*/  LDGSTS.E [R4+-0x67f3c], desc[UR28][R68.64], !P6 ;  /* 0x980c400044047fae */ /* 0x0005e4000f1a101c */
[----:B--2---:R-:W-:Y:S01]  /*13520*/  IADD3 R4, PT, PT, R213, -0xf7, RZ ;  /* 0xffffff09d5047810 */ /* 0x004fe20007ffe0ff */
[----:B------:R-:W-:-:S02]  /*13530*/  IMAD.WIDE R212, R252, 0x4, R228 ;  /* 0x00000004fcd47825 */ /* 0x000fc400078e02e4 */
[----:B------:R-:W2:Y:S02]  /*13540*/  LDL.LU.64 R228, [R1+0x120] ;  /* 0x0001200001e47983 */ /* 0x000ea40000300a00 */
[----:B------:R-:W-:Y:S02]  /*13550*/  IMAD.WIDE R68, R252, 0x4, R224 ;  /* 0x00000004fc447825 */ /* 0x000fe400078e02e0 */
[----:B------:R-:W-:Y:S01]  /*13560*/  STL.64 [R1+0x958], R212 ;  /* 0x000958d401007387 */ /* 0x000fe20000100a00 */
[----:B------:R-:W-:Y:S01]  /*13570*/  ISETP.GE.U32.AND P6, PT, R4, 0x7ffffeca, PT ;  /* 0x7ffffeca0400780c */ /* 0x000fe20003fc6070 */
[----:B-1----:R-:W-:Y:S01]  /*13580*/  VIADD R216, R216, 0xffffff08 ;  /* 0xffffff08d8d87836 */ /* 0x002fe20000000000 */
[----:B------:R-:W1:Y:S01]  /*13590*/  LDC R225, c[0x0][0x3a0] ;  /* 0x0000e800ffe17b82 */ /* 0x000e620000000800 */
[----:B------:R3:W-:Y:S04]  /*135a0*/  STL.64 [R1+0x268], R68 ;  /* 0x0002684401007387 */ /* 0x0007e80000100a00 */
[----:B------:R-:W2:Y:S01]  /*135b0*/  LDL.LU.64 R240, [R1+0x118] ;  /* 0x0001180001f07983 */ /* 0x000ea20000300a00 */
[----:B------:R-:W-:-:S02]  /*135c0*/  VIADD R4, R71, 0x100000 ;  /* 0x0010000047047836 */ /* 0x000fc40000000000 */
[----:B------:R-:W1:Y:S03]  /*135d0*/  LDC R224, c[0x0][0x3a0] ;  /* 0x0000e800ffe07b82 */ /* 0x000e660000000800 */
[----:B------:R-:W-:Y:S01]  /*135e0*/  LDGSTS.E [R4+-0x67f38], desc[UR28][R212.64], !P5 ;  /* 0x980c8000d4047fae */ /* 0x000fe2000e9a101c */
[----:B------:R-:W-:Y:S01]  /*135f0*/  ISETP.GE.U32.AND P5, PT, R216, 0x7ffffec9, PT ;  /* 0x7ffffec9d800780c */ /* 0x000fe20003fa6070 */
[----:B------:R-:W-:Y:S02]  /*13600*/  VIADD R216, R217, 0xffffff07 ;  /* 0xffffff07d9d87836 */ /* 0x000fe40000000000 */
[----:B------:R3:W-:Y:S03]  /*13610*/  LDGSTS.E [R4+-0x67f34], desc[UR28][R68.64], !P4 ;  /* 0x980cc00044047fae */ /* 0x0007e6000e1a101c */
[----:B------:R-:W-:Y:S01]  /*13620*/  ISETP.GE.U32.AND P4, PT, R216, 0x7ffffec8, PT ;  /* 0x7ffffec8d800780c */ /* 0x000fe20003f86070 */
[----:B-1----:R-:W-:-:S02]  /*13630*/  VIADD R245, R225, 0xffffff40 ;  /* 0xffffff40e1f57836 */ /* 0x002fc40000000000 */
[----:B------:R-:W1:Y:S01]  /*13640*/  LDC R225, c[0x0][0x3a0] ;  /* 0x0000e800ffe17b82 */ /* 0x000e620000000800 */
[----:B------:R-:W-:Y:S02]  /*13650*/  VIADD R224, R224, 0xffffff05 ;  /* 0xffffff05e0e07836 */ /* 0x000fe40000000000 */
[C---:B----4-:R-:W-:Y:S02]  /*13660*/  IMAD.WIDE R216, R252.reuse, 0x4, R220 ;  /* 0x00000004fcd87825 */ /* 0x050fe400078e02dc */
[----:B------:R-:W4:Y:S03]  /*13670*/  S2R R221, SR_TID.X ;  /* 0x0000000000dd7919 */ /* 0x000f260000002100 */
[----:B------:R-:W1:Y:S01]  /*13680*/  LDC R220, c[0x0][0x3a0] ;  /* 0x0000e800ffdc7b82 */ /* 0x000e620000000800 */
[----:B---3--:R-:W-:Y:S01]  /*13690*/  IMAD.WIDE R68, R252, 0x4, R236 ;  /* 0x00000004fc447825 */ /* 0x008fe200078e02ec */
[----:B------:R-:W-:Y:S04]  /*136a0*/  LDGSTS.E [R4+-0x67f30], desc[UR28][R216.64], !P2 ;  /* 0x980d0000d8047fae */ /* 0x000fe8000d1a101c */
[----:B------:R1:W-:Y:S04]  /*136b0*/  LDGSTS.E [R4+-0x67f2c], desc[UR28][R68.64], !P3 ;  /* 0x980d400044047fae */ /* 0x0003e8000d9a101c */
[----:B------:R-:W-:Y:S04]  /*136c0*/  STL.64 [R1+0x960], R216 ;  /* 0x000960d801007387 */ /* 0x000fe80000100a00 */
[----:B------:R3:W-:Y:S04]  /*136d0*/  STL.64 [R1+0x260], R68 ;  /* 0x0002604401007387 */ /* 0x0007e80000100a00 */
[----:B------:R-:W2:Y:S04]  /*136e0*/  LDL.LU.64 R236, [R1+0x110] ;  /* 0x0001100001ec7983 */ /* 0x000ea80000300a00 */
[----:B------:R-:W2:Y:S01]  /*136f0*/  LDL.LU.64 R156, [R1+0x108] ;  /* 0x00010800019c7983 */ /* 0x000ea20000300a00 */
[----:B-1----:R-:W-:Y:S01]  /*13700*/  VIADD R4, R220, 0xffffff06 ;  /* 0xffffff06dc047836 */ /* 0x002fe20000000000 */
[----:B----4-:R-:W-:-:S04]  /*13710*/  LOP3.LUT R221, R221, 0x3f, RZ, 0xc0, !PT ;  /* 0x0000003fdddd7812 */ /* 0x010fc800078ec0ff */
[----:B------:R-:W-:Y:S01]  /*13720*/  ISETP.GE.U32.AND P2, PT, R4, 0x7ffffec7, PT ;  /* 0x7ffffec70400780c */ /* 0x000fe20003f46070 */
[----:B------:R-:W-:Y:S01]  /*13730*/  VIADD R4, R71, 0x100000 ;  /* 0x0010000047047836 */ /* 0x000fe20000000000 */
[----:B------:R-:W-:Y:S01]  /*13740*/  ISETP.GE.AND P3, PT, R221, R245, PT ;  /* 0x000000f5dd00720c */ /* 0x000fe20003f66270 */
[----:B------:R-:W-:Y:S02]  /*13750*/  IMAD.WIDE R220, R252, 0x4, R232 ;  /* 0x00000004fcdc7825 */ /* 0x000fe400078e02e8 */
[----:B------:R-:W1:Y:S03]  /*13760*/  LDC R233, c[0x0][0x3a0] ;  /* 0x0000e800ffe97b82 */ /* 0x000e660000000800 */
[----:B------:R-:W-:Y:S01]  /*13770*/  LDGSTS.E [R4+-0x67f28], desc[UR28][R220.64], !P6 ;  /* 0x980d8000dc047fae */ /* 0x000fe2000f1a101c */
[----:B------:R-:W-:Y:S01]  /*13780*/  ISETP.GE.U32.AND P6, PT, R224, 0x7ffffec6, PT ;  /* 0x7ffffec6e000780c */ /* 0x000fe20003fc6070 */
[----:B------:R-:W-:-:S02]  /*13790*/  VIADD R224, R225, 0xffffff04 ;  /* 0xffffff04e1e07836 */ /* 0x000fc40000000000 */
[----:B------:R-:W-:Y:S01]  /*137a0*/  STL.64 [R1+0x968], R220 ;  /* 0x000968dc01007387 */ /* 0x000fe20000100a00 */
[----:B------:R-:W4:Y:S03]  /*137b0*/  LDC R232, c[0x0][0x3a0] ;  /* 0x0000e800ffe87b82 */ /* 0x000f260000000800 */
[----:B---3--:R-:W3:Y:S01]  /*137c0*/  LDL.LU.64 R68, [R1+0x100] ;  /* 0x0001000001447983 */ /* 0x008ee20000300a00 */
[----:B--2---:R-:W-:-:S04]  /*137d0*/  IMAD.WIDE R200, R252, 0x4, R228 ;  /* 0x00000004fcc87825 */ /* 0x004fc800078e02e4 */
[----:B------:R-:W2:Y:S01]  /*137e0*/  LDC R228, c[0x0][0x3a0] ;  /* 0x0000e800ffe47b82 */ /* 0x000ea20000000800 */
[----:B------:R-:W-:Y:S01]  /*137f0*/  LDGSTS.E [R4+-0x67f24], desc[UR28][R200.64], !P5 ;  /* 0x980dc000c8047fae */ /* 0x000fe2000e9a101c */
[----:B------:R-:W-:-:S03]  /*13800*/  ISETP.GE.U32.AND P5, PT, R224, 0x7ffffec5, PT ;  /* 0x7ffffec5e000780c */ /* 0x000fc60003fa6070 */
[----:B------:R1:W-:Y:S03]  /*13810*/  STL.64 [R1+0x258], R200 ;  /* 0x000258c801007387 */ /* 0x0003e60000100a00 */
[----:B------:R-:W2:Y:S01]  /*13820*/  LDC R229, c[0x0][0x3a0] ;  /* 0x0000e800ffe57b82 */ /* 0x000ea20000000800 */
[----:B------:R-:W-:Y:S01]  /*13830*/  IMAD.WIDE R224, R252, 0x4, R240 ;  /* 0x00000004fce07825 */ /* 0x000fe200078e02f0 */
[----:B------:R-:W3:Y:S04]  /*13840*/  LDL.LU.64 R244, [R1+0xf8] ;  /* 0x0000f80001f47983 */ /* 0x000ee80000300a00 */
[----:B------:R-:W-:Y:S04]  /*13850*/  STL.64 [R1+0x970], R224 ;  /* 0x000970e001007387 */ /* 0x000fe80000100a00 */
[----:B------:R-:W3:Y:S04]  /*13860*/  LDL.LU.64 R240, [R1+0xf0] ;  /* 0x0000f00001f07983 */ /* 0x000ee80000300a00 */
[----:B------:R-:W3:Y:S01]  /*13870*/  LDL.LU.64 R238, [R1+0xe0] ;  /* 0x0000e00001ee7983 */ /* 0x000ee20000300a00 */
[----:B-1----:R-:W-:-:S03]  /*13880*/  VIADD R233, R233, 0x3f ;  /* 0x0000003fe9e97836 */ /* 0x002fc60000000000 */
[----:B------:R1:W-:Y:S02]  /*13890*/  LDGSTS.E [R4+-0x67f20], desc[UR28][R224.64], !P4 ;  /* 0x980e0000e0047fae */ /* 0x0003e4000e1a101c */
[----:B------:R-:W-:Y:S02]  /*138a0*/  ISETP.GT.AND P4, PT, R233, 0xff, PT ;  /* 0x000000ffe900780c */ /* 0x000fe40003f84270 */
[----:B------:R-:W2:Y:S02]  /*138b0*/  LDC R233, c[0x0][0x3a0] ;  /* 0x0000e800ffe97b82 */ /* 0x000ea40000000800 */
[----:B--2---:R-:W-:Y:S01]  /*138c0*/  VIADD R228, R228, 0xffffff03 ;  /* 0xffffff03e4e47836 */ /* 0x004fe20000000000 */
[----:B-1----:R-:W-:-:S04]  /*138d0*/  SEL R4, RZ, 0x4, P3 ;  /* 0x00000004ff047807 */ /* 0x002fc80001800000 */
[----:B------:R-:W-:Y:S02]  /*138e0*/  SEL R4, R4, RZ, P4 ;  /* 0x000000ff04047207 */ /* 0x000fe40002000000 */
[----:B------:R-:W-:Y:S02]  /*138f0*/  ISETP.GE.U32.AND P3, PT, R228, 0x7ffffec4, PT ;  /* 0x7ffffec4e400780c */ /* 0x000fe40003f66070 */
[----:B------:R-:W-:Y:S01]  /*13900*/  ISETP.NE.U32.AND P4, PT, R4, RZ, PT ;  /* 0x000000ff0400720c */ /* 0x000fe20003f85070 */
[----:B------:R-:W-:Y:S01]  /*13910*/  VIADD R4, R71, 0x100000 ;  /* 0x0010000047047836 */ /* 0x000fe20000000000 */
[----:B------:R-:W-:Y:S01]  /*13920*/  IADD3 R228, PT, PT, R229, -0xfe, RZ ;  /* 0xffffff02e5e47810 */ /* 0x000fe20007ffe0ff */
[----:B----4-:R-:W-:Y:S02]  /*13930*/  VIADD R232, R232, 0xffffff01 ;  /* 0xffffff01e8e87836 */ /* 0x010fe40000000000 */
[----:B------:R-:W-:Y:S02]  /*13940*/  IMAD.WIDE R200, R252, 0x4, R236 ;  /* 0x00000004fcc87825 */ /* 0x000fe400078e02ec */
[----:B------:R-:W1:Y:S03]  /*13950*/  LDC R236, c[0x0][0x3a0] ;  /* 0x0000e800ffec7b82 */ /* 0x000e660000000800 */
[----:B------:R-:W-:Y:S01]  /*13960*/  LDGSTS.E [R4+-0x67f1c], desc[UR28][R200.64], !P2 ;  /* 0x980e4000c8047fae */ /* 0x000fe2000d1a101c */
[----:B------:R-:W-:Y:S01]  /*13970*/  ISETP.GE.U32.AND P2, PT, R228, 0x7ffffec3, PT ;  /* 0x7ffffec3e400780c */ /* 0x000fe20003f46070 */
[----:B------:R-:W-:-:S05]  /*13980*/  IMAD.WIDE R228, R252, 0x4, R156 ;  /* 0x00000004fce47825 */ /* 0x000fca00078e029c */
[----:B------:R-:W-:Y:S01]  /*13990*/  LDGSTS.E [R4+-0x67f18], desc[UR28][R228.64], !P6 ;  /* 0x980e8000e4047fae */ /* 0x000fe2000f1a101c */
[----:B------:R-:W-:Y:S01]  /*139a0*/  ISETP.GE.U32.AND P6, PT, R232, 0x7ffffec2, PT ;  /* 0x7ffffec2e800780c */ /* 0x000fe20003fc6070 */
[----:B------:R-:W-:Y:S02]  /*139b0*/  VIADD R232, R233, 0xfffffeff ;  /* 0xfffffeffe9e87836 */ /* 0x000fe40000000000 */
[----:B------:R-:W-:Y:S04]  /*139c0*/  STL.64 [R1+0x250], R200 ;  /* 0x000250c801007387 */ /* 0x000fe80000100a00 */
[----:B------:R-:W-:Y:S04]  /*139d0*/  STL.64 [R1+0x978], R228 ;  /* 0x000978e401007387 */ /* 0x000fe80000100a00 */
[----:B------:R-:W2:Y:S01]  /*139e0*/  LDL.LU.64 R204, [R1+0xd8] ;  /* 0x0000d80001cc7983 */ /* 0x000ea20000300a00 */
[----:B-1----:R-:W-:-:S02]  /*139f0*/  VIADD R236, R236, 0xfffffefe ;  /* 0xfffffefeecec7836 */ /* 0x002fc40000000000 */
[----:B---3--:R-:W-:-:S05]  /*13a00*/  IMAD.WIDE R68, R252, 0x4, R68 ;  /* 0x00000004fc447825 */ /* 0x008fca00078e0244 */
[----:B------:R1:W-:Y:S01]  /*13a10*/  LDGSTS.E [R4+-0x67f14], desc[UR28][R68.64], !P5 ;  /* 0x980ec00044047fae */ /* 0x0003e2000e9a101c */
[----:B------:R-:W-:-:S03]  /*13a20*/  ISETP.GE.U32.AND P5, PT, R232, 0x7ffffec0, PT ;  /* 0x7ffffec0e800780c */ /* 0x000fc60003fa6070 */
[----:B------:R1:W-:Y:S01]  /*13a30*/  STL.64 [R1+0x248], R68 ;  /* 0x0002484401007387 */ /* 0x0003e20000100a00 */
[C---:B------:R-:W-:Y:S02]  /*13a40*/  IMAD.WIDE R232, R252.reuse, 0x4, R244 ;  /* 0x00000004fce87825 */ /* 0x040fe400078e02f4 */
[----:B------:R-:W3:Y:S03]  /*13a50*/  LDC R245, c[0x0][0x3a0] ;  /* 0x0000e800fff57b82 */ /* 0x000ee60000000800 */
[----:B------:R-:W-:Y:S01]  /*13a60*/  STL.64 [R1+0x980], R232 ;  /* 0x000980e801007387 */ /* 0x000fe20000100a00 */
[----:B-1----:R-:W-:-:S03]  /*13a70*/  IMAD.WIDE R68, R252, 0x4, R240 ;  /* 0x00000004fc447825 */ /* 0x002fc600078e02f0 */
[----:B------:R-:W4:Y:S01]  /*13a80*/  LDL.LU.64 R200, [R1+0xd0] ;  /* 0x0000d00001c87983 */ /* 0x000f220000300a00 */
[----:B------:R-:W1:Y:S03]  /*13a90*/  LDC R240, c[0x0][0x3a0] ;  /* 0x0000e800fff07b82 */ /* 0x000e660000000800 */
[----:B------:R-:W-:Y:S01]  /*13aa0*/  LDGSTS.E [R4+-0x67f10], desc[UR28][R232.64], !P3 ;  /* 0x980f0000e8047fae */ /* 0x000fe2000d9a101c */
[----:B------:R-:W-:-:S03]  /*13ab0*/  ISETP.GE.U32.AND P3, PT, R236, 0x7ffffebf, PT ;  /* 0x7ffffebfec00780c */ /* 0x000fc60003f66070 */
[----:B------:R3:W-:Y:S01]  /*13ac0*/  STL.64 [R1+0x240], R68 ;  /* 0x0002404401007387 */ /* 0x0007e20000100a00 */
[----:B------:R-:W-:Y:S01]  /*13ad0*/  IMAD.WIDE R236, R252, 0x4, R238 ;  /* 0x00000004fcec7825 */ /* 0x000fe200078e02ee */
[----:B------:R-:W1:Y:S02]  /*13ae0*/  LDC R244, c[0x0][0x3a0] ;  /* 0x0000e800fff47b82 */ /* 0x000e640000000800 */
[----:B------:R-:W-:Y:S04]  /*13af0*/  LDGSTS.E [R4+-0x67f0c], desc[UR28][R68.64], !P2 ;  /* 0x980f400044047fae */ /* 0x000fe8000d1a101c */
[----:B------:R-:W4:Y:S02]  /*13b00*/  LDL.LU.64 R156, [R1+0xc8] ;  /* 0x0000c800019c7983 */ /* 0x000f240000300a00 */
[----:B------:R-:W2:Y:S01]  /*13b10*/  LDC R241, c[0x0][0x3a0] ;  /* 0x0000e800fff17b82 */ /* 0x000ea20000000800 */
[----:B---3--:R-:W-:Y:S01]  /*13b20*/  VIADD R208, R245, 0xffffff00 ;  /* 0xffffff00f5d07836 */ /* 0x008fe20000000000 */
[----:B------:R1:W-:Y:S04]  /*13b30*/  LDGSTS.E [R4+-0x67f08], desc[UR28][R236.64], !P6 ;  /* 0x980f8000ec047fae */ /* 0x0003e8000f1a101c */
[----:B------:R-:W3:Y:S04]  /*13b40*/  LDL.LU.64 R68, [R1+0xc0] ;  /* 0x0000c00001447983 */ /* 0x000ee80000300a00 */
[----:B------:R-:W3:Y:S04]  /*13b50*/  LDL.LU.64 R216, [R1+0xb8] ;  /* 0x0000b80001d87983 */ /* 0x000ee80000300a00 */
[----:B------:R-:W3:Y:S01]  /*13b60*/  LDL.LU.64 R238, [R1+0xb0] ;  /* 0x0000b00001ee7983 */ /* 0x000ee20000300a00 */
[----:B------:R-:W-:Y:S01]  /*13b70*/  ISETP.GE.U32.AND P2, PT, R208, 0x7ffffec1, PT ;  /* 0x7ffffec1d000780c */ /* 0x000fe20003f46070 */
[----:B-1----:R-:W-:-:S02]  /*13b80*/  VIADD R4, R240, 0xfffffefd ;  /* 0xfffffefdf0047836 */ /* 0x002fc40000000000 */
[----:B------:R-:W-:Y:S04]  /*13b90*/  STL.64 [R1+0x988], R236 ;  /* 0x000988ec01007387 */ /* 0x000fe80000100a00 */
[----:B------:R-:W3:Y:S01]  /*13ba0*/  LDL.LU.64 R212, [R1+0x98] ;  /* 0x0000980001d47983 */ /* 0x000ee20000300a00 */
[----:B------:R-:W-:Y:S01]  /*13bb0*/  ISETP.GE.U32.AND P6, PT, R4, 0x7ffffebe, PT ;  /* 0x7ffffebe0400780c */ /* 0x000fe20003fc6070 */
[----:B------:R-:W-:Y:S02]  /*13bc0*/  VIADD R4, R71, 0x100000 ;  /* 0x0010000047047836 */ /* 0x000fe40000000000 */
[----:B------:R-:W3:Y:S01]  /*13bd0*/  LDL.LU.64 R232, [R1+0x80] ;  /* 0x0000800001e87983 */ /* 0x000ee20000300a00 */
[----:B------:R-:W-:-:S03]  /*13be0*/  VIADD R240, R244, 0xfffffefc ;  /* 0xfffffefcf4f07836 */ /* 0x000fc60000000000 */
[----:B------:R-:W3:Y:S01]  /*13bf0*/  LDL.LU.64 R208, [R1+0x78] ;  /* 0x0000780001d07983 */ /* 0x000ee20000300a00 */
[----:B------:R-:W-:-:S04]  /*13c00*/  IMAD.WIDE R248, R5, 0x4, R248 ;  /* 0x0000000405f87825 */ /* 0x000fc800078e02f8 */
[----:B--2---:R-:W-:-:S05]  /*13c10*/  IMAD.WIDE R204, R252, 0x4, R204 ;  /* 0x00000004fccc7825 */ /* 0x004fca00078e02cc */
[----:B------:R-:W-:Y:S04]  /*13c20*/  STL.64 [R1+0x238], R204 ;  /* 0x000238cc01007387 */ /* 0x000fe80000100a00 */
[----:B------:R1:W-:Y:S04]  /*13c30*/  STL.64 [R1+0x9b0], R70 ;  /* 0x0009b04601007387 */ /* 0x0003e80000100a00 */
[----:B------:R-:W2:Y:S04]  /*13c40*/  LDL.LU.64 R244, [R1+0x88] ;  /* 0x0000880001f47983 */ /* 0x000ea80000300a00 */
[----:B------:R1:W-:Y:S01]  /*13c50*/  LDGSTS.E [R4+-0x67f04], desc[UR28][R204.64], !P2 ;  /* 0x980fc000cc047fae */ /* 0x0003e2000d1a101c */
[----:B------:R-:W-:-:S03]  /*13c60*/  ISETP.GE.U32.AND P2, PT, R240, 0x7ffffebd, PT ;  /* 0x7ffffebdf000780c */ /* 0x000fc60003f46070 */
[----:B-1----:R-:W2:Y:S04]  /*13c70*/  LDL.LU.64 R70, [R1+0x70] ;  /* 0x0000700001467983 */ /* 0x002ea80000300a00 */
[----:B------:R-:W2:Y:S04]  /*13c80*/  LDL.LU.64 R228, [R1+0x68] ;  /* 0x0000680001e47983 */ /* 0x000ea80000300a00 */
[----:B------:R-:W2:Y:S01]  /*13c90*/  LDL.LU.64 R224, [R1+0x60] ;  /* 0x0000600001e07983 */ /* 0x000ea20000300a00 */
[----:B------:R-:W-:-:S03]  /*13ca0*/  VIADD R4, R241, 0xfffffefb ;  /* 0xfffffefbf1047836 */ /* 0x000fc60000000000 */
[----:B------:R-:W2:Y:S04]  /*13cb0*/  LDL.LU.64 R204, [R1+0x50] ;  /* 0x0000500001cc7983 */ /* 0x000ea80000300a00 */
[----:B------:R-:W2:Y:S01]  /*13cc0*/  LDL.LU.64 R220, [R1+0x40] ;  /* 0x0000400001dc7983 */ /* 0x000ea20000300a00 */
[----:B------:R-:W-:-:S03]  /*13cd0*/  IMAD.WIDE R2, R5, 0x4, R2 ;  /* 0x0000000405027825 */ /* 0x000fc600078e0202 */
[----:B------:R-:W0:Y:S01]  /*13ce0*/  LDGDEPBAR ;  /* 0x00000000000079af */ /* 0x000e220000000000 */
[----:B----4-:R-:W-:-:S03]  /*13cf0*/  IMAD.WIDE R240, R5, 0x4, R200 ;  /* 0x0000000405f07825 */ /* 0x010fc600078e02c8 */
[----:B------:R-:W4:Y:S01]  /*13d00*/  LDL.LU.64 R200, [R1+0x38] ;  /* 0x0000380001c87983 */ /* 0x000f220000300a00 */
[----:B------:R-:W-:-:S03]  /*13d10*/  IMAD.WIDE R234, R5, 0x4, R234 ;  /* 0x0000000405ea7825 */ /* 0x000fc600078e02ea */
[----:B------:R-:W-:Y:S01]  /*13d20*/  LDGSTS.E [R0+0x30000], desc[UR28][R240.64], P4 ;  /* 0x30000000f0007fae */ /* 0x000fe2000a1a101c */
[----:B------:R-:W-:-:S03]  /*13d30*/  IMAD.WIDE R236, R5, 0x4, R156 ;  /* 0x0000000405ec7825 */ /* 0x000fc600078e029c */
[----:B------:R-:W4:Y:S04]  /*13d40*/  LDL.LU.64 R156, [R1+0x28] ;  /* 0x00002800019c7983 */ /* 0x000f280000300a00 */
[----:B------:R1:W-:Y:S01]  /*13d50*/  STL.64 [R1+0x230], R236 ;  /* 0x000230ec01007387 */ /* 0x0003e20000100a00 */
[----:B---3--:R-:W-:-:S04]  /*13d60*/  IMAD.WIDE R238, R5, 0x4, R238 ;  /* 0x0000000405ee7825 */ /* 0x008fc800078e02ee */
[C---:B-1----:R-:W-:Y:S02]  /*13d70*/  IMAD.WIDE R236, R5.reuse, 0x4, R68 ;  /* 0x0000000405ec7825 */ /* 0x042fe400078e0244 */
[----:B------:R-:W3:Y:S04]  /*13d80*/  LDL.LU.64 R68, [R1+0x18] ;  /* 0x0000180001447983 */ /* 0x000ee80000300a00 */
[----:B------:R1:W-:Y:S04]  /*13d90*/  STL.64 [R1+0x218], R238 ;  /* 0x000218ee01007387 */ /* 0x0003e80000100a00 */
[----:B-1----:R-:W3:Y:S04]  /*13da0*/  LDL.LU.64 R238, [R1+0x9d0] ;  /* 0x0009d00001ee7983 */ /* 0x002ee80000300a00 */
[----:B------:R1:W-:Y:S04]  /*13db0*/  STL.64 [R1+0x210], R248 ;  /* 0x000210f801007387 */ /* 0x0003e80000100a00 */
[----:B-1----:R-:W3:Y:S04]  /*13dc0*/  LDL.LU.64 R248, [R1+0x9c8] ;  /* 0x0009c80001f87983 */ /* 0x002ee80000300a00 */
[----:B------:R-:W-:Y:S04]  /*13dd0*/  STL.64 [R1+0x228], R236 ;  /* 0x000228ec01007387 */ /* 0x000fe80000100a00 */
[----:B------:R1:W-:Y:S04]  /*13de0*/  STL.64 [R1+0x998], R236 ;  /* 0x000998ec01007387 */ /* 0x0003e80000100a00 */
[----:B-1----:R-:W3:Y:S01]  /*13df0*/  LDL.LU.64 R236, [R1+0x90] ;  /* 0x0000900001ec7983 */ /* 0x002ee20000300a00 */
[----:B------:R-:W-:-:S03]  /*13e00*/  IMAD.WIDE R216, R5, 0x4, R216 ;  /* 0x0000000405d87825 */ /* 0x000fc600078e02d8 */
[----:B------:R-:W-:Y:S01]  /*13e10*/  STL.64 [R1+0x9a0], R2 ;  /* 0x0009a00201007387 */ /* 0x000fe20000100a00 */
[----:B------:R-:W-:-:S03]  /*13e20*/  IMAD.WIDE R212, R5, 0x4, R212 ;  /* 0x0000000405d47825 */ /* 0x000fc600078e02d4 */
[----:B------:R-:W-:Y:S01]  /*13e30*/  STL.64 [R1+0x220], R216 ;  /* 0x000220d801007387 */ /* 0x000fe20000100a00 */
[----:B------:R-:W-:-:S03]  /*13e40*/  IMAD.WIDE R232, R5, 0x4, R232 ;  /* 0x0000000405e87825 */ /* 0x000fc600078e02e8 */
[----:B------:R2:W-:Y:S01]  /*13e50*/  STL.64 [R1+0x9a8], R216 ;  /* 0x0009a8d801007387 */ /* 0x0005e20000100a00 */
        /* <DEDUP_REMOVED lines=42> */
[----:B---3--:R-:W-:-:S05]  /*14100*/  IMAD.WIDE R2, R5, 0x4, R236 ;  /* 0x0000000405027825 */ /* 0x008fca00078e02ec */
[----:B------:R1:W-:Y:S04]  /*14110*/  STL.64 [R1+0x1f8], R2 ;  /* 0x0001f80201007387 */ /* 0x0003e80000100a00 */
[----:B------:R-:W-:Y:S04]  /*14120*/  STL.64 [R1+0x200], R212 ;  /* 0x000200d401007387 */ /* 0x000fe80000100a00 */
[----:B------:R-:W-:Y:S04]  /*14130*/  STL.64 [R1+0x9b8], R212 ;  /* 0x0009b8d401007387 */ /* 0x000fe80000100a00 */
[----:B------:R-:W-:Y:S01]  /*14140*/  STL.64 [R1+0x1f0], R216 ;  /* 0x0001f0d801007387 */ /* 0x000fe20000100a00 */
[----:B-1----:R-:W-:-:S03]  /*14150*/  IMAD.WIDE R2, R5, 0x4, R228 ;  /* 0x0000000405027825 */ /* 0x002fc600078e02e4 */
[----:B------:R1:W-:Y:S01]  /*14160*/  STL.64 [R1+0x9c0], R216 ;  /* 0x0009c0d801007387 */ /* 0x0003e20000100a00 */
[----:B------:R-:W-:-:S03]  /*14170*/  IMAD.WIDE R228, R5, 0x4, R224 ;  /* 0x0000000405e47825 */ /* 0x000fc600078e02e0 */
[----:B------:R-:W-:Y:S01]  /*14180*/  STL.64 [R1+0x1e8], R232 ;  /* 0x0001e8e801007387 */ /* 0x000fe20000100a00 */
[----:B----4-:R-:W-:-:S03]  /*14190*/  IMAD.WIDE R236, R5, 0x4, R200 ;  /* 0x0000000405ec7825 */ /* 0x010fc600078e02c8 */
[----:B------:R2:W-:Y:S01]  /*141a0*/  STL.64 [R1+0x1d8], R70 ;  /* 0x0001d84601007387 */ /* 0x0005e20000100a00 */
[----:B------:R-:W-:-:S03]  /*141b0*/  IMAD.WIDE R224, R5, 0x4, R156 ;  /* 0x0000000405e07825 */ /* 0x000fc600078e029c */
[----:B------:R-:W-:Y:S01]  /*141c0*/  STL.64 [R1+0x1e0], R208 ;  /* 0x0001e0d001007387 */ /* 0x000fe20000100a00 */
[----:B-1----:R-:W-:-:S03]  /*141d0*/  IMAD.WIDE R216, R5, 0x4, R248 ;  /* 0x0000000405d87825 */ /* 0x002fc600078e02f8 */
[----:B------:R-:W-:Y:S01]  /*141e0*/  STL.64 [R1+0x1d0], R2 ;  /* 0x0001d00201007387 */ /* 0x000fe20000100a00 */
[----:B--2---:R-:W-:-:S03]  /*141f0*/  IMAD.WIDE R70, R5, 0x4, R220 ;  /* 0x0000000405467825 */ /* 0x004fc600078e02dc */
[----:B------:R-:W-:Y:S01]  /*14200*/  STL.64 [R1+0x1c8], R228 ;  /* 0x0001c8e401007387 */ /* 0x000fe20000100a00 */
[----:B------:R-:W-:-:S03]  /*14210*/  IMAD.WIDE R200, R5, 0x4, R68 ;  /* 0x0000000405c87825 */ /* 0x000fc600078e0244 */
[----:B------:R1:W-:Y:S01]  /*14220*/  STL.64 [R1+0x1b8], R70 ;  /* 0x0001b84601007387 */ /* 0x0003e20000100a00 */
[----:B------:R-:W-:-:S03]  /*14230*/  IMAD.WIDE R68, R5, 0x4, R250 ;  /* 0x0000000405447825 */ /* 0x000fc600078e02fa */
[----:B------:R-:W-:Y:S01]  /*14240*/  STL.64 [R1+0x1c0], R204 ;  /* 0x0001c0cc01007387 */ /* 0x000fe20000100a00 */
[----:B------:R-:W-:-:S03]  /*14250*/  IMAD.WIDE R220, R5, 0x4, R246 ;  /* 0x0000000405dc7825 */ /* 0x000fc600078e02f6 */
[----:B------:R-:W-:Y:S01]  /*14260*/  STL.64 [R1+0x1b0], R236 ;  /* 0x0001b0ec01007387 */ /* 0x000fe20000100a00 */
[----:B------:R-:W-:-:S03]  /*14270*/  IMAD.WIDE R212, R5, 0x4, R238 ;  /* 0x0000000405d47825 */ /* 0x000fc600078e02ee */
[----:B------:R-:W-:Y:S01]  /*14280*/  STL.64 [R1+0x1a8], R224 ;  /* 0x0001a8e001007387 */ /* 0x000fe20000100a00 */
[----:B------:R-:W-:-:S03]  /*14290*/  IMAD.WIDE R156, R5, 0x4, R242 ;  /* 0x00000004059c7825 */ /* 0x000fc600078e02f2 */
[----:B------:R2:W-:Y:S04]  /*142a0*/  STL.64 [R1+0x198], R216 ;  /* 0x000198d801007387 */ /* 0x0005e80000100a00 */
[----:B------:R-:W-:Y:S01]  /*142b0*/  STL.64 [R1+0x1a0], R200 ;  /* 0x0001a0c801007387 */ /* 0x000fe20000100a00 */
[----:B-1----:R-:W-:-:S03]  /*142c0*/  IMAD.WIDE R70, R5, 0x4, R222 ;  /* 0x0000000405467825 */ /* 0x002fc600078e02de */
[----:B------:R-:W-:Y:S04]  /*142d0*/  STL.64 [R1+0x190], R68 ;  /* 0x0001904401007387 */ /* 0x000fe80000100a00 */
[----:B------:R-:W3:Y:S04]  /*142e0*/  LDL.64 R238, [R1+0x1f8] ;  /* 0x0001f80001ee7983 */ /* 0x000ee80000100a00 */
[----:B------:R-:W-:Y:S04]  /*142f0*/  STL.64 [R1+0x188], R220 ;  /* 0x000188dc01007387 */ /* 0x000fe80000100a00 */
[----:B------:R1:W-:Y:S04]  /*14300*/  STL.64 [R1+0x178], R212 ;  /* 0x000178d401007387 */ /* 0x0003e80000100a00 */
[----:B------:R-:W-:Y:S04]  /*14310*/  STL.64 [R1+0x180], R156 ;  /* 0x0001809c01007387 */ /* 0x000fe80000100a00 */
[----:B------:R-:W-:Y:S04]  /*14320*/  STL.64 [R1+0x170], R234 ;  /* 0x000170ea01007387 */ /* 0x000fe80000100a00 */
[----:B------:R-:W4:Y:S04]  /*14330*/  LDL.64 R222, [R1+0x218] ;  /* 0x0002180001de7983 */ /* 0x000f280000100a00 */
[----:B------:R-:W-:Y:S04]  /*14340*/  STL.64 [R1+0x168], R230 ;  /* 0x000168e601007387 */ /* 0x000fe80000100a00 */
[----:B------:R1:W-:Y:S04]  /*14350*/  STL.64 [R1+0x158], R70 ;  /* 0x0001584601007387 */ /* 0x0003e80000100a00 */
[----:B------:R-:W-:Y:S04]  /*14360*/  STL.64 [R1+0x160], R226 ;  /* 0x000160e201007387 */ /* 0x000fe80000100a00 */
[----:B------:R-:W-:Y:S04]  /*14370*/  STL.64 [R1+0x150], R218 ;  /* 0x000150da01007387 */ /* 0x000fe80000100a00 */
[----:B------:R-:W-:Y:S04]  /*14380*/  STL.64 [R1+0x148], R214 ;  /* 0x000148d601007387 */ /* 0x000fe80000100a00 */
[----:B------:R1:W-:Y:S04]  /*14390*/  STL.64 [R1+0x138], R206 ;  /* 0x000138ce01007387 */ /* 0x0003e80000100a00 */
[----:B------:R-:W-:Y:S04]  /*143a0*/  STL.64 [R1+0x140], R210 ;  /* 0x000140d201007387 */ /* 0x000fe80000100a00 */
[----:B------:R-:W-:Y:S04]  /*143b0*/  STL.64 [R1+0x130], R202 ;  /* 0x000130ca01007387 */ /* 0x000fe80000100a00 */
[----:B------:R-:W-:Y:S04]  /*143c0*/  STL.64 [R1+0x128], R198 ;  /* 0x000128c601007387 */ /* 0x000fe80000100a00 */
[----:B------:R-:W-:Y:S04]  /*143d0*/  STL.64 [R1+0x118], R114 ;  /* 0x0001187201007387 */ /* 0x000fe80000100a00 */
        /* <DEDUP_REMOVED lines=20> */
[----:B------:R-:W-:Y:S01]  /*14520*/  STL.64 [R1+0x80], R76 ;  /* 0x0000804c01007387 */ /* 0x000fe20000100a00 */
[----:B------:R-:W-:-:S03]  /*14530*/  IMAD.WIDE R52, R5, 0x4, R52 ;  /* 0x0000000405347825 */ /* 0x000fc600078e0234 */
        /* <DEDUP_REMOVED lines=8> */
[----:B------:R-:W-:Y:S04]  /*145c0*/  STL.64 [R1+0x50], R60 ;  /* 0x0000503c01007387 */ /* 0x000fe80000100a00 */
[----:B------:R-:W-:Y:S01]  /*145d0*/  STL.64 [R1+0x48], R58 ;  /* 0x0000483a01007387 */ /* 0x000fe20000100a00 */
[----:B------:R-:W-:-:S03]  /*145e0*/  IMAD.WIDE R42, R5, 0x4, R42 ;  /* 0x00000004052a7825 */ /* 0x000fc600078e022a */
[----:B------:R1:W-:Y:S04]  /*145f0*/  STL.64 [R1+0x38], R54 ;  /* 0x0000383601007387 */ /* 0x0003e80000100a00 */
[----:B------:R-:W-:Y:S04]  /*14600*/  STL.64 [R1+0x40], R56 ;  /* 0x0000403801007387 */ /* 0x000fe80000100a00 */
[----:B------:R-:W-:Y:S01]  /*14610*/  STL.64 [R1+0x30], R52 ;  /* 0x0000303401007387 */ /* 0x000fe20000100a00 */
[----:B------:R-:W-:-:S03]  /*14620*/  IMAD.WIDE R250, R5, 0x4, R38 ;  /* 0x0000000405fa7825 */ /* 0x000fc600078e0226 */
[----:B------:R-:W-:Y:S04]  /*14630*/  STL.64 [R1+0x28], R50 ;  /* 0x0000283201007387 */ /* 0x000fe80000100a00 */
[----:B------:R1:W-:Y:S01]  /*14640*/  STL.64 [R1+0x18], R46 ;  /* 0x0000182e01007387 */ /* 0x0003e20000100a00 */
[----:B------:R-:W-:-:S03]  /*14650*/  IMAD.WIDE R248, R5, 0x4, R36 ;  /* 0x0000000405f87825 */ /* 0x000fc600078e0224 */
[----:B------:R-:W-:Y:S04]  /*14660*/  STL.64 [R1+0x20], R48 ;  /* 0x0000203001007387 */ /* 0x000fe80000100a00 */
[----:B------:R1:W-:Y:S04]  /*14670*/  STL.64 [R1+0x10], R44 ;  /* 0x0000102c01007387 */ /* 0x0003e80000100a00 */
[----:B------:R-:W2:Y:S04]  /*14680*/  LDL.64 R38, [R1+0x1b8] ;  /* 0x0001b80001267983 */ /* 0x000ea80000100a00 */
[----:B------:R1:W-:Y:S04]  /*14690*/  STL.64 [R1+0x8], R42 ;  /* 0x0000082a01007387 */ /* 0x0003e80000100a00 */
[----:B------:R-:W2:Y:S01]  /*146a0*/  LDL.64 R36, [R1+0x1d8] ;  /* 0x0001d80001247983 */ /* 0x000ea20000100a00 */
[----:B------:R-:W-:-:S05]  /*146b0*/  IMAD.WIDE R40, R5, 0x4, R40 ;  /* 0x0000000405287825 */ /* 0x000fca00078e0228 */
[----:B------:R1:W-:Y:S04]  /*146c0*/  STL.64 [R1], R40 ;  /* 0x0000002801007387 */ /* 0x0003e80000100a00 */
[----:B----4-:R-:W-:Y:S04]  /*146d0*/  LDGSTS.E [R0+0x30400], desc[UR28][R222.64], P4 ;  /* 0x30400000de007fae */ /* 0x010fe8000a1a101c */
[----:B---3--:R-:W-:Y:S04]  /*146e0*/  LDGSTS.E [R0+0x30800], desc[UR28][R238.64], P4 ;  /* 0x30800000ee007fae */ /* 0x008fe8000a1a101c */
[----:B------:R-:W3:Y:S04]  /*146f0*/  LDL.64 R222, [R1+0x230] ;  /* 0x0002300001de7983 */ /* 0x000ee80000100a00 */
[----:B------:R-:W4:Y:S04]  /*14700*/  LDL.64 R238, [R1+0x210] ;  /* 0x0002100001ee7983 */ /* 0x000f280000100a00 */
[----:B--2---:R2:W-:Y:S04]  /*14710*/  LDGSTS.E [R0+0x30c00], desc[UR28][R36.64], P4 ;  /* 0x30c0000024007fae */ /* 0x0045e8000a1a101c */
[----:B------:R1:W-:Y:S04]  /*14720*/  LDGSTS.E [R0+0x31000], desc[UR28][R38.64], P4 ;  /* 0x3100000026007fae */ /* 0x0003e8000a1a101c */
[----:B------:R-:W-:Y:S04]  /*14730*/  LDGSTS.E [R0+0x31400], desc[UR28][R216.64], P4 ;  /* 0x31400000d8007fae */ /* 0x000fe8000a1a101c */
[----:B------:R-:W-:Y:S01]  /*14740*/  LDGSTS.E [R0+0x31800], desc[UR28][R212.64], P4 ;  /* 0x31800000d4007fae */ /* 0x000fe2000a1a101c */
[C---:B------:R-:W-:Y:S01]  /*14750*/  IMAD.WIDE R242, R5.reuse, 0x4, R30 ;  /* 0x0000000405f27825 */ /* 0x040fe200078e021e */
[----:B--2---:R-:W2:Y:S02]  /*14760*/  LDC R36, c[0x0][0x3a0] ;  /* 0x0000e800ff247b82 */ /* 0x004ea40000000800 */
[----:B------:R-:W-:Y:S04]  /*14770*/  LDGSTS.E [R0+0x31c00], desc[UR28][R70.64], P4 ;  /* 0x31c0000046007fae */ /* 0x000fe8000a1a101c */
[----:B------:R-:W2:Y:S01]  /*14780*/  LDL.LU.64 R216, [R1+0x9c0] ;  /* 0x0009c00001d87983 */ /* 0x000ea20000300a00 */
[C---:B------:R-:W-:Y:S01]  /*14790*/  IMAD.WIDE R22, R5.reuse, 0x4, R22 ;  /* 0x0000000405167825 */ /* 0x040fe200078e0216 */
[----:B------:R-:W2:Y:S02]  /*147a0*/  LDC R30, c[0x0][0x3a0] ;  /* 0x0000e800ff1e7b82 */ /* 0x000ea40000000800 */
[----:B-1----:R-:W2:Y:S04]  /*147b0*/  LDL.LU.64 R212, [R1+0x9b8] ;  /* 0x0009b80001d47983 */ /* 0x002ea80000300a00 */
[----:B------:R-:W3:Y:S01]  /*147c0*/  LDL.LU.64 R70, [R1+0x9b0] ;  /* 0x0009b00001467983 */ /* 0x000ee20000300a00 */
[C---:B------:R-:W-:Y:S01]  /*147d0*/  IMAD.WIDE R14, R5.reuse, 0x4, R14 ;  /* 0x00000004050e7825 */ /* 0x040fe200078e020e */
[----:B------:R-:W1:Y:S02]  /*147e0*/  LDC R38, c[0x0][0x3a0] ;  /* 0x0000e800ff267b82 */ /* 0x000e640000000800 */
[----:B------:R1:W-:Y:S04]  /*147f0*/  LDGSTS.E [R0+0x32000], desc[UR28][R206.64], P4 ;  /* 0x32000000ce007fae */ /* 0x0003e8000a1a101c */
[----:B------:R-:W-:Y:S04]  /*14800*/  LDGSTS.E [R0+0x32400], desc[UR28][R114.64], P4 ;  /* 0x3240000072007fae */ /* 0x000fe8000a1a101c */
[----:B------:R1:W-:Y:S04]  /*14810*/  LDGSTS.E [R0+0x32800], desc[UR28][R106.64], P4 ;  /* 0x328000006a007fae */ /* 0x0003e8000a1a101c */
[----:B------:R-:W-:Y:S01]  /*14820*/  LDGSTS.E [R0+0x32c00], desc[UR28][R98.64], P4 ;  /* 0x32c0000062007fae */ /* 0x000fe2000a1a101c */
[C---:B------:R-:W-:Y:S01]  /*14830*/  IMAD.WIDE R6, R5.reuse, 0x4, R6 ;  /* 0x0000000405067825 */ /* 0x040fe200078e0206 */
[----:B-1----:R-:W1:Y:S02]  /*14840*/  LDC R206, c[0x0][0x3a0] ;  /* 0x0000e800ffce7b82 */ /* 0x002e640000000800 */
[----:B------:R1:W-:Y:S04]  /*14850*/  LDGSTS.E [R0+0x33000], desc[UR28][R90.64], P4 ;  /* 0x330000005a007fae */ /* 0x0003e8000a1a101c */
[----:B------:R-:W-:Y:S01]  /*14860*/  LDGSTS.E [R0+0x33400], desc[UR28][R82.64], P4 ;  /* 0x3340000052007fae */ /* 0x000fe2000a1a101c */
[C---:B------:R-:W-:Y:S01]  /*14870*/  IMAD.WIDE R164, R5.reuse, 0x4, R164 ;  /* 0x0000000405a47825 */ /* 0x040fe200078e02a4 */
[----:B------:R-:W2:Y:S02]  /*14880*/  LDC R106, c[0x0][0x3a0] ;  /* 0x0000e800ff6a7b82 */ /* 0x000ea40000000800 */
[----:B------:R1:W-:Y:S04]  /*14890*/  LDGSTS.E [R0+0x33800], desc[UR28][R74.64], P4 ;  /* 0x338000004a007fae */ /* 0x0003e8000a1a101c */
[----:B------:R-:W-:Y:S01]  /*148a0*/  LDGSTS.E [R0+0x33c00], desc[UR28][R62.64], P4 ;  /* 0x33c000003e007fae */ /* 0x000fe2000a1a101c */
[C---:B------:R-:W-:Y:S01]  /*148b0*/  IMAD.WIDE R172, R5.reuse, 0x4, R172 ;  /* 0x0000000405ac7825 */ /* 0x040fe200078e02ac */
[----:B-1----:R-:W1:Y:S02]  /*148c0*/  LDC R90, c[0x0][0x3a0] ;  /* 0x0000e800ff5a7b82 */ /* 0x002e640000000800 */
[----:B------:R1:W-:Y:S01]  /*148d0*/  LDGSTS.E [R0+0x34000], desc[UR28][R54.64], P4 ;  /* 0x3400000036007fae */ /* 0x0003e2000a1a101c */
[----:B------:R-:W-:-:S03]  /*148e0*/  IMAD.WIDE R180, R5, 0x4, R180 ;  /* 0x0000000405b47825 */ /* 0x000fc600078e02b4 */
[----:B------:R1:W-:Y:S01]  /*148f0*/  LDGSTS.E [R0+0x34400], desc[UR28][R46.64], P4 ;  /* 0x344000002e007fae */ /* 0x0003e2000a1a101c */
[C---:B------:R-:W-:Y:S01]  /*14900*/  IMAD.WIDE R188, R5.reuse, 0x4, R188 ;  /* 0x0000000405bc7825 */ /* 0x040fe200078e02bc */
[----:B------:R-:W2:Y:S02]  /*14910*/  LDC R74, c[0x0][0x3a0] ;  /* 0x0000e800ff4a7b82 */ /* 0x000ea40000000800 */
[----:B------:R-:W-:Y:S01]  /*14920*/  LDGSTS.E [R0+0x34800], desc[UR28][R250.64], P4 ;  /* 0x34800000fa007fae */ /* 0x000fe2000a1a101c */
[----:B------:R-:W-:-:S03]  /*14930*/  IMAD.WIDE R196, R5, 0x4, R196 ;  /* 0x0000000405c47825 */ /* 0x000fc600078e02c4 */
[----:B------:R-:W-:Y:S01]  /*14940*/  LDGSTS.E [R0+0x34c00], desc[UR28][R242.64], P4 ;  /* 0x34c00000f2007fae */ /* 0x000fe2000a1a101c */
[C---:B------:R-:W-:Y:S01]  /*14950*/  IMAD.WIDE R124, R5.reuse, 0x4, R124 ;  /* 0x00000004057c7825 */ /* 0x040fe200078e027c */
[----:B-1----:R-:W1:Y:S02]  /*14960*/  LDC R54, c[0x0][0x3a0] ;  /* 0x0000e800ff367b82 */ /* 0x002e640000000800 */
[----:B------:R-:W-:Y:S01]  /*14970*/  LDGSTS.E [R0+0x35000], desc[UR28][R22.64], P4 ;  /* 0x3500000016007fae */ /* 0x000fe2000a1a101c */
[----:B------:R-:W-:-:S03]  /*14980*/  IMAD.WIDE R132, R5, 0x4, R132 ;  /* 0x0000000405847825 */ /* 0x000fc600078e0284 */
[----:B------:R-:W-:Y:S01]  /*14990*/  LDGSTS.E [R0+0x35400], desc[UR28][R14.64], P4 ;  /* 0x354000000e007fae */ /* 0x000fe2000a1a101c */
[C---:B------:R-:W-:Y:S01]  /*149a0*/  IMAD.WIDE R140, R5.reuse, 0x4, R140 ;  /* 0x00000004058c7825 */ /* 0x040fe200078e028c */
[----:B------:R-:W1:Y:S02]  /*149b0*/  LDC R46, c[0x0][0x3a0] ;  /* 0x0000e800ff2e7b82 */ /* 0x000e640000000800 */
[----:B------:R-:W-:Y:S01]  /*149c0*/  LDGSTS.E [R0+0x35800], desc[UR28][R6.64], P4 ;  /* 0x3580000006007fae */ /* 0x000fe2000a1a101c */
[----:B------:R-:W-:-:S03]  /*149d0*/  IMAD.WIDE R148, R5, 0x4, R148 ;  /* 0x0000000405947825 */ /* 0x000fc600078e0294 */
[----:B------:R-:W-:Y:S01]  /*149e0*/  LDGSTS.E [R0+0x35c00], desc[UR28][R164.64], P4 ;  /* 0x35c00000a4007fae */ /* 0x000fe2000a1a101c */
[C---:B------:R-:W-:Y:S01]  /*149f0*/  IMAD.WIDE R28, R5.reuse, 0x4, R28 ;  /* 0x00000004051c7825 */ /* 0x040fe200078e021c */
[----:B------:R-:W1:Y:S02]  /*14a00*/  LDC R62, c[0x0][0x3a0] ;  /* 0x0000e800ff3e7b82 */ /* 0x000e640000000800 */
[----:B------:R-:W-:Y:S04]  /*14a10*/  LDGSTS.E [R0+0x36000], desc[UR28][R172.64], P4 ;  /* 0x36000000ac007fae */ /* 0x000fe8000a1a101c */
        /* <DEDUP_REMOVED lines=15> */
[----:B---3--:R-:W-:Y:S04]  /*14b10*/  LDGSTS.E [R70+0x30100], desc[UR28][R222.64], P4 ;  /* 0x30100000de467fae */ /* 0x008fe8000a1a101c */
[----:B----4-:R-:W-:Y:S04]  /*14b20*/  LDGSTS.E [R70+0x30500], desc[UR28][R238.64], P4 ;  /* 0x30500000ee467fae */ /* 0x010fe8000a1a101c */
[----:B--2---:R-:W-:Y:S04]  /*14b30*/  LDGSTS.E [R70+0x30900], desc[UR28][R216.64], P4 ;  /* 0x30900000d8467fae */ /* 0x004fe8000a1a101c */
[----:B------:R-:W-:Y:S04]  /*14b40*/  LDGSTS.E [R70+0x30d00], desc[UR28][R2.64], P4 ;  /* 0x30d0000002467fae */ /* 0x000fe8000a1a101c */
[----:B------:R-:W-:Y:S04]  /*14b50*/  LDGSTS.E [R70+0x31100], desc[UR28][R236.64], P4 ;  /* 0x31100000ec467fae */ /* 0x000fe8000a1a101c */
[----:B------:R-:W2:Y:S04]  /*14b60*/  LDL.LU.64 R216, [R1+0x9a8] ;  /* 0x0009a80001d87983 */ /* 0x000ea80000300a00 */
[----:B------:R-:W3:Y:S04]  /*14b70*/  LDL.LU.64 R2, [R1+0x9a0] ;  /* 0x0009a00001027983 */ /* 0x000ee80000300a00 */
[----:B------:R-:W4:Y:S04]  /*14b80*/  LDL.LU.64 R236, [R1+0x998] ;  /* 0x0009980001ec7983 */ /* 0x000f280000300a00 */
[----:B------:R-:W-:Y:S04]  /*14b90*/  LDGSTS.E [R70+0x31500], desc[UR28][R68.64], P4 ;  /* 0x3150000044467fae */ /* 0x000fe8000a1a101c */
[----:B------:R-:W-:Y:S04]  /*14ba0*/  LDGSTS.E [R70+0x31900], desc[UR28][R234.64], P4 ;  /* 0x31900000ea467fae */ /* 0x000fe8000a1a101c */
[----:B------:R1:W-:Y:S04]  /*14bb0*/  LDGSTS.E [R70+0x31d00], desc[UR28][R218.64], P4 ;  /* 0x31d00000da467fae */ /* 0x0003e8000a1a101c */
[----:B------:R-:W4:Y:S04]  /*14bc0*/  LDL.LU.64 R68, [R1+0x990] ;  /* 0x0009900001447983 */ /* 0x000f280000300a00 */
        /* <DEDUP_REMOVED lines=17> */
[----:B------:R1:W-:Y:S01]  /*14ce0*/  LDGSTS.E [R70+0x34500], desc[UR28][R44.64], P4 ;  /* 0x345000002c467fae */ /* 0x0003e2000a1a101c */
[C---:B------:R-:W-:Y:S01]  /*14cf0*/  IMAD.WIDE R126, R5.reuse, 0x4, R126 ;  /* 0x00000004057e7825 */ /* 0x040fe200078e027e */
[----:B-1----:R-:W1:Y:S02]  /*14d00*/  LDC R72, c[0x0][0x3a0] ;  /* 0x0000e800ff487b82 */ /* 0x002e640000000800 */
        /* <DEDUP_REMOVED lines=28> */
[----:B------:R-:W1:Y:S03]  /*14ed0*/  LDC R112, c[0x0][0x3a0] ;  /* 0x0000e800ff707b82 */ /* 0x000e660000000800 */
[----:B------:R-:W-:-:S04]  /*14ee0*/  IMAD.WIDE R168, R5, 0x4, R168 ;  /* 0x0000000405a87825 */ /* 0x000fc800078e02a8 */
[C---:B------:R-:W-:Y:S01]  /*14ef0*/  IMAD.WIDE R176, R5.reuse, 0x4, R176 ;  /* 0x0000000405b07825 */ /* 0x040fe200078e02b0 */
[----:B------:R-:W1:Y:S03]  /*14f00*/  LDC R203, c[0x0][0x3a0] ;  /* 0x0000e800ffcb7b82 */ /* 0x000e660000000800 */
[----:B------:R-:W-:-:S04]  /*14f10*/  IMAD.WIDE R184, R5, 0x4, R184 ;  /* 0x0000000405b87825 */ /* 0x000fc800078e02b8 */
[----:B------:R-:W-:-:S04]  /*14f20*/  IMAD.WIDE R192, R5, 0x4, R192 ;  /* 0x0000000405c07825 */ /* 0x000fc800078e02c0 */
[----:B------:R-:W-:-:S04]  /*14f30*/  IMAD.WIDE R120, R5, 0x4, R120 ;  /* 0x0000000405787825 */ /* 0x000fc800078e0278 */
[----:B------:R-:W-:-:S04]  /*14f40*/  IMAD.WIDE R128, R5, 0x4, R128 ;  /* 0x0000000405807825 */ /* 0x000fc800078e0280 */
[----:B------:R-:W-:-:S04]  /*14f50*/  IMAD.WIDE R136, R5, 0x4, R136 ;  /* 0x0000000405887825 */ /* 0x000fc800078e0288 */
[----:B------:R-:W-:-:S04]  /*14f60*/  IMAD.WIDE R144, R5, 0x4, R144 ;  /* 0x0000000405907825 */ /* 0x000fc800078e0290 */
[C---:B------:R-:W-:Y:S01]  /*14f70*/  IMAD.WIDE R152, R5.reuse, 0x4, R152 ;  /* 0x0000000405987825 */ /* 0x040fe200078e0298 */
[----:B----4-:R-:W-:Y:S04]  /*14f80*/  LDGSTS.E [R69+0x30200], desc[UR28][R236.64], P4 ;  /* 0x30200000ec457fae */ /* 0x010fe8000a1a101c */
[----:B---3--:R-:W-:Y:S04]  /*14f90*/  LDGSTS.E [R69+0x30600], desc[UR28][R2.64], P4 ;  /* 0x3060000002457fae */ /* 0x008fe8000a1a101c */
[----:B------:R-:W-:Y:S04]  /*14fa0*/  LDGSTS.E [R69+0x30a00], desc[UR28][R232.64], P4 ;  /* 0x30a00000e8457fae */ /* 0x000fe8000a1a101c */
[----:B------:R-:W-:Y:S04]  /*14fb0*/  LDGSTS.E [R69+0x30e00], desc[UR28][R228.64], P4 ;  /* 0x30e00000e4457fae */ /* 0x000fe8000a1a101c */
[----:B------:R-:W-:Y:S04]  /*14fc0*/  LDGSTS.E [R69+0x31200], desc[UR28][R224.64], P4 ;  /* 0x31200000e0457fae */ /* 0x000fe8000a1a101c */
[----:B------:R-:W-:Y:S04]  /*14fd0*/  LDGSTS.E [R69+0x31600], desc[UR28][R220.64], P4 ;  /* 0x31600000dc457fae */ /* 0x000fe8000a1a101c */
[----:B------:R-:W-:Y:S04]  /*14fe0*/  LDGSTS.E [R69+0x31a00], desc[UR28][R230.64], P4 ;  /* 0x31a00000e6457fae */ /* 0x000fe8000a1a101c */
[----:B------:R3:W-:Y:S04]  /*14ff0*/  LDGSTS.E [R69+0x31e00], desc[UR28][R214.64], P4 ;  /* 0x31e00000d6457fae */ /* 0x0007e8000a1a101c */
[----:B------:R-:W-:Y:S04]  /*15000*/  LDGSTS.E [R69+0x32200], desc[UR28][R198.64], P4 ;  /* 0x32200000c6457fae */ /* 0x000fe8000a1a101c */
[----:B------:R-:W-:Y:S04]  /*15010*/  LDGSTS.E [R69+0x32600], desc[UR28][R110.64], P4 ;  /* 0x326000006e457fae */ /* 0x000fe8000a1a101c */
[----:B------:R-:W-:Y:S01]  /*15020*/  LDGSTS.E [R69+0x32a00], desc[UR28][R102.64], P4 ;  /* 0x32a0000066457fae */ /* 0x000fe2000a1a101c */
[C---:B------:R-:W-:Y:S01]  /*15030*/  IMAD.WIDE R244, R5.reuse, 0x4, R32 ;  /* 0x0000000405f47825 */ /* 0x040fe200078e0220 */
[----:B---3--:R-:W3:Y:S02]  /*15040*/  LDC R215, c[0x0][0x3a0] ;  /* 0x0000e800ffd77b82 */ /* 0x008ee40000000800 */
[----:B------:R4:W-:Y:S04]  /*15050*/  LDGSTS.E [R69+0x32e00], desc[UR28][R94.64], P4 ;  /* 0x32e000005e457fae */ /* 0x0009e8000a1a101c */
[----:B------:R-:W-:Y:S01]  /*15060*/  LDGSTS.E [R69+0x33200], desc[UR28][R86.64], P4 ;  /* 0x3320000056457fae */ /* 0x000fe2000a1a101c */
[C---:B------:R-:W-:Y:S01]  /*15070*/  IMAD.WIDE R24, R5.reuse, 0x4, R24 ;  /* 0x0000000405187825 */ /* 0x040fe200078e0218 */
[----:B------:R-:W1:Y:S02]  /*15080*/  LDC R32, c[0x0][0x3a0] ;  /* 0x0000e800ff207b82 */ /* 0x000e640000000800 */
[----:B------:R2:W-:Y:S04]  /*15090*/  LDGSTS.E [R69+0x33600], desc[UR28][R78.64], P4 ;  /* 0x336000004e457fae */ /* 0x0005e8000a1a101c */
[----:B------:R-:W-:Y:S01]  /*150a0*/  LDGSTS.E [R69+0x33a00], desc[UR28][R66.64], P4 ;  /* 0x33a0000042457fae */ /* 0x000fe2000a1a101c */
[C---:B------:R-:W-:Y:S01]  /*150b0*/  IMAD.WIDE R16, R5.reuse, 0x4, R16 ;  /* 0x0000000405107825 */ /* 0x040fe200078e0210 */
[----:B----4-:R-:W4:Y:S02]  /*150c0*/  LDC R94, c[0x0][0x3a0] ;  /* 0x0000e800ff5e7b82 */ /* 0x010f240000000800 */
[----:B------:R2:W-:Y:S04]  /*150d0*/  LDGSTS.E [R69+0x33e00], desc[UR28][R58.64], P4 ;  /* 0x33e000003a457fae */ /* 0x0005e8000a1a101c */
[----:B------:R-:W-:Y:S01]  /*150e0*/  LDGSTS.E [R69+0x34200], desc[UR28][R50.64], P4 ;  /* 0x3420000032457fae */ /* 0x000fe2000a1a101c */
[C---:B------:R-:W-:Y:S01]  /*150f0*/  IMAD.WIDE R8, R5.reuse, 0x4, R8 ;  /* 0x0000000405087825 */ /* 0x040fe200078e0208 */
[----:B--2---:R-:W2:Y:S02]  /*15100*/  LDC R78, c[0x0][0x3a0] ;  /* 0x0000e800ff4e7b82 */ /* 0x004ea40000000800 */
[----:B------:R3:W-:Y:S04]  /*15110*/  LDGSTS.E [R69+0x34600], desc[UR28][R42.64], P4 ;  /* 0x346000002a457fae */ /* 0x0007e8000a1a101c */
[----:B------:R-:W-:Y:S01]  /*15120*/  LDGSTS.E [R69+0x34a00], desc[UR28][R246.64], P4 ;  /* 0x34a00000f6457fae */ /* 0x000fe2000a1a101c */
[C---:B------:R-:W-:Y:S01]  /*15130*/  IMAD.WIDE R162, R5.reuse, 0x4, R162 ;  /* 0x0000000405a27825 */ /* 0x040fe200078e02a2 */
[----:B------:R-:W1:Y:S02]  /*15140*/  LDC R58, c[0x0][0x3a0] ;  /* 0x0000e800ff3a7b82 */ /* 0x000e640000000800 */
[----:B------:R-:W-:Y:S04]  /*15150*/  LDGSTS.E [R69+0x34e00], desc[UR28][R26.64], P4 ;  /* 0x34e000001a457fae */ /* 0x000fe8000a1a101c */
[----:B------:R-:W-:Y:S01]  /*15160*/  LDGSTS.E [R69+0x35200], desc[UR28][R18.64], P4 ;  /* 0x3520000012457fae */ /* 0x000fe2000a1a101c */
[C---:B------:R-:W-:Y:S01]  /*15170*/  IMAD.WIDE R170, R5.reuse, 0x4, R170 ;  /* 0x0000000405aa7825 */ /* 0x040fe200078e02aa */
[----:B---3--:R-:W3:Y:S02]  /*15180*/  LDC R42, c[0x0][0x3a0] ;  /* 0x0000e800ff2a7b82 */ /* 0x008ee40000000800 */
        /* <DEDUP_REMOVED lines=13> */
[----:B------:R-:W2:Y:S01]  /*15260*/  LDL.LU.64 R236, [R1+0x988] ;  /* 0x0009880001ec7983 */ /* 0x000ea20000300a00 */
        /* <DEDUP_REMOVED lines=15> */
[----:B------:R-:W2:Y:S04]  /*15360*/  LDL.LU.64 R220, [R1+0x968] ;  /* 0x0009680001dc7983 */ /* 0x000ea80000300a00 */
[----:B------:R-:W-:Y:S04]  /*15370*/  LDGSTS.E [R68+0x30300], desc[UR28][R216.64], P4 ;  /* 0x30300000d8447fae */ /* 0x000fe8000a1a101c */
[----:B------:R-:W-:Y:S04]  /*15380*/  LDGSTS.E [R68+0x30700], desc[UR28][R212.64], P4 ;  /* 0x30700000d4447fae */ /* 0x000fe8000a1a101c */
[----:B------:R-:W-:Y:S04]  /*15390*/  LDGSTS.E [R68+0x30b00], desc[UR28][R208.64], P4 ;  /* 0x30b00000d0447fae */ /* 0x000fe8000a1a101c */
[----:B------:R-:W2:Y:S04]  /*153a0*/  LDL.LU.64 R216, [R1+0x960] ;  /* 0x0009600001d87983 */ /* 0x000ea80000300a00 */
[----:B------:R-:W2:Y:S04]  /*153b0*/  LDL.LU.64 R212, [R1+0x958] ;  /* 0x0009580001d47983 */ /* 0x000ea80000300a00 */
[----:B------:R-:W2:Y:S04]  /*153c0*/  LDL.LU.64 R208, [R1+0x950] ;  /* 0x0009500001d07983 */ /* 0x000ea80000300a00 */
[----:B------:R-:W-:Y:S04]  /*153d0*/  LDGSTS.E [R68+0x30f00], desc[UR28][R204.64], P4 ;  /* 0x30f00000cc447fae */ /* 0x000fe8000a1a101c */
[----:B------:R-:W-:Y:S04]  /*153e0*/  LDGSTS.E [R68+0x31300], desc[UR28][R200.64], P4 ;  /* 0x31300000c8447fae */ /* 0x000fe8000a1a101c */
[----:B------:R-:W-:Y:S04]  /*153f0*/  LDGSTS.E [R68+0x31700], desc[UR28][R156.64], P4 ;  /* 0x317000009c447fae */ /* 0x000fe8000a1a101c */
[----:B------:R-:W2:Y:S04]  /*15400*/  LDL.LU.64 R204, [R1+0x948] ;  /* 0x0009480001cc7983 */ /* 0x000ea80000300a00 */
[----:B------:R-:W2:Y:S04]  /*15410*/  LDL.LU.64 R200, [R1+0x940] ;  /* 0x0009400001c87983 */ /* 0x000ea80000300a00 */
[----:B------:R-:W2:Y:S04]  /*15420*/  LDL.LU.64 R156, [R1+0x938] ;  /* 0x00093800019c7983 */ /* 0x000ea80000300a00 */
[----:B------:R-:W4:Y:S04]  /*15430*/  LDL.LU.64 R234, [R1+0x3d8] ;  /* 0x0003d80001ea7983 */ /* 0x000f280000300a00 */
[----:B------:R-:W4:Y:S04]  /*15440*/  LDL.LU.64 R222, [R1+0x3d0] ;  /* 0x0003d00001de7983 */ /* 0x000f280000300a00 */
[----:B------:R-:W4:Y:S04]  /*15450*/  LDL.LU.64 R238, [R1+0x3c8] ;  /* 0x0003c80001ee7983 */ /* 0x000f280000300a00 */
[----:B------:R-:W-:Y:S04]  /*15460*/  LDGSTS.E [R68+0x31b00], desc[UR28][R226.64], P4 ;  /* 0x31b00000e2447fae */ /* 0x000fe8000a1a101c */
[----:B------:R1:W-:Y:S04]  /*15470*/  LDGSTS.E [R68+0x31f00], desc[UR28][R210.64], P4 ;  /* 0x31f00000d2447fae */ /* 0x0003e8000a1a101c */
[----:B------:R-:W-:Y:S04]  /*15480*/  LDGSTS.E [R68+0x32300], desc[UR28][R116.64], P4 ;  /* 0x3230000074447fae */ /* 0x000fe8000a1a101c */
[----:B------:R3:W-:Y:S04]  /*15490*/  LDGSTS.E [R68+0x32700], desc[UR28][R108.64], P4 ;  /* 0x327000006c447fae */ /* 0x0007e8000a1a101c */
[----:B------:R-:W-:Y:S01]  /*154a0*/  LDGSTS.E [R68+0x32b00], desc[UR28][R100.64], P4 ;  /* 0x32b0000064447fae */ /* 0x000fe2000a1a101c */
[----:B------:R-:W-:Y:S01]  /*154b0*/  IMAD.WIDE R154, R5, 0x4, R154 ;  /* 0x00000004059a7825 */ /* 0x000fe200078e029a */
[----:B-1----:R-:W1:Y:S02]  /*154c0*/  LDC R210, c[0x0][0x3a0] ;  /* 0x0000e800ffd27b82 */ /* 0x002e640000000800 */
[----:B------:R3:W-:Y:S04]  /*154d0*/  LDGSTS.E [R68+0x32f00], desc[UR28][R92.64], P4 ;  /* 0x32f000005c447fae */ /* 0x0007e8000a1a101c */
[----:B------:R-:W-:Y:S01]  /*154e0*/  LDGSTS.E [R68+0x33300], desc[UR28][R84.64], P4 ;  /* 0x3330000054447fae */ /* 0x000fe2000a1a101c */
[----:B------:R-:W-:Y:S01]  /*154f0*/  VIADD R30, R30, 0xfffffefa ;  /* 0xfffffefa1e1e7836 */ /* 0x000fe20000000000 */
[----:B---3--:R-:W3:Y:S02]  /*15500*/  LDC R108, c[0x0][0x3a0] ;  /* 0x0000e800ff6c7b82 */ /* 0x008ee40000000800 */
[----:B------:R1:W-:Y:S04]  /*15510*/  LDGSTS.E [R68+0x33700], desc[UR28][R76.64], P4 ;  /* 0x337000004c447fae */ /* 0x0003e8000a1a101c */
[----:B------:R-:W-:Y:S01]  /*15520*/  LDGSTS.E [R68+0x33b00], desc[UR28][R64.64], P4 ;  /* 0x33b0000040447fae */ /* 0x000fe2000a1a101c */
[----:B------:R-:W-:Y:S01]  /*15530*/  VIADD R34, R34, 0xfffffef8 ;  /* 0xfffffef822227836 */ /* 0x000fe20000000000 */
[----:B------:R-:W2:Y:S02]  /*15540*/  LDC R92, c[0x0][0x3a0] ;  /* 0x0000e800ff5c7b82 */ /* 0x000ea40000000800 */
[----:B------:R1:W-:Y:S04]  /*15550*/  LDGSTS.E [R68+0x33f00], desc[UR28][R56.64], P4 ;  /* 0x33f0000038447fae */ /* 0x0003e8000a1a101c */
[----:B------:R-:W-:Y:S01]  /*15560*/  LDGSTS.E [R68+0x34300], desc[UR28][R48.64], P4 ;  /* 0x3430000030447fae */ /* 0x000fe2000a1a101c */
[----:B------:R-:W-:Y:S01]  /*15570*/  VIADD R36, R36, 0xfffffef7 ;  /* 0xfffffef724247836 */ /* 0x000fe20000000000 */
[----:B-1----:R-:W1:Y:S02]  /*15580*/  LDC R76, c[0x0][0x3a0] ;  /* 0x0000e800ff4c7b82 */ /* 0x002e640000000800 */
[----:B------:R3:W-:Y:S04]  /*15590*/  LDGSTS.E [R68+0x34700], desc[UR28][R40.64], P4 ;  /* 0x3470000028447fae */ /* 0x0007e8000a1a101c */
[----:B------:R-:W-:Y:S01]  /*155a0*/  LDGSTS.E [R68+0x34b00], desc[UR28][R244.64], P4 ;  /* 0x34b00000f4447fae */ /* 0x000fe2000a1a101c */
[----:B------:R-:W-:Y:S01]  /*155b0*/  VIADD R42, R42, 0xfffffef4 ;  /* 0xfffffef42a2a7836 */ /* 0x000fe20000000000 */
[----:B------:R-:W1:Y:S02]  /*155c0*/  LDC R56, c[0x0][0x3a0] ;  /* 0x0000e800ff387b82 */ /* 0x000e640000000800 */
[----:B------:R-:W-:Y:S04]  /*155d0*/  LDGSTS.E [R68+0x34f00], desc[UR28][R24.64], P4 ;  /* 0x34f0000018447fae */ /* 0x000fe8000a1a101c */
[----:B------:R-:W-:Y:S02]  /*155e0*/  LDGSTS.E [R68+0x35300], desc[UR28][R16.64], P4 ;  /* 0x3530000010447fae */ /* 0x000fe4000a1a101c */
[----:B---3--:R-:W3:Y:S02]  /*155f0*/  LDC R40, c[0x0][0x3a0] ;  /* 0x0000e800ff287b82 */ /* 0x008ee40000000800 */
[----:B------:R-:W-:Y:S04]  /*15600*/  LDGSTS.E [R68+0x35700], desc[UR28][R8.64], P4 ;  /* 0x3570000008447fae */ /* 0x000fe8000a1a101c */
[----:B------:R-:W-:Y:S02]  /*15610*/  LDGSTS.E [R68+0x35b00], desc[UR28][R162.64], P4 ;  /* 0x35b00000a2447fae */ /* 0x000fe4000a1a101c */
[----:B------:R-:W1:Y:S02]  /*15620*/  LDC R48, c[0x0][0x3a0] ;  /* 0x0000e800ff307b82 */ /* 0x000e640000000800 */
[----:B------:R-:W-:Y:S04]  /*15630*/  LDGSTS.E [R68+0x35f00], desc[UR28][R170.64], P4 ;  /* 0x35f00000aa447fae */ /* 0x000fe8000a1a101c */
[----:B------:R-:W-:Y:S01]  /*15640*/  LDGSTS.E [R68+0x36300], desc[UR28][R178.64], P4 ;  /* 0x36300000b2447fae */ /* 0x000fe2000a1a101c */
[----:B------:R-:W-:Y:S01]  /*15650*/  VIADD R46, R46, 0xfffffef2 ;  /* 0xfffffef22e2e7836 */ /* 0x000fe20000000000 */
        /* <DEDUP_REMOVED lines=14> */
[----:B------:R-:W0:Y:S04]  /*15740*/  LDGDEPBAR ;  /* 0x00000000000079af */ /* 0x000e280000000000 */
[----:B------:R-:W3:Y:S01]  /*15750*/  LDL.LU.64 R230, [R1+0x3c0] ;  /* 0x0003c00001e67983 */ /* 0x000ee20000300a00 */
[----:B------:R-:W-:Y:S01]  /*15760*/  ISETP.GE.U32.AND P4, PT, R4, 0x7ffffebc, PT ;  /* 0x7ffffebc0400780c */ /* 0x000fe20003f86070 */
[----:B------:R-:W-:Y:S01]  /*15770*/  VIADD R4, R71, 0x100000 ;  /* 0x0010000047047836 */ /* 0x000fe20000000000 */
[----:B------:R-:W1:Y:S01]  /*15780*/  LDC R211, c[0x0][0x3a0] ;  /* 0x0000e800ffd37b82 */ /* 0x000e620000000800 */
[----:B------:R-:W-:Y:S01]  /*15790*/  STL.64 [R1+0x860], R68 ;  /* 0x0008604401007387 */ /* 0x000fe20000100a00 */
[----:B--2---:R-:W-:-:S06]  /*157a0*/  IMAD.WIDE R156, R252, 0x4, R156 ;  /* 0x00000004fc9c7825 */ /* 0x004fcc00078e029c */
[----:B------:R-:W-:Y:S06]  /*157b0*/  BAR.SYNC.DEFER_BLOCKING 0x0 ;  /* 0x0000000000007b1d */ /* 0x000fec0000010000 */
[----:B------:R-:W-:Y:S04]  /*157c0*/  STL.64 [R1+0x778], R156 ;  /* 0x0007789c01007387 */ /* 0x000fe80000100a00 */
[----:B------:R-:W2:Y:S04]  /*157d0*/  LDL.LU.64 R226, [R1+0x3b8] ;  /* 0x0003b80001e27983 */ /* 0x000ea80000300a00 */
[----:B------:R-:W-:Y:S01]  /*157e0*/  @!PT LDS RZ, [RZ] ;  /* 0x00000000fffff984 */ /* 0x000fe20000000800 */
[----:B------:R-:W-:Y:S01]  /*157f0*/  @!PT LDS RZ, [RZ] ;  /* 0x00000000fffff984 */ /* 0x000fe20000000800 */
[----:B------:R-:W-:Y:S01]  /*15800*/  @!PT LDS RZ, [RZ] ;  /* 0x00000000fffff984 */ /* 0x000fe20000000800 */
[----:B------:R-:W-:Y:S01]  /*15810*/  LDGSTS.E [R4+-0x60000], desc[UR28][R156.64], !P5 ;  /* 0xa00000009c047fae */ /* 0x000fe2000e9a101c */
[----:B------:R-:W-:Y:S01]  /*15820*/  ISETP.GE.U32.AND P5, PT, R30, 0x7ffffebb, PT ;  /* 0x7ffffebb1e00780c */ /* 0x000fe20003fa6070 */
[----:B----4-:R-:W-:-:S02]  /*15830*/  IMAD.WIDE R30, R252, 0x4, R234 ;  /* 0x00000004fc1e7825 */ /* 0x010fc400078e02ea */
[----:B------:R-:W4:Y:S04]  /*15840*/  LDL.LU.64 R234, [R1+0x3b0] ;  /* 0x0003b00001ea7983 */ /* 0x000f280000300a00 */
[----:B------:R1:W-:Y:S02]  /*15850*/  LDGSTS.E [R4+-0x5fffc], desc[UR28][R30.64], !P3 ;  /* 0xa00040001e047fae */ /* 0x0003e4000d9a101c */
[----:B-1----:R-:W-:Y:S02]  /*15860*/  VIADD R4, R32, 0xfffffef9 ;  /* 0xfffffef920047836 */ /* 0x002fe40000000000 */
[----:B------:R-:W-:-:S03]  /*15870*/  IMAD.WIDE R32, R252, 0x4, R222 ;  /* 0x00000004fc207825 */ /* 0x000fc600078e02de */
[----:B------:R-:W-:Y:S02]  /*15880*/  ISETP.GE.U32.AND P3, PT, R4, 0x7ffffeba, PT ;  /* 0x7ffffeba0400780c */ /* 0x000fe40003f66070 */
[----:B------:R-:W-:Y:S01]  /*15890*/  IADD3 R4, PT, PT, R71, 0x100000, RZ ;  /* 0x0010000047047810 */ /* 0x000fe20007ffe0ff */
[----:B------:R-:W-:Y:S04]  /*158a0*/  STL.64 [R1+0x780], R30 ;  /* 0x0007801e01007387 */ /* 0x000fe80000100a00 */
[----:B------:R-:W-:Y:S01]  /*158b0*/  LDGSTS.E [R4+-0x5fff8], desc[UR28][R32.64], !P6 ;  /* 0xa000800020047fae */ /* 0x000fe2000f1a101c */
[----:B------:R-:W-:Y:S01]  /*158c0*/  ISETP.GE.U32.AND P6, PT, R34, 0x7ffffeb9, PT ;  /* 0x7ffffeb92200780c */ /* 0x000fe20003fc6070 */
[----:B------:R-:W-:Y:S02]  /*158d0*/  IMAD.WIDE R34, R252, 0x4, R238 ;  /* 0x00000004fc227825 */ /* 0x000fe400078e02ee */
[----:B------:R-:W-:Y:S04]  /*158e0*/  STL.64 [R1+0x788], R32 ;  /* 0x0007882001007387 */ /* 0x000fe80000100a00 */
[----:B------:R-:W4:Y:S04]  /*158f0*/  LDL.LU.64 R238, [R1+0x3a8] ;  /* 0x0003a80001ee7983 */ /* 0x000f280000300a00 */
[----:B------:R1:W-:Y:S04]  /*15900*/  STL.64 [R1+0x790], R34 ;  /* 0x0007902201007387 */ /* 0x0003e80000100a00 */
[----:B------:R-:W4:Y:S04]  /*15910*/  LDL.LU.64 R222, [R1+0x3a0] ;  /* 0x0003a00001de7983 */ /* 0x000f280000300a00 */
[----:B------:R1:W-:Y:S01]  /*15920*/  LDGSTS.E [R4+-0x5fff4], desc[UR28][R34.64], !P2 ;  /* 0xa000c00022047fae */ /* 0x0003e2000d1a101c */
[----:B------:R-:W-:Y:S01]  /*15930*/  ISETP.GE.U32.AND P2, PT, R36, 0x7ffffeb8, PT ;  /* 0x7ffffeb82400780c */ /* 0x000fe20003f46070 */
[----:B---3--:R-:W-:-:S02]  /*15940*/  VIADD R40, R40, 0xfffffef5 ;  /* 0xfffffef528287836 */ /* 0x008fc40000000000 */
[----:B------:R-:W-:Y:S02]  /*15950*/  VIADD R48, R48, 0xfffffef1 ;  /* 0xfffffef130307836 */ /* 0x000fe40000000000 */
[----:B------:R-:W-:Y:S02]  /*15960*/  VIADD R60, R60, 0xfffffeeb ;  /* 0xfffffeeb3c3c7836 */ /* 0x000fe40000000000 */
[----:B------:R-:W-:Y:S02]  /*15970*/  VIADD R64, R64, 0xfffffee9 ;  /* 0xfffffee940407836 */ /* 0x000fe40000000000 */
[----:B------:R-:W-:Y:S02]  /*15980*/  VIADD R66, R66, 0xfffffee8 ;  /* 0xfffffee842427836 */ /* 0x000fe40000000000 */
[----:B------:R-:W-:Y:S01]  /*15990*/  VIADD R74, R74, 0xfffffee6 ;  /* 0xfffffee64a4a7836 */ /* 0x000fe20000000000 */
[----:B-1----:R-:W1:Y:S01]  /*159a0*/  LDC R35, c[0x0][0x3a0] ;  /* 0x0000e800ff237b82 */ /* 0x002e620000000800 */
[----:B------:R-:W-:-:S02]  /*159b0*/  VIADD R76, R76, 0xfffffee5 ;  /* 0xfffffee54c4c7836 */ /* 0x000fc40000000000 */
[----:B------:R-:W-:Y:S02]  /*159c0*/  VIADD R80, R80, 0xfffffee3 ;  /* 0xfffffee350507836 */ /* 0x000fe40000000000 */
[----:B------:R-:W-:Y:S02]  /*159d0*/  VIADD R82, R82, 0xfffffee2 ;  /* 0xfffffee252527836 */ /* 0x000fe40000000000 */
[----:B------:R-:W-:Y:S01]  /*159e0*/  VIADD R86, R86, 0xfffffee0 ;  /* 0xfffffee056567836 */ /* 0x000fe20000000000 */
[----:B------:R-:W3:Y:S01]  /*159f0*/  LDC R34, c[0x0][0x3a0] ;  /* 0x0000e800ff227b82 */ /* 0x000ee20000000800 */
[----:B------:R-:W-:Y:S02]  /*15a00*/  IMAD.WIDE R36, R252, 0x4, R230 ;  /* 0x00000004fc247825 */ /* 0x000fe400078e02e6 */
[----:B------:R-:W3:Y:S04]  /*15a10*/  LDL.LU.64 R230, [R1+0x398] ;  /* 0x0003980001e67983 */ /* 0x000ee80000300a00 */
[----:B------:R1:W-:Y:S02]  /*15a20*/  LDGSTS.E [R4+-0x5fff0], desc[UR28][R36.64], !P4 ;  /* 0xa001000024047fae */ /* 0x0003e4000e1a101c */
[----:B-1----:R-:W-:-:S05]  /*15a30*/  VIADD R4, R38, 0xfffffef6 ;  /* 0xfffffef626047836 */ /* 0x002fca0000000000 */
[----:B------:R-:W-:Y:S01]  /*15a40*/  ISETP.GE.U32.AND P4, PT, R4, 0x7ffffeb7, PT ;  /* 0x7ffffeb70400780c */ /* 0x000fe20003f86070 */
[----:B------:R-:W-:Y:S01]  /*15a50*/  VIADD R4, R71, 0x100000 ;  /* 0x0010000047047836 */ /* 0x000fe20000000000 */
[----:B------:R-:W-:Y:S01]  /*15a60*/  STL.64 [R1+0x798], R36 ;  /* 0x0007982401007387 */ /* 0x000fe20000100a00 */
[----:B--2---:R-:W-:-:S05]  /*15a70*/  IMAD.WIDE R38, R252, 0x4, R226 ;  /* 0x00000004fc267825 */ /* 0x004fca00078e02e2 */
[----:B------:R-:W-:Y:S01]  /*15a80*/  LDGSTS.E [R4+-0x5ffec], desc[UR28][R38.64], !P5 ;  /* 0xa001400026047fae */ /* 0x000fe2000e9a101c */
[----:B------:R-:W-:-:S03]  /*15a90*/  ISETP.GE.U32.AND P5, PT, R40, 0x7ffffeb6, PT ;  /* 0x7ffffeb62800780c */ /* 0x000fc60003fa6070 */
[----:B------:R1:W-:Y:S01]  /*15aa0*/  STL.64 [R1+0x7a0], R38 ;  /* 0x0007a02601007387 */ /* 0x0003e20000100a00 */
[----:B----4-:R-:W-:-:S03]  /*15ab0*/  IMAD.WIDE R40, R252, 0x4, R234 ;  /* 0x00000004fc287825 */ /* 0x010fc600078e02ea */
[----:B------:R-:W2:Y:S04]  /*15ac0*/  LDL.LU.64 R234, [R1+0x390] ;  /* 0x0003900001ea7983 */ /* 0x000ea80000300a00 */
[----:B------:R4:W-:Y:S04]  /*15ad0*/  STL.64 [R1+0x7a8], R40 ;  /* 0x0007a82801007387 */ /* 0x0009e80000100a00 */
[----:B------:R-:W4:Y:S04]  /*15ae0*/  LDL.LU.64 R226, [R1+0x388] ;  /* 0x0003880001e27983 */ /* 0x000f280000300a00 */
[----:B------:R-:W-:Y:S01]  /*15af0*/  LDGSTS.E [R4+-0x5ffe8], desc[UR28][R40.64], !P3 ;  /* 0xa001800028047fae */ /* 0x000fe2000d9a101c */
[----:B------:R-:W-:Y:S01]  /*15b00*/  ISETP.GE.U32.AND P3, PT, R42, 0x7ffffeb5, PT ;  /* 0x7ffffeb52a00780c */ /* 0x000fe20003f66070 */
[----:B------:R-:W-:-:S02]  /*15b10*/  IMAD.WIDE R42, R252, 0x4, R238 ;  /* 0x00000004fc2a7825 */ /* 0x000fc400078e02ee */
[----:B------:R-:W4:Y:S04]  /*15b20*/  LDL.LU.64 R238, [R1+0x380] ;  /* 0x0003800001ee7983 */ /* 0x000f280000300a00 */
[----:B------:R1:W-:Y:S02]  /*15b30*/  LDGSTS.E [R4+-0x5ffe4], desc[UR28][R42.64], !P6 ;  /* 0xa001c0002a047fae */ /* 0x0003e4000f1a101c */
[----:B-1----:R-:W-:Y:S02]  /*15b40*/  VIADD R4, R44, 0xfffffef3 ;  /* 0xfffffef32c047836 */ /* 0x002fe40000000000 */
[----:B------:R-:W-:-:S03]  /*15b50*/  IMAD.WIDE R44, R252, 0x4, R222 ;  /* 0x00000004fc2c7825 */ /* 0x000fc600078e02de */
[----:B------:R-:W-:Y:S01]  /*15b60*/  ISETP.GE.U32.AND P6, PT, R4, 0x7ffffeb4, PT ;  /* 0x7ffffeb40400780c */ /* 0x000fe20003fc6070 */
[----:B------:R-:W-:Y:S01]  /*15b70*/  VIADD R4, R71, 0x100000 ;  /* 0x0010000047047836 */ /* 0x000fe20000000000 */
[----:B------:R-:W-:Y:S04]  /*15b80*/  STL.64 [R1+0x7b0], R42 ;  /* 0x0007b02a01007387 */ /* 0x000fe80000100a00 */
[----:B------:R-:W-:Y:S01]  /*15b90*/  LDGSTS.E [R4+-0x5ffe0], desc[UR28][R44.64], !P2 ;  /* 0xa00200002c047fae */ /* 0x000fe2000d1a101c */
[----:B------:R-:W-:-:S03]  /*15ba0*/  ISETP.GE.U32.AND P2, PT, R46, 0x7ffffeb3, PT ;  /* 0x7ffffeb32e00780c */ /* 0x000fc60003f46070 */
[----:B------:R-:W-:Y:S01]  /*15bb0*/  STL.64 [R1+0x7b8], R44 ;  /* 0x0007b82c01007387 */ /* 0x000fe20000100a00 */
[----:B---3--:R-:W-:-:S03]  /*15bc0*/  IMAD.WIDE R46, R252, 0x4, R230 ;  /* 0x00000004fc2e7825 */ /* 0x008fc600078e02e6 */
[----:B------:R-:W3:Y:S04]  /*15bd0*/  LDL.LU.64 R230, [R1+0x378] ;  /* 0x0003780001e67983 */ /* 0x000ee80000300a00 */
[----:B------:R-:W-:Y:S04]  /*15be0*/  STL.64 [R1+0x7c0], R46 ;  /* 0x0007c02e01007387 */ /* 0x000fe80000100a00 */
[----:B------:R-:W3:Y:S04]  /*15bf0*/  LDL.LU.64 R222, [R1+0x370] ;  /* 0x0003700001de7983 */ /* 0x000ee80000300a00 */
[----:B------:R-:W-:Y:S01]  /*15c00*/  LDGSTS.E [R4+-0x5ffdc], desc[UR28][R46.64], !P4 ;  /* 0xa00240002e047fae */ /* 0x000fe2000e1a101c */
[----:B------:R-:W-:Y:S01]  /*15c10*/  ISETP.GE.U32.AND P4, PT, R48, 0x7ffffeb2, PT ;  /* 0x7ffffeb23000780c */ /* 0x000fe20003f86070 */
[----:B--2---:R-:W-:-:S02]  /*15c20*/  IMAD.WIDE R48, R252, 0x4, R234 ;  /* 0x00000004fc307825 */ /* 0x004fc400078e02ea */
[----:B------:R-:W2:Y:S04]  /*15c30*/  LDL.LU.64 R234, [R1+0x368] ;  /* 0x0003680001ea7983 */ /* 0x000ea80000300a00 */
[----:B------:R1:W-:Y:S02]  /*15c40*/  LDGSTS.E [R4+-0x5ffd8], desc[UR28][R48.64], !P5 ;  /* 0xa002800030047fae */ /* 0x0003e4000e9a101c */
[----:B-1----:R-:W-:Y:S02]  /*15c50*/  VIADD R4, R50, 0xfffffef0 ;  /* 0xfffffef032047836 */ /* 0x002fe40000000000 */
[----:B----4-:R-:W-:-:S03]  /*15c60*/  IMAD.WIDE R50, R252, 0x4, R226 ;  /* 0x00000004fc327825 */ /* 0x010fc600078e02e2 */
[----:B------:R-:W-:Y:S02]  /*15c70*/  ISETP.GE.U32.AND P5, PT, R4, 0x7ffffeb1, PT ;  /* 0x7ffffeb10400780c */ /* 0x000fe40003fa6070 */
[----:B------:R-:W-:Y:S01]  /*15c80*/  IADD3 R4, PT, PT, R71, 0x100000, RZ ;  /* 0x0010000047047810 */ /* 0x000fe20007ffe0ff */
[----:B------:R-:W-:Y:S04]  /*15c90*/  STL.64 [R1+0x7c8], R48 ;  /* 0x0007c83001007387 */ /* 0x000fe80000100a00 */
[----:B------:R-:W-:Y:S01]  /*15ca0*/  LDGSTS.E [R4+-0x5ffd4], desc[UR28][R50.64], !P3 ;  /* 0xa002c00032047fae */ /* 0x000fe2000d9a101c */
[----:B------:R-:W-:-:S03]  /*15cb0*/  ISETP.GE.U32.AND P3, PT, R52, 0x7ffffeb0, PT ;  /* 0x7ffffeb03400780c */ /* 0x000fc60003f66070 */
[----:B------:R-:W-:Y:S01]  /*15cc0*/  STL.64 [R1+0x7d0], R50 ;  /* 0x0007d03201007387 */ /* 0x000fe20000100a00 */
[----:B------:R-:W-:-:S03]  /*15cd0*/  IMAD.WIDE R52, R252, 0x4, R238 ;  /* 0x00000004fc347825 */ /* 0x000fc600078e02ee */
[----:B------:R-:W4:Y:S04]  /*15ce0*/  LDL.LU.64 R238, [R1+0x360] ;  /* 0x0003600001ee7983 */ /* 0x000f280000300a00 */
[----:B------:R-:W-:Y:S04]  /*15cf0*/  STL.64 [R1+0x7d8], R52 ;  /* 0x0007d83401007387 */ /* 0x000fe80000100a00 */
[----:B------:R-:W4:Y:S04]  /*15d00*/  LDL.LU.64 R226, [R1+0x358] ;  /* 0x0003580001e27983 */ /* 0x000f280000300a00 */
[----:B------:R-:W-:Y:S01]  /*15d10*/  LDGSTS.E [R4+-0x5ffd0], desc[UR28][R52.64], !P6 ;  /* 0xa003000034047fae */ /* 0x000fe2000f1a101c */
[----:B------:R-:W-:Y:S01]  /*15d20*/  ISETP.GE.U32.AND P6, PT, R54, 0x7ffffeaf, PT ;  /* 0x7ffffeaf3600780c */ /* 0x000fe20003fc6070 */
[----:B---3--:R-:W-:-:S02]  /*15d30*/  IMAD.WIDE R54, R252, 0x4, R230 ;  /* 0x00000004fc367825 */ /* 0x008fc400078e02e6 */
[----:B------:R-:W3:Y:S04]  /*15d40*/  LDL.LU.64 R230, [R1+0x350] ;  /* 0x0003500001e67983 */ /* 0x000ee80000300a00 */
        /* <DEDUP_REMOVED lines=9> */
[----:B--2---:R-:W-:-:S03]  /*15de0*/  IMAD.WIDE R58, R252, 0x4, R234 ;  /* 0x00000004fc3a7825 */ /* 0x004fc600078e02ea */
[----:B------:R-:W2:Y:S04]  /*15df0*/  LDL.LU.64 R234, [R1+0x348] ;  /* 0x0003480001ea7983 */ /* 0x000ea80000300a00 */
[----:B------:R-:W-:Y:S04]  /*15e00*/  STL.64 [R1+0x7f0], R58 ;  /* 0x0007f03a01007387 */ /* 0x000fe80000100a00 */
[----:B------:R-:W2:Y:S04]  /*15e10*/  LDL.LU.64 R222, [R1+0x340] ;  /* 0x0003400001de7983 */ /* 0x000ea80000300a00 */
[----:B------:R-:W-:Y:S01]  /*15e20*/  LDGSTS.E [R4+-0x5ffc4], desc[UR28][R58.64], !P5 ;  /* 0xa003c0003a047fae */ /* 0x000fe2000e9a101c */
[----:B------:R-:W-:Y:S01]  /*15e30*/  ISETP.GE.U32.AND P5, PT, R60, 0x7ffffeac, PT ;  /* 0x7ffffeac3c00780c */ /* 0x000fe20003fa6070 */
[----:B----4-:R-:W-:-:S02]  /*15e40*/  IMAD.WIDE R60, R252, 0x4, R238 ;  /* 0x00000004fc3c7825 */ /* 0x010fc400078e02ee */
        /* <DEDUP_REMOVED lines=20> */
[----:B------:R-:W-:-:S03]  /*15f90*/  IMAD.WIDE R72, R252, 0x4, R222 ;  /* 0x00000004fc487825 */ /* 0x000fc600078e02de */
[----:B------:R-:W-:Y:S02]  /*15fa0*/  ISETP.GE.U32.AND P4, PT, R4, 0x7ffffea8, PT ;  /* 0x7ffffea80400780c */ /* 0x000fe40003f86070 */
[----:B------:R-:W-:Y:S01]  /*15fb0*/  IADD3 R4, PT, PT, R71, 0x100000, RZ ;  /* 0x0010000047047810 */ /* 0x000fe20007ffe0ff */
[----:B------:R-:W-:Y:S04]  /*15fc0*/  STL.64 [R1+0x810], R66 ;  /* 0x0008104201007387 */ /* 0x000fe80000100a00 */
[----:B------:R-:W-:Y:S01]  /*15fd0*/  LDGSTS.E [R4+-0x5ffb0], desc[UR28][R72.64], !P5 ;  /* 0xa005000048047fae */ /* 0x000fe2000e9a101c */
[----:B------:R-:W-:-:S03]  /*15fe0*/  ISETP.GE.U32.AND P5, PT, R74, 0x7ffffea7, PT ;  /* 0x7ffffea74a00780c */ /* 0x000fc60003fa6070 */
[----:B------:R-:W-:Y:S01]  /*15ff0*/  STL.64 [R1+0x818], R72 ;  /* 0x0008184801007387 */ /* 0x000fe20000100a00 */
[----:B----4-:R-:W-:-:S03]  /*16000*/  IMAD.WIDE R74, R252, 0x4, R238 ;  /* 0x00000004fc4a7825 */ /* 0x010fc600078e02ee */
        /* <DEDUP_REMOVED lines=33> */
[----:B------:R-:W-:Y:S02]  /*16220*/  VIADD R88, R88, 0xfffffedf ;  /* 0xfffffedf58587836 */ /* 0x000fe40000000000 */
[----:B---3--:R-:W-:Y:S02]  /*16230*/  IMAD.WIDE R86, R252, 0x4, R230 ;  /* 0x00000004fc567825 */ /* 0x008fe400078e02e6 */
[----:B------:R-:W3:Y:S04]  /*16240*/  LDL.LU.64 R230, [R1+0x2e8] ;  /* 0x0002e80001e67983 */ /* 0x000ee80000300a00 */
[----:B------:R-:W-:Y:S04]  /*16250*/  STL.64 [R1+0x850], R86 ;  /* 0x0008505601007387 */ /* 0x000fe80000100a00 */
[----:B------:R-:W3:Y:S04]  /*16260*/  LDL.LU.64 R222, [R1+0x2e0] ;  /* 0x0002e00001de7983 */ /* 0x000ee80000300a00 */
[----:B------:R-:W-:Y:S01]  /*16270*/  LDGSTS.E [R4+-0x5ff94], desc[UR28][R86.64], !P6 ;  /* 0xa006c00056047fae */ /* 0x000fe2000f1a101c */
[----:B------:R-:W-:Y:S01]  /*16280*/  ISETP.GE.U32.AND P6, PT, R88, 0x7ffffea0, PT ;  /* 0x7ffffea05800780c */ /* 0x000fe20003fc6070 */
[----:B------:R-:W-:-:S02]  /*16290*/  VIADD R92, R92, 0xfffffedd ;  /* 0xfffffedd5c5c7836 */ /* 0x000fc40000000000 */
[----:B--2---:R-:W-:Y:S02]  /*162a0*/  IMAD.WIDE R88, R252, 0x4, R234 ;  /* 0x00000004fc587825 */ /* 0x004fe400078e02ea */
[----:B------:R-:W2:Y:S04]  /*162b0*/  LDL.LU.64 R234, [R1+0x2d8] ;  /* 0x0002d80001ea7983 */ /* 0x000ea80000300a00 */
[----:B------:R1:W-:Y:S02]  /*162c0*/  LDGSTS.E [R4+-0x5ff90], desc[UR28][R88.64], !P2 ;  /* 0xa007000058047fae */ /* 0x0003e4000d1a101c */
[----:B-1----:R-:W-:Y:S02]  /*162d0*/  VIADD R4, R90, 0xfffffede ;  /* 0xfffffede5a047836 */ /* 0x002fe40000000000 */
[----:B------:R-:W-:-:S03]  /*162e0*/  IMAD.WIDE R90, R252, 0x4, R226 ;  /* 0x00000004fc5a7825 */ /* 0x000fc600078e02e2 */
[----:B------:R-:W-:Y:S02]  /*162f0*/  ISETP.GE.U32.AND P2, PT, R4, 0x7ffffe9f, PT ;  /* 0x7ffffe9f0400780c */ /* 0x000fe40003f46070 */
[----:B------:R-:W-:Y:S01]  /*16300*/  IADD3 R4, PT, PT, R71, 0x100000, RZ ;  /* 0x0010000047047810 */ /* 0x000fe20007ffe0ff */
[----:B------:R1:W-:Y:S04]  /*16310*/  STL.64 [R1+0x858], R88 ;  /* 0x0008585801007387 */ /* 0x0003e80000100a00 */
[----:B------:R-:W-:Y:S01]  /*16320*/  LDGSTS.E [R4+-0x5ff8c], desc[UR28][R90.64], !P4 ;  /* 0xa00740005a047fae */ /* 0x000fe2000e1a101c */
[----:B------:R-:W-:-:S03]  /*16330*/  ISETP.GE.U32.AND P4, PT, R92, 0x7ffffe9e, PT ;  /* 0x7ffffe9e5c00780c */ /* 0x000fc60003f86070 */
[----:B------:R-:W-:Y:S01]  /*16340*/  STL.64 [R1+0x868], R90 ;  /* 0x0008685a01007387 */ /* 0x000fe20000100a00 */
[----:B----4-:R-:W-:-:S03]  /*16350*/  IMAD.WIDE R92, R252, 0x4, R238 ;  /* 0x00000004fc5c7825 */ /* 0x010fc600078e02ee */
[----:B------:R-:W4:Y:S01]  /*16360*/  LDL.LU.64 R238, [R1+0x2d0] ;  /* 0x0002d00001ee7983 */ /* 0x000f220000300a00 */
[----:B------:R-:W-:-:S03]  /*16370*/  VIADD R94, R94, 0xfffffedc ;  /* 0xfffffedc5e5e7836 */ /* 0x000fc60000000000 */
[----:B------:R-:W-:Y:S04]  /*16380*/  STL.64 [R1+0x870], R92 ;  /* 0x0008705c01007387 */ /* 0x000fe80000100a00 */
[----:B------:R-:W4:Y:S04]  /*16390*/  LDL.LU.64 R226, [R1+0x2c8] ;  /* 0x0002c80001e27983 */ /* 0x000f280000300a00 */
[----:B------:R-:W-:Y:S01]  /*163a0*/  LDGSTS.E [R4+-0x5ff88], desc[UR28][R92.64], !P5 ;  /* 0xa00780005c047fae */ /* 0x000fe2000e9a101c */
[----:B------:R-:W-:Y:S01]  /*163b0*/  ISETP.GE.U32.AND P5, PT, R94, 0x7ffffe9d, PT ;  /* 0x7ffffe9d5e00780c */ /* 0x000fe20003fa6070 */
[----:B------:R-:W-:-:S02]  /*163c0*/  VIADD R98, R98, 0xfffffeda ;  /* 0xfffffeda62627836 */ /* 0x000fc40000000000 */
[----:B------:R-:W-:Y:S02]  /*163d0*/  VIADD R100, R100, 0xfffffed9 ;  /* 0xfffffed964647836 */ /* 0x000fe40000000000 */
[----:B---3--:R-:W-:Y:S02]  /*163e0*/  IMAD.WIDE R94, R252, 0x4, R230 ;  /* 0x00000004fc5e7825 */ /* 0x008fe400078e02e6 */
[----:B------:R-:W3:Y:S04]  /*163f0*/  LDL.LU.64 R230, [R1+0x2c0] ;  /* 0x0002c00001e67983 */ /* 0x000ee80000300a00 */
[----:B------:R1:W-:Y:S02]  /*16400*/  LDGSTS.E [R4+-0x5ff84], desc[UR28][R94.64], !P3 ;  /* 0xa007c0005e047fae */ /* 0x0003e4000d9a101c */
[----:B-1----:R-:W-:-:S02]  /*16410*/  VIADD R4, R96, 0xfffffedb ;  /* 0xfffffedb60047836 */ /* 0x002fc40000000000 */
        /* <DEDUP_REMOVED lines=15> */
[----:B------:R1:W-:Y:S01]  /*16510*/  LDGSTS.E [R4+-0x5ff78], desc[UR28][R100.64], !P4 ;  /* 0xa008800064047fae */ /* 0x0003e2000e1a101c */
[----:B------:R-:W-:Y:S02]  /*16520*/  VIADD R104, R104, 0xfffffed7 ;  /* 0xfffffed768687836 */ /* 0x000fe40000000000 */
        /* <DEDUP_REMOVED lines=20> */
[----:B------:R-:W-:Y:S01]  /*16670*/  IMAD.WIDE R108, R252, 0x4, R222 ;  /* 0x00000004fc6c7825 */ /* 0x000fe200078e02de */
[----:B------:R-:W-:Y:S01]  /*16680*/  STL.64 [R1+0x8a8], R106 ;  /* 0x0008a86a01007387 */ /* 0x000fe20000100a00 */
[----:B------:R-:W1:Y:S01]  /*16690*/  LDC R222, c[0x0][0x3a0] ;  /* 0x0000e800ffde7b82 */ /* 0x000e620000000800 */
[----:B------:R-:W-:-:S02]  /*166a0*/  ISETP.GE.U32.AND P6, PT, R4, 0x7ffffe96, PT ;  /* 0x7ffffe960400780c */ /* 0x000fc40003fc6070 */
[----:B------:R-:W-:Y:S01]  /*166b0*/  IADD3 R4, PT, PT, R71, 0x100000, RZ ;  /* 0x0010000047047810 */ /* 0x000fe20007ffe0ff */
[----:B------:R-:W-:Y:S04]  /*166c0*/  STL.64 [R1+0x8b0], R108 ;  /* 0x0008b06c01007387 */ /* 0x000fe80000100a00 */
[----:B------:R-:W-:Y:S01]  /*166d0*/  LDGSTS.E [R4+-0x5ff68], desc[UR28][R108.64], !P2 ;  /* 0xa00980006c047fae */ /* 0x000fe2000d1a101c */
[----:B------:R-:W-:Y:S01]  /*166e0*/  ISETP.GE.U32.AND P2, PT, R110, 0x7ffffe95, PT ;  /* 0x7ffffe956e00780c */ /* 0x000fe20003f46070 */
[----:B------:R-:W-:Y:S01]  /*166f0*/  VIADD R112, R112, 0xfffffed3 ;  /* 0xfffffed370707836 */ /* 0x000fe20000000000 */
[----:B------:R-:W1:Y:S01]  /*16700*/  LDC R223, c[0x0][0x3a0] ;  /* 0x0000e800ffdf7b82 */ /* 0x000e620000000800 */
[----:B----4-:R-:W-:Y:S02]  /*16710*/  IMAD.WIDE R110, R252, 0x4, R238 ;  /* 0x00000004fc6e7825 */ /* 0x010fe400078e02ee */
[----:B------:R-:W4:Y:S04]  /*16720*/  LDL.LU.64 R238, [R1+0x288] ;  /* 0x0002880001ee7983 */ /* 0x000f280000300a00 */
[----:B------:R-:W-:Y:S01]  /*16730*/  LDGSTS.E [R4+-0x5ff64], desc[UR28][R110.64], !P4 ;  /* 0xa009c0006e047fae */ /* 0x000fe2000e1a101c */
[----:B------:R-:W-:Y:S01]  /*16740*/  ISETP.GE.U32.AND P4, PT, R112, 0x7ffffe94, PT ;  /* 0x7ffffe947000780c */ /* 0x000fe20003f86070 */
[----:B------:R-:W-:-:S02]  /*16750*/  VIADD R116, R116, 0xfffffed1 ;  /* 0xfffffed174747836 */ /* 0x000fc40000000000 */
[----:B------:R-:W-:Y:S01]  /*16760*/  STL.64 [R1+0x8b8], R110 ;  /* 0x0008b86e01007387 */ /* 0x000fe20000100a00 */
[----:B------:R-:W-:Y:S02]  /*16770*/  VIADD R198, R198, 0xfffffed0 ;  /* 0xfffffed0c6c67836 */ /* 0x000fe40000000000 */
[----:B---3--:R-:W-:Y:S02]  /*16780*/  IMAD.WIDE R112, R252, 0x4, R230 ;  /* 0x00000004fc707825 */ /* 0x008fe400078e02e6 */
[----:B------:R-:W3:Y:S04]  /*16790*/  LDL.LU.64 R230, [R1+0x280] ;  /* 0x0002800001e67983 */ /* 0x000ee80000300a00 */
[----:B------:R1:W-:Y:S02]  /*167a0*/  LDGSTS.E [R4+-0x5ff60], desc[UR28][R112.64], !P5 ;  /* 0xa00a000070047fae */ /* 0x0003e4000e9a101c */
[----:B-1----:R-:W-:-:S02]  /*167b0*/  VIADD R4, R114, 0xfffffed2 ;  /* 0xfffffed272047836 */ /* 0x002fc40000000000 */
[----:B------:R-:W-:Y:S01]  /*167c0*/  IMAD.WIDE R114, R252, 0x4, R226 ;  /* 0x00000004fc727825 */ /* 0x000fe200078e02e2 */
[----:B------:R-:W-:Y:S01]  /*167d0*/  STL.64 [R1+0x8c0], R112 ;  /* 0x0008c07001007387 */ /* 0x000fe20000100a00 */
[----:B------:R-:W1:Y:S01]  /*167e0*/  LDC R226, c[0x0][0x3a0] ;  /* 0x0000e800ffe27b82 */ /* 0x000e620000000800 */
[----:B------:R-:W-:Y:S01]  /*167f0*/  ISETP.GE.U32.AND P5, PT, R4, 0x7ffffe93, PT ;  /* 0x7ffffe930400780c */ /* 0x000fe20003fa6070 */
[----:B------:R-:W-:Y:S01]  /*16800*/  VIADD R4, R71, 0x100000 ;  /* 0x0010000047047836 */ /* 0x000fe20000000000 */
[----:B------:R-:W-:Y:S04]  /*16810*/  STL.64 [R1+0x8c8], R114 ;  /* 0x0008c87201007387 */ /* 0x000fe80000100a00 */
[----:B------:R-:W-:Y:S01]  /*16820*/  LDGSTS.E [R4+-0x5ff5c], desc[UR28][R114.64], !P3 ;  /* 0xa00a400072047fae */ /* 0x000fe2000d9a101c */
[----:B------:R-:W-:Y:S01]  /*16830*/  ISETP.GE.U32.AND P3, PT, R116, 0x7ffffe92, PT ;  /* 0x7ffffe927400780c */ /* 0x000fe20003f66070 */
[C---:B------:R-:W-:Y:S01]  /*16840*/  IMAD.WIDE R200, R252.reuse, 0x4, R200 ;  /* 0x00000004fcc87825 */ /* 0x040fe200078e02c8 */
[----:B------:R-:W1:Y:S03]  /*16850*/  LDC R227, c[0x0][0x3a0] ;  /* 0x0000e800ffe37b82 */ /* 0x000e660000000800 */
[----:B--2---:R-:W-:-:S02]  /*16860*/  IMAD.WIDE R116, R252, 0x4, R234 ;  /* 0x00000004fc747825 */ /* 0x004fc400078e02ea */
[----:B------:R-:W2:Y:S04]  /*16870*/  LDL.LU.64 R234, [R1+0x278] ;  /* 0x0002780001ea7983 */ /* 0x000ea80000300a00 */
[----:B------:R-:W-:Y:S01]  /*16880*/  LDGSTS.E [R4+-0x5ff58], desc[UR28][R116.64], !P6 ;  /* 0xa00a800074047fae */ /* 0x000fe2000f1a101c */
[----:B------:R-:W-:-:S03]  /*16890*/  ISETP.GE.U32.AND P6, PT, R198, 0x7ffffe91, PT ;  /* 0x7ffffe91c600780c */ /* 0x000fc60003fc6070 */
[----:B------:R-:W-:Y:S01]  /*168a0*/  STL.64 [R1+0x8d0], R116 ;  /* 0x0008d07401007387 */ /* 0x000fe20000100a00 */
[----:B----4-:R-:W-:-:S03]  /*168b0*/  IMAD.WIDE R198, R252, 0x4, R238 ;  /* 0x00000004fcc67825 */ /* 0x010fc600078e02ee */
[----:B------:R-:W4:Y:S04]  /*168c0*/  LDL.LU.64 R238, [R1+0x270] ;  /* 0x0002700001ee7983 */ /* 0x000f280000300a00 */
[----:B------:R1:W-:Y:S02]  /*168d0*/  LDGSTS.E [R4+-0x5ff54], desc[UR28][R198.64], !P2 ;  /* 0xa00ac000c6047fae */ /* 0x0003e4000d1a101c */
[----:B-1----:R-:W-:Y:S02]  /*168e0*/  VIADD R4, R202, 0xfffffecf ;  /* 0xfffffecfca047836 */ /* 0x002fe40000000000 */
[----:B------:R-:W-:-:S03]  /*168f0*/  VIADD R202, R203, 0xfffffece ;  /* 0xfffffececbca7836 */ /* 0x000fc60000000000 */
[----:B------:R-:W-:Y:S01]  /*16900*/  ISETP.GE.U32.AND P2, PT, R4, 0x7ffffe90, PT ;  /* 0x7ffffe900400780c */ /* 0x000fe20003f46070 */
[----:B------:R-:W-:Y:S01]  /*16910*/  VIADD R4, R71, 0x100000 ;  /* 0x0010000047047836 */ /* 0x000fe20000000000 */
[----:B------:R-:W-:Y:S01]  /*16920*/  STL.64 [R1+0x8d8], R198 ;  /* 0x0008d8c601007387 */ /* 0x000fe20000100a00 */
[----:B------:R-:W-:-:S03]  /*16930*/  IMAD.WIDE R204, R252, 0x4, R204 ;  /* 0x00000004fccc7825 */ /* 0x000fc600078e02cc */
[----:B------:R-:W-:Y:S01]  /*16940*/  LDGSTS.E [R4+-0x5ff50], desc[UR28][R200.64], !P4 ;  /* 0xa00b0000c8047fae */ /* 0x000fe2000e1a101c */
[----:B------:R-:W-:Y:S01]  /*16950*/  ISETP.GE.U32.AND P4, PT, R202, 0x7ffffe8f, PT ;  /* 0x7ffffe8fca00780c */ /* 0x000fe20003f86070 */
[----:B------:R-:W-:Y:S02]  /*16960*/  VIADD R206, R206, 0xfffffecd ;  /* 0xfffffecdcece7836 */ /* 0x000fe40000000000 */
[----:B------:R-:W-:Y:S01]  /*16970*/  STL.64 [R1+0x8e0], R200 ;  /* 0x0008e0c801007387 */ /* 0x000fe20000100a00 */
[----:B------:R-:W-:Y:S02]  /*16980*/  VIADD R210, R210, 0xfffffecb ;  /* 0xfffffecbd2d27836 */ /* 0x000fe40000000000 */
[----:B------:R-:W-:-:S04]  /*16990*/  IMAD.WIDE R208, R252, 0x4, R208 ;  /* 0x00000004fcd07825 */ /* 0x000fc800078e02d0 */
[----:B---3--:R-:W-:Y:S02]  /*169a0*/  IMAD.WIDE R202, R252, 0x4, R230 ;  /* 0x00000004fcca7825 */ /* 0x008fe400078e02e6 */
[----:B------:R-:W3:Y:S04]  /*169b0*/  LDL.LU.64 R230, [R1+0x268] ;  /* 0x0002680001e67983 */ /* 0x000ee80000300a00 */
[----:B------:R-:W-:Y:S01]  /*169c0*/  LDGSTS.E [R4+-0x5ff4c], desc[UR28][R202.64], !P5 ;  /* 0xa00b4000ca047fae */ /* 0x000fe2000e9a101c */
[----:B------:R-:W-:-:S03]  /*169d0*/  ISETP.GE.U32.AND P5, PT, R206, 0x7ffffe8e, PT ;  /* 0x7ffffe8ece00780c */ /* 0x000fc60003fa6070 */
[----:B------:R1:W-:Y:S04]  /*169e0*/  LDGSTS.E [R4+-0x5ff48], desc[UR28][R204.64], !P3 ;  /* 0xa00b8000cc047fae */ /* 0x0003e8000d9a101c */
[----:B------:R-:W-:Y:S04]  /*169f0*/  STL.64 [R1+0x8e8], R202 ;  /* 0x0008e8ca01007387 */ /* 0x000fe80000100a00 */
[----:B------:R-:W-:Y:S01]  /*16a00*/  STL.64 [R1+0x8f0], R204 ;  /* 0x0008f0cc01007387 */ /* 0x000fe20000100a00 */
[----:B-1----:R-:W-:-:S05]  /*16a10*/  VIADD R4, R207, 0xfffffecc ;  /* 0xfffffecccf047836 */ /* 0x002fca0000000000 */
[----:B------:R-:W-:Y:S02]  /*16a20*/  ISETP.GE.U32.AND P3, PT, R4, 0x7ffffe8d, PT ;  /* 0x7ffffe8d0400780c */ /* 0x000fe40003f66070 */
[----:B------:R-:W-:Y:S01]  /*16a30*/  IADD3 R4, PT, PT, R71, 0x100000, RZ ;  /* 0x0010000047047810 */ /* 0x000fe20007ffe0ff */
[----:B--2---:R-:W-:Y:S02]  /*16a40*/  IMAD.WIDE R206, R252, 0x4, R234 ;  /* 0x00000004fcce7825 */ /* 0x004fe400078e02ea */
[----:B------:R-:W2:Y:S04]  /*16a50*/  LDL.LU.64 R234, [R1+0x260] ;  /* 0x0002600001ea7983 */ /* 0x000ea80000300a00 */
[----:B------:R-:W-:Y:S01]  /*16a60*/  LDGSTS.E [R4+-0x5ff44], desc[UR28][R206.64], !P6 ;  /* 0xa00bc000ce047fae */ /* 0x000fe2000f1a101c */
[----:B------:R-:W-:Y:S01]  /*16a70*/  ISETP.GE.U32.AND P6, PT, R210, 0x7ffffe8c, PT ;  /* 0x7ffffe8cd200780c */ /* 0x000fe20003fc6070 */
[----:B------:R-:W-:-:S02]  /*16a80*/  VIADD R210, R211, 0xfffffeca ;  /* 0xfffffecad3d27836 */ /* 0x000fc40000000000 */
[----:B------:R-:W-:Y:S03]  /*16a90*/  LDGSTS.E [R4+-0x5ff40], desc[UR28][R208.64], !P2 ;  /* 0xa00c0000d0047fae */ /* 0x000fe6000d1a101c */
[----:B------:R-:W-:Y:S01]  /*16aa0*/  ISETP.GE.U32.AND P2, PT, R210, 0x7ffffe8b, PT ;  /* 0x7ffffe8bd200780c */ /* 0x000fe20003f46070 */
[----:B------:R-:W-:Y:S04]  /*16ab0*/  STL.64 [R1+0x8f8], R206 ;  /* 0x0008f8ce01007387 */ /* 0x000fe80000100a00 */
[----:B------:R-:W-:Y:S01]  /*16ac0*/  STL.64 [R1+0x900], R208 ;  /* 0x000900d001007387 */ /* 0x000fe20000100a00 */
[----:B----4-:R-:W-:-:S03]  /*16ad0*/  IMAD.WIDE R210, R252, 0x4, R238 ;  /* 0x00000004fcd27825 */ /* 0x010fc600078e02ee */
[----:B------:R-:W4:Y:S04]  /*16ae0*/  LDL.LU.64 R238, [R1+0x258] ;  /* 0x0002580001ee7983 */ /* 0x000f280000300a00 */
[----:B------:R1:W-:Y:S01]  /*16af0*/  LDGSTS.E [R4+-0x5ff3c], desc[UR28][R210.64], !P4 ;  /* 0xa00c4000d2047fae */ /* 0x0003e2000e1a101c */
[----:B------:R-:W-:-:S04]  /*16b00*/  IMAD.WIDE R212, R252, 0x4, R212 ;  /* 0x00000004fcd47825 */ /* 0x000fc800078e02d4 */
[----:B------:R-:W-:Y:S02]  /*16b10*/  VIADD R214, R214, 0xfffffec8 ;  /* 0xfffffec8d6d67836 */ /* 0x000fe40000000000 */
[----:B-1----:R-:W-:-:S05]  /*16b20*/  VIADD R4, R215, 0xfffffec9 ;  /* 0xfffffec9d7047836 */ /* 0x002fca0000000000 */
[----:B------:R-:W-:Y:S01]  /*16b30*/  ISETP.GE.U32.AND P4, PT, R4, 0x7ffffe8a, PT ;  /* 0x7ffffe8a0400780c */ /* 0x000fe20003f86070 */
[----:B------:R-:W-:Y:S02]  /*16b40*/  VIADD R4, R71, 0x100000 ;  /* 0x0010000047047836 */ /* 0x000fe40000000000 */
[----:B------:R-:W-:-:S03]  /*16b50*/  VIADD R218, R218, 0xfffffec7 ;  /* 0xfffffec7dada7836 */ /* 0x000fc60000000000 */
[----:B------:R-:W-:Y:S01]  /*16b60*/  LDGSTS.E [R4+-0x5ff38], desc[UR28][R212.64], !P5 ;  /* 0xa00c8000d4047fae */ /* 0x000fe2000e9a101c */
[----:B------:R-:W-:Y:S01]  /*16b70*/  ISETP.GE.U32.AND P5, PT, R214, 0x7ffffe89, PT ;  /* 0x7ffffe89d600780c */ /* 0x000fe20003fa6070 */
[C---:B------:R-:W-:Y:S02]  /*16b80*/  IMAD.WIDE R216, R252.reuse, 0x4, R216 ;  /* 0x00000004fcd87825 */ /* 0x040fe400078e02d8 */
[----:B------:R-:W-:Y:S04]  /*16b90*/  STL.64 [R1+0x908], R210 ;  /* 0x000908d201007387 */ /* 0x000fe80000100a00 */
[----:B------:R-:W-:Y:S01]  /*16ba0*/  STL.64 [R1+0x910], R212 ;  /* 0x000910d401007387 */ /* 0x000fe20000100a00 */
[----:B---3--:R-:W-:-:S04]  /*16bb0*/  IMAD.WIDE R214, R252, 0x4, R230 ;  /* 0x00000004fcd67825 */ /* 0x008fc800078e02e6 */
[----:B------:R-:W-:Y:S01]  /*16bc0*/  IMAD.WIDE R220, R252, 0x4, R220 ;  /* 0x00000004fcdc7825 */ /* 0x000fe200078e02dc */
[----:B------:R-:W-:Y:S01]  /*16bd0*/  LDGSTS.E [R4+-0x5ff34], desc[UR28][R214.64], !P3 ;  /* 0xa00cc000d6047fae */ /* 0x000fe2000d9a101c */
[----:B------:R-:W-:Y:S01]  /*16be0*/  ISETP.GE.U32.AND P3, PT, R218, 0x7ffffe88, PT ;  /* 0x7ffffe88da00780c */ /* 0x000fe20003f66070 */
[----:B------:R-:W1:Y:S02]  /*16bf0*/  LDC R230, c[0x0][0x3a0] ;  /* 0x0000e800ffe67b82 */ /* 0x000e640000000800 */
[----:B------:R-:W-:Y:S04]  /*16c00*/  STL.64 [R1+0x918], R214 ;  /* 0x000918d601007387 */ /* 0x000fe80000100a00 */
[----:B------:R-:W-:Y:S04]  /*16c10*/  STL.64 [R1+0x920], R216 ;  /* 0x000920d801007387 */ /* 0x000fe80000100a00 */
[----:B------:R-:W-:Y:S01]  /*16c20*/  LDGSTS.E [R4+-0x5ff30], desc[UR28][R216.64], !P6 ;  /* 0xa00d0000d8047fae */ /* 0x000fe2000f1a101c */
[----:B--2---:R-:W-:-:S03]  /*16c30*/  IMAD.WIDE R218, R252, 0x4, R234 ;  /* 0x00000004fcda7825 */ /* 0x004fc600078e02ea */
[----:B------:R-:W2:Y:S04]  /*16c40*/  LDL.LU.64 R234, [R1+0x250] ;  /* 0x0002500001ea7983 */ /* 0x000ea80000300a00 */
[----:B------:R3:W-:Y:S02]  /*16c50*/  LDGSTS.E [R4+-0x5ff2c], desc[UR28][R218.64], !P2 ;  /* 0xa00d4000da047fae */ /* 0x0007e4000d1a101c */
[----:B---3--:R-:W-:Y:S02]  /*16c60*/  VIADD R4, R222, 0xfffffec6 ;  /* 0xfffffec6de047836 */ /* 0x008fe40000000000 */
[----:B------:R-:W-:-:S03]  /*16c70*/  VIADD R222, R223, 0xfffffec5 ;  /* 0xfffffec5dfde7836 */ /* 0x000fc60000000000 */
[----:B------:R-:W-:Y:S01]  /*16c80*/  ISETP.GE.U32.AND P2, PT, R4, 0x7ffffe87, PT ;  /* 0x7ffffe870400780c */ /* 0x000fe20003f46070 */
[----:B------:R-:W-:Y:S01]  /*16c90*/  VIADD R4, R71, 0x100000 ;  /* 0x0010000047047836 */ /* 0x000fe20000000000 */
[----:B------:R-:W-:Y:S04]  /*16ca0*/  STL.64 [R1+0x928], R218 ;  /* 0x000928da01007387 */ /* 0x000fe80000100a00 */
[----:B------:R-:W-:Y:S01]  /*16cb0*/  LDGSTS.E [R4+-0x5ff28], desc[UR28][R220.64], !P4 ;  /* 0xa00d8000dc047fae */ /* 0x000fe2000e1a101c */
[----:B------:R-:W-:-:S03]  /*16cc0*/  ISETP.GE.U32.AND P4, PT, R222, 0x7ffffe86, PT ;  /* 0x7ffffe86de00780c */ /* 0x000fc60003f86070 */
[----:B------:R3:W-:Y:S01]  /*16cd0*/  STL.64 [R1+0x930], R220 ;  /* 0x000930dc01007387 */ /* 0x0007e20000100a00 */
[----:B----4-:R-:W-:-:S03]  /*16ce0*/  IMAD.WIDE R222, R252, 0x4, R238 ;  /* 0x00000004fcde7825 */ /* 0x010fc600078e02ee */
[----:B------:R-:W4:Y:S04]  /*16cf0*/  LDL.LU.64 R238, [R1+0x248] ;  /* 0x0002480001ee7983 */ /* 0x000f280000300a00 */
[----:B------:R-:W3:Y:S01]  /*16d00*/  LDL.LU.64 R156, [R1+0x240] ;  /* 0x00024000019c7983 */ /* 0x000ee20000300a00 */
[----:B------:R-:W1:Y:S02]  /*16d10*/  S2R R231, SR_TID.X ;  /* 0x0000000000e77919 */ /* 0x000e640000002100 */
[----:B-1----:R-:W-:Y:S02]  /*16d20*/  VIADD R230, R230, 0xffffff00 ;  /* 0xffffff00e6e67836 */ /* 0x002fe40000000000 */
[----:B------:R-:W-:Y:S01]  /*16d30*/  IMAD.WIDE R224, R252, 0x4, R224 ;  /* 0x00000004fce07825 */ /* 0x000fe200078e02e0 */
[----:B------:R-:W-:Y:S03]  /*16d40*/  LDGSTS.E [R4+-0x5ff24], desc[UR28][R222.64], !P5 ;  /* 0xa00dc000de047fae */ /* 0x000fe6000e9a101c */
[----:B------:R-:W-:Y:S01]  /*16d50*/  VIADD R226, R226, 0xfffffec4 ;  /* 0xfffffec4e2e27836 */ /* 0x000fe20000000000 */
[----:B------:R1:W-:Y:S04]  /*16d60*/  LDGSTS.E [R4+-0x5ff20], desc[UR28][R224.64], !P3 ;  /* 0xa00e0000e0047fae */ /* 0x0003e8000d9a101c */
[----:B------:R-:W3:Y:S01]  /*16d70*/  LDL.LU.64 R38, [R1+0x238] ;  /* 0x0002380001267983 */ /* 0x000ee20000300a00 */
[----:B------:R-:W-:Y:S01]  /*16d80*/  LOP3.LUT R231, R231, 0x3f, RZ, 0xc0, !PT ;  /* 0x0000003fe7e77812 */ /* 0x000fe200078ec0ff */
[----:B------:R-:W-:Y:S01]  /*16d90*/  IMAD.WIDE R228, R252, 0x4, R228 ;  /* 0x00000004fce47825 */ /* 0x000fe200078e02e4 */
[----:B------:R-:W-:Y:S01]  /*16da0*/  ISETP.GE.U32.AND P5, PT, R226, 0x7ffffe85, PT ;  /* 0x7ffffe85e200780c */ /* 0x000fe20003fa6070 */
[----:B------:R-:W3:Y:S01]  /*16db0*/  LDL.LU.64 R36, [R1+0x230] ;  /* 0x0002300001247983 */ /* 0x000ee20000300a00 */
[----:B------:R-:W-:-:S02]  /*16dc0*/  ISETP.GE.AND P6, PT, R231, R230, PT ;  /* 0x000000e6e700720c */ /* 0x000fc40003fc6270 */
[----:B------:R-:W1:Y:S01]  /*16dd0*/  LDC R231, c[0x0][0x3a0] ;  /* 0x0000e800ffe77b82 */ /* 0x000e620000000800 */
[----:B------:R-:W-:Y:S01]  /*16de0*/  VIADD R226, R227, 0xfffffec3 ;  /* 0xfffffec3e3e27836 */ /* 0x000fe20000000000 */
[----:B------:R-:W3:Y:S06]  /*16df0*/  LDL.LU.64 R32, [R1+0x228] ;  /* 0x0002280001207983 */ /* 0x000eec0000300a00 */
[----:B------:R-:W1:Y:S02]  /*16e00*/  LDC R230, c[0x0][0x3a0] ;  /* 0x0000e800ffe67b82 */ /* 0x000e640000000800 */
[----:B-1----:R-:W-:Y:S01]  /*16e10*/  SEL R4, RZ, 0x4, P6 ;  /* 0x00000004ff047807 */ /* 0x002fe20003000000 */
[----:B------:R-:W3:Y:S01]  /*16e20*/  LDL.LU.64 R68, [R1+0x220] ;  /* 0x0002200001447983 */ /* 0x000ee20000300a00 */
[----:B------:R-:W-:Y:S01]  /*16e30*/  ISETP.GE.U32.AND P6, PT, R226, 0x7ffffe84, PT ;  /* 0x7ffffe84e200780c */ /* 0x000fe20003fc6070 */
[----:B------:R-:W-:-:S02]  /*16e40*/  IMAD.WIDE R232, R252, 0x4, R232 ;  /* 0x00000004fce87825 */ /* 0x000fc400078e02e8 */
[----:B------:R-:W3:Y:S01]  /*16e50*/  LDL.LU.64 R30, [R1+0x218] ;  /* 0x00021800011e7983 */ /* 0x000ee20000300a00 */
[----:B------:R-:W-:-:S04]  /*16e60*/  IADD3 R231, PT, PT, R231, 0x3f, RZ ;  /* 0x0000003fe7e77810 */ /* 0x000fc80007ffe0ff */
[----:B------:R-:W-:Y:S02]  /*16e70*/  ISETP.GT.AND P3, PT, R231, 0x13f, PT ;  /* 0x0000013fe700780c */ /* 0x000fe40003f64270 */
[----:B------:R-:W1:Y:S02]  /*16e80*/  LDC R231, c[0x0][0x3a0] ;  /* 0x0000e800ffe77b82 */ /* 0x000e640000000800 */
[----:B------:R-:W-:Y:S01]  /*16e90*/  SEL R4, R4, RZ, P3 ;  /* 0x000000ff04047207 */ /* 0x000fe20001800000 */
[----:B------:R-:W-:-:S03]  /*16ea0*/  VIADD R230, R230, 0xfffffec2 ;  /* 0xfffffec2e6e67836 */ /* 0x000fc60000000000 */
[----:B------:R-:W-:Y:S01]  /*16eb0*/  ISETP.NE.U32.AND P3, PT, R4, RZ, PT ;  /* 0x000000ff0400720c */ /* 0x000fe20003f65070 */
[----:B------:R-:W-:Y:S02]  /*16ec0*/  VIADD R4, R71, 0x100000 ;  /* 0x0010000047047836 */ /* 0x000fe40000000000 */
[----:B--2---:R-:W-:Y:S02]  /*16ed0*/  IMAD.WIDE R226, R252, 0x4, R234 ;  /* 0x00000004fce27825 */ /* 0x004fe400078e02ea */
[----:B------:R-:W2:Y:S03]  /*16ee0*/  LDC R234, c[0x0][0x3a0] ;  /* 0x0000e800ffea7b82 */ /* 0x000ea60000000800 */
[----:B------:R-:W-:Y:S05]  /*16ef0*/  LDGSTS.E [R4+-0x5ff1c], desc[UR28][R226.64], !P2 ;  /* 0xa00e4000e2047fae */ /* 0x000fea000d1a101c */
[----:B------:R-:W3:Y:S01]  /*16f00*/  LDC R235, c[0x0][0x3a0] ;  /* 0x0000e800ffeb7b82 */ /* 0x000ee20000000800 */
[----:B------:R-:W-:Y:S01]  /*16f10*/  ISETP.GE.U32.AND P2, PT, R230, 0x7ffffe83, PT ;  /* 0x7ffffe83e600780c */ /* 0x000fe20003f46070 */
[----:B-1----:R-:W-:Y:S01]  /*16f20*/  VIADD R230, R231, 0xfffffec1 ;  /* 0xfffffec1e7e67836 */ /* 0x002fe20000000000 */
[----:B------:R-:W-:Y:S04]  /*16f30*/  LDGSTS.E [R4+-0x5ff18], desc[UR28][R228.64], !P4 ;  /* 0xa00e8000e4047fae */ /* 0x000fe8000e1a101c */
[----:B------:R-:W-:Y:S01]  /*16f40*/  ISETP.GE.U32.AND P4, PT, R230, 0x7ffffe82, PT ;  /* 0x7ffffe82e600780c */ /* 0x000fe20003f86070 */
[----:B--2---:R-:W-:-:S02]  /*16f50*/  VIADD R234, R234, 0xfffffebf ;  /* 0xfffffebfeaea7836 */ /* 0x004fc40000000000 */
[----:B----4-:R-:W-:Y:S02]  /*16f60*/  IMAD.WIDE R230, R252, 0x4, R238 ;  /* 0x00000004fce67825 */ /* 0x010fe400078e02ee */
[----:B------:R-:W1:Y:S03]  /*16f70*/  LDC R239, c[0x0][0x3a0] ;  /* 0x0000e800ffef7b82 */ /* 0x000e660000000800 */
[----:B------:R-:W-:Y:S01]  /*16f80*/  LDGSTS.E [R4+-0x5ff14], desc[UR28][R230.64], !P5 ;  /* 0xa00ec000e6047fae */ /* 0x000fe2000e9a101c */
[----:B------:R-:W-:Y:S01]  /*16f90*/  ISETP.GE.U32.AND P5, PT, R234, 0x7ffffe80, PT ;  /* 0x7ffffe80ea00780c */ /* 0x000fe20003fa6070 */
[----:B---3--:R-:W-:Y:S02]  /*16fa0*/  VIADD R234, R235, 0xfffffebe ;  /* 0xfffffebeebea7836 */ /* 0x008fe40000000000 */
[----:B------:R-:W-:Y:S01]  /*16fb0*/  LDGSTS.E [R4+-0x5ff10], desc[UR28][R232.64], !P6 ;  /* 0xa00f0000e8047fae */ /* 0x000fe2000f1a101c */
[----:B------:R-:W2:Y:S02]  /*16fc0*/  LDC R238, c[0x0][0x3a0] ;  /* 0x0000e800ffee7b82 */ /* 0x000ea40000000800 */
[----:B------:R-:W-:Y:S01]  /*16fd0*/  ISETP.GE.U32.AND P6, PT, R234, 0x7ffffe7f, PT ;  /* 0x7ffffe7fea00780c */ /* 0x000fe20003fc6070 */
[----:B------:R-:W-:-:S02]  /*16fe0*/  IMAD.WIDE R234, R252, 0x4, R156 ;  /* 0x00000004fcea7825 */ /* 0x000fc400078e029c */
[----:B------:R-:W3:Y:S02]  /*16ff0*/  LDL.LU.64 R156, [R1+0x210] ;  /* 0x00021000019c7983 */ /* 0x000ee40000300a00 */
[----:B------:R-:W-:Y:S02]  /*17000*/  IMAD.WIDE R236, R252, 0x4, R236 ;  /* 0x00000004fcec7825 */ /* 0x000fe400078e02ec */
[----:B------:R-:W-:Y:S04]  /*17010*/  LDGSTS.E [R4+-0x5ff0c], desc[UR28][R234.64], !P2 ;  /* 0xa00f4000ea047fae */ /* 0x000fe8000d1a101c */
[----:B------:R2:W-:Y:S01]  /*17020*/  LDGSTS.E [R4+-0x5ff08], desc[UR28][R236.64], !P4 ;  /* 0xa00f8000ec047fae */ /* 0x0005e2000e1a101c */
[----:B-1----:R-:W-:-:S05]  /*17030*/  VIADD R40, R239, 0xfffffec0 ;  /* 0xfffffec0ef287836 */ /* 0x002fca0000000000 */
[----:B------:R-:W-:Y:S01]  /*17040*/  ISETP.GE.U32.AND P2, PT, R40, 0x7ffffe81, PT ;  /* 0x7ffffe812800780c */ /* 0x000fe20003f46070 */
[----:B--2---:R-:W-:Y:S02]  /*17050*/  VIADD R4, R238, 0xfffffebd ;  /* 0xfffffebdee047836 */ /* 0x004fe40000000000 */
[----:B------:R-:W-:-:S03]  /*17060*/  IMAD.WIDE R238, R252, 0x4, R38 ;  /* 0x00000004fcee7825 */ /* 0x000fc600078e0226 */
[----:B------:R-:W-:Y:S01]  /*17070*/  ISETP.GE.U32.AND P4, PT, R4, 0x7ffffe7e, PT ;  /* 0x7ffffe7e0400780c */ /* 0x000fe20003f86070 */
[----:B------:R-:W-:Y:S02]  /*17080*/  VIADD R4, R71, 0x100000 ;  /* 0x0010000047047836 */ /* 0x000fe40000000000 */
[----:B------:R-:W-:-:S04]  /*17090*/  VIADD R35, R35, 0xfffffebc ;  /* 0xfffffebc23237836 */ /* 0x000fc80000000000 */
[----:B------:R1:W-:Y:S01]  /*170a0*/  LDGSTS.E [R4+-0x5ff04], desc[UR28][R238.64], !P2 ;  /* 0xa00fc000ee047fae */ /* 0x0003e2000d1a101c */
[----:B------:R-:W-:Y:S01]  /*170b0*/  ISETP.GE.U32.AND P2, PT, R35, 0x7ffffe7d, PT ;  /* 0x7ffffe7d2300780c */ /* 0x000fe20003f46070 */
[C---:B------:R-:W-:Y:S02]  /*170c0*/  IMAD.WIDE R88, R5.reuse, 0x4, R32 ;  /* 0x0000000405587825 */ /* 0x040fe400078e0220 */
[----:B------:R-:W0:Y:S02]  /*170d0*/  LDGDEPBAR ;  /* 0x00000000000079af */ /* 0x000e240000000000 */
[----:B-1----:R-:W-:Y:S02]  /*170e0*/  VIADD R4, R34, 0xfffffebb ;  /* 0xfffffebb22047836 */ /* 0x002fe40000000000 */
[----:B------:R-:W2:Y:S04]  /*170f0*/  LDL.LU.64 R34, [R1+0x200] ;  /* 0x0002000001227983 */ /* 0x000ea80000300a00 */
[----:B------:R-:W4:Y:S04]  /*17100*/  LDL.LU.64 R66, [R1+0x1f8] ;  /* 0x0001f80001427983 */ /* 0x000f280000300a00 */
[----:B------:R-:W4:Y:S04]  /*17110*/  LDL.LU.64 R64, [R1+0x1f0] ;  /* 0x0001f00001407983 */ /* 0x000f280000300a00 */
[----:B------:R-:W4:Y:S04]  /*17120*/  LDL.LU.64 R46, [R1+0x1e8] ;  /* 0x0001e800012e7983 */ /* 0x000f280000300a00 */
[----:B------:R-:W4:Y:S01]  /*17130*/  LDL.LU.64 R32, [R1+0x1e0] ;  /* 0x0001e00001207983 */ /* 0x000f220000300a00 */
[----:B------:R-:W-:-:S03]  /*17140*/  IMAD.WIDE R60, R5, 0x4, R68 ;  /* 0x00000004053c7825 */ /* 0x000fc600078e0244 */
[----:B------:R-:W4:Y:S04]  /*17150*/  LDL.LU.64 R62, [R1+0x1d8] ;  /* 0x0001d800013e7983 */ /* 0x000f280000300a00 */
[----:B------:R-:W4:Y:S01]  /*17160*/  LDL.LU.64 R58, [R1+0x1d0] ;  /* 0x0001d000013a7983 */ /* 0x000f220000300a00 */
[----:B------:R-:W-:-:S03]  /*17170*/  IMAD.WIDE R220, R5, 0x4, R30 ;  /* 0x0000000405dc7825 */ /* 0x000fc600078e021e */
[----:B------:R-:W4:Y:S04]  /*17180*/  LDL.LU.64 R56, [R1+0x1c8] ;  /* 0x0001c80001387983 */ /* 0x000f280000300a00 */
[----:B------:R-:W4:Y:S01]  /*17190*/  LDL.LU.64 R68, [R1+0x1c0] ;  /* 0x0001c00001447983 */ /* 0x000f220000300a00 */
[----:B------:R-:W-:-:S03]  /*171a0*/  IMAD.WIDE R114, R5, 0x4, R36 ;  /* 0x0000000405727825 */ /* 0x000fc600078e0224 */
[----:B------:R-:W4:Y:S04]  /*171b0*/  LDL.LU.64 R30, [R1+0x1b8] ;  /* 0x0001b800011e7983 */ /* 0x000f280000300a00 */
[----:B------:R-:W-:Y:S01]  /*171c0*/  STL.64 [R1+0x428], R114 ;  /* 0x0004287201007387 */ /* 0x000fe20000100a00 */
[----:B---3--:R-:W-:-:S03]  /*171d0*/  IMAD.WIDE R112, R5, 0x4, R156 ;  /* 0x0000000405707825 */ /* 0x008fc600078e029c */
[----:B------:R-:W3:Y:S04]  /*171e0*/  LDL.LU.64 R156, [R1+0x1b0] ;  /* 0x0001b000019c7983 */ /* 0x000ee80000300a00 */
[----:B------:R-:W3:Y:S04]  /*171f0*/  LDL.LU.64 R54, [R1+0x1a8] ;  /* 0x0001a80001367983 */ /* 0x000ee80000300a00 */
[----:B------:R-:W3:Y:S04]  /*17200*/  LDL.LU.64 R44, [R1+0x1a0] ;  /* 0x0001a000012c7983 */ /* 0x000ee80000300a00 */
[----:B------:R-:W3:Y:S04]  /*17210*/  LDL.LU.64 R42, [R1+0x198] ;  /* 0x00019800012a7983 */ /* 0x000ee80000300a00 */
[----:B------:R-:W-:Y:S04]  /*17220*/  STL.64 [R1+0x420], R88 ;  /* 0x0004205801007387 */ /* 0x000fe80000100a00 */
[----:B------:R-:W-:Y:S04]  /*17230*/  STL.64 [R1+0x410], R220 ;  /* 0x000410dc01007387 */ /* 0x000fe80000100a00 */
[----:B------:R-:W3:Y:S04]  /*17240*/  LDL.LU.64 R52, [R1+0x190] ;  /* 0x0001900001347983 */ /* 0x000ee80000300a00 */
[----:B------:R-:W3:Y:S04]  /*17250*/  LDL.LU.64 R50, [R1+0x188] ;  /* 0x0001880001327983 */ /* 0x000ee80000300a00 */
[----:B------:R-:W3:Y:S04]  /*17260*/  LDL.LU.64 R48, [R1+0x180] ;  /* 0x0001800001307983 */ /* 0x000ee80000300a00 */
[----:B------:R-:W3:Y:S04]  /*17270*/  LDL.LU.64 R40, [R1+0x178] ;  /* 0x0001780001287983 */ /* 0x000ee80000300a00 */
[----:B------:R-:W3:Y:S01]  /*17280*/  LDL.LU.64 R38, [R1+0x170] ;  /* 0x0001700001267983 */ /* 0x000ee20000300a00 */
[----:B--2---:R-:W-:-:S03]  /*17290*/  IMAD.WIDE R74, R5, 0x4, R34 ;  /* 0x00000004054a7825 */ /* 0x004fc600078e0222 */
[----:B------:R-:W2:Y:S01]  /*172a0*/  LDL.LU.64 R36, [R1+0x168] ;  /* 0x0001680001247983 */ /* 0x000ea20000300a00 */
[----:B----4-:R-:W-:-:S03]  /*172b0*/  IMAD.WIDE R72, R5, 0x4, R66 ;  /* 0x0000000405487825 */ /* 0x010fc600078e0242 */
[----:B------:R-:W-:Y:S01]  /*172c0*/  STL.64 [R1+0x418], R60 ;  /* 0x0004183c01007387 */ /* 0x000fe20000100a00 */
[----:B------:R-:W-:-:S03]  /*172d0*/  IMAD.WIDE R64, R5, 0x4, R64 ;  /* 0x0000000405407825 */ /* 0x000fc600078e0240 */
[----:B------:R-:W-:Y:S04]  /*172e0*/  STL.64 [R1+0x408], R112 ;  /* 0x0004087001007387 */ /* 0x000fe80000100a00 */
[----:B------:R-:W4:Y:S01]  /*172f0*/  LDL.LU.64 R34, [R1+0x160] ;  /* 0x0001600001227983 */ /* 0x000f220000300a00 */
[----:B------:R-:W-:-:S03]  /*17300*/  IMAD.WIDE R66, R5, 0x4, R46 ;  /* 0x0000000405427825 */ /* 0x000fc600078e022e */
[----:B------:R-:W-:Y:S04]  /*17310*/  STL.64 [R1+0x3f8], R74 ;  /* 0x0003f84a01007387 */ /* 0x000fe80000100a00 */
[----:B------:R-:W-:Y:S04]  /*17320*/  STL.64 [R1+0x3f0], R72 ;  /* 0x0003f04801007387 */ /* 0x000fe80000100a00 */
[----:B------:R-:W4:Y:S01]  /*17330*/  LDL.LU.64 R46, [R1+0x158] ;  /* 0x00015800012e7983 */ /* 0x000f220000300a00 */
[----:B------:R-:W-:-:S03]  /*17340*/  IMAD.WIDE R110, R5, 0x4, R58 ;  /* 0x00000004056e7825 */ /* 0x000fc600078e023a */
[----:B------:R1:W-:Y:S01]  /*17350*/  STL.64 [R1+0x3e8], R64 ;  /* 0x0003e84001007387 */ /* 0x0003e20000100a00 */
[----:B------:R-:W-:-:S03]  /*17360*/  IMAD.WIDE R58, R5, 0x4, R56 ;  /* 0x00000004053a7825 */ /* 0x000fc600078e0238 */
[----:B------:R-:W-:Y:S01]  /*17370*/  STL.64 [R1+0x3e0], R66 ;  /* 0x0003e04201007387 */ /* 0x000fe20000100a00 */
[----:B------:R-:W-:-:S04]  /*17380*/  IMAD.WIDE R218, R5, 0x4, R62 ;  /* 0x0000000405da7825 */ /* 0x000fc800078e023e */
[C---:B-1----:R-:W-:Y:S02]  /*17390*/  IMAD.WIDE R64, R5.reuse, 0x4, R32 ;  /* 0x0000000405407825 */ /* 0x042fe400078e0220 */
[----:B------:R-:W4:Y:S02]  /*173a0*/  LDL.LU.64 R32, [R1+0x150] ;  /* 0x0001500001207983 */ /* 0x000f240000300a00 */
[C---:B------:R-:W-:Y:S02]  /*173b0*/  IMAD.WIDE R56, R5.reuse, 0x4, R68 ;  /* 0x0000000405387825 */ /* 0x040fe400078e0244 */
[----:B------:R-:W-:Y:S02]  /*173c0*/  STL.64 [R1+0x3d8], R64 ;  /* 0x0003d84001007387 */ /* 0x000fe40000100a00 */
[C---:B------:R-:W-:Y:S02]  /*173d0*/  IMAD.WIDE R30, R5.reuse, 0x4, R30 ;  /* 0x00000004051e7825 */ /* 0x040fe400078e021e */
[----:B------:R-:W4:Y:S04]  /*173e0*/  LDL.LU.64 R68, [R1+0x148] ;  /* 0x0001480001447983 */ /* 0x000f280000300a00 */
[----:B------:R-:W-:Y:S04]  /*173f0*/  STL.64 [R1+0x3c0], R58 ;  /* 0x0003c03a01007387 */ /* 0x000fe80000100a00 */
[----:B------:R-:W-:Y:S04]  /*17400*/  STL.64 [R1+0x3d0], R218 ;  /* 0x0003d0da01007387 */ /* 0x000fe80000100a00 */
[----:B------:R-:W-:Y:S04]  /*17410*/  STL.64 [R1+0x3b8], R56 ;  /* 0x0003b83801007387 */ /* 0x000fe80000100a00 */
[----:B------:R-:W-:Y:S04]  /*17420*/  STL.64 [R1+0x3c8], R110 ;  /* 0x0003c86e01007387 */ /* 0x000fe80000100a00 */
[----:B------:R1:W-:Y:S04]  /*17430*/  STL.64 [R1+0x3b0], R30 ;  /* 0x0003b01e01007387 */ /* 0x0003e80000100a00 */
[----:B-1----:R-:W4:Y:S01]  /*17440*/  LDL.LU.64 R30, [R1+0x140] ;  /* 0x00014000011e7983 */ /* 0x002f220000300a00 */
[----:B---3--:R-:W-:-:S03]  /*17450*/  IMAD.WIDE R56, R5, 0x4, R156 ;  /* 0x0000000405387825 */ /* 0x008fc600078e029c */
[----:B------:R-:W3:Y:S01]  /*17460*/  LDL.LU.64 R156, [R1+0x138] ;  /* 0x00013800019c7983 */ /* 0x000ee20000300a00 */
[----:B------:R-:W-:-:S03]  /*17470*/  IMAD.WIDE R58, R5, 0x4, R54 ;  /* 0x00000004053a7825 */ /* 0x000fc600078e0236 */
[----:B------:R1:W-:Y:S04]  /*17480*/  STL.64 [R1+0x3a8], R56 ;  /* 0x0003a83801007387 */ /* 0x0003e80000100a00 */
[----:B------:R4:W-:Y:S01]  /*17490*/  STL.64 [R1+0x3a0], R58 ;  /* 0x0003a03a01007387 */ /* 0x0009e20000100a00 */
[----:B------:R-:W-:-:S04]  /*174a0*/  IMAD.WIDE R54, R5, 0x4, R42 ;  /* 0x0000000405367825 */ /* 0x000fc800078e022a */
[C---:B-1----:R-:W-:Y:S02]  /*174b0*/  IMAD.WIDE R56, R5.reuse, 0x4, R44 ;  /* 0x0000000405387825 */ /* 0x042fe400078e022c */
[----:B------:R-:W3:Y:S02]  /*174c0*/  LDL.LU.64 R44, [R1+0x130] ;  /* 0x00013000012c7983 */ /* 0x000ee40000300a00 */
[C---:B------:R-:W-:Y:S02]  /*174d0*/  IMAD.WIDE R52, R5.reuse, 0x4, R52 ;  /* 0x0000000405347825 */ /* 0x040fe400078e0234 */
[----:B------:R-:W-:Y:S02]  /*174e0*/  STL.64 [R1+0x398], R56 ;  /* 0x0003983801007387 */ /* 0x000fe40000100a00 */
[C---:B------:R-:W-:Y:S02]  /*174f0*/  IMAD.WIDE R50, R5.reuse, 0x4, R50 ;  /* 0x0000000405327825 */ /* 0x040fe400078e0232 */
[----:B------:R-:W3:Y:S02]  /*17500*/  LDL.LU.64 R42, [R1+0x128] ;  /* 0x00012800012a7983 */ /* 0x000ee40000300a00 */
[----:B------:R-:W-:-:S02]  /*17510*/  IMAD.WIDE R48, R5, 0x4, R48 ;  /* 0x0000000405307825 */ /* 0x000fc400078e0230 */
[----:B------:R-:W-:Y:S02]  /*17520*/  STL.64 [R1+0x390], R54 ;  /* 0x0003903601007387 */ /* 0x000fe40000100a00 */
[C---:B------:R-:W-:Y:S02]  /*17530*/  IMAD.WIDE R216, R5.reuse, 0x4, R40 ;  /* 0x0000000405d87825 */ /* 0x040fe400078e0228 */
[----:B------:R-:W-:Y:S04]  /*17540*/  STL.64 [R1+0x388], R52 ;  /* 0x0003883401007387 */ /* 0x000fe80000100a00 */
[----:B------:R-:W-:Y:S01]  /*17550*/  STL.64 [R1+0x380], R50 ;  /* 0x0003803201007387 */ /* 0x000fe20000100a00 */
[----:B------:R-:W-:-:S03]  /*17560*/  IMAD.WIDE R108, R5, 0x4, R38 ;  /* 0x00000004056c7825 */ /* 0x000fc600078e0226 */
[----:B------:R-:W3:Y:S01]  /*17570*/  LDL.LU.64 R40, [R1+0x120] ;  /* 0x0001200001287983 */ /* 0x000ee20000300a00 */
[----:B--2---:R-:W-:-:S03]  /*17580*/  IMAD.WIDE R86, R5, 0x4, R36 ;  /* 0x0000000405567825 */ /* 0x004fc600078e0224 */
[----:B------:R1:W-:Y:S04]  /*17590*/  STL.64 [R1+0x378], R48 ;  /* 0x0003783001007387 */ /* 0x0003e80000100a00 */
[----:B------:R-:W2:Y:S01]  /*175a0*/  LDL.LU.64 R38, [R1+0x118] ;  /* 0x0001180001267983 */ /* 0x000ea20000300a00 */
[----:B----4-:R-:W-:-:S03]  /*175b0*/  IMAD.WIDE R58, R5, 0x4, R34 ;  /* 0x00000004053a7825 */ /* 0x010fc600078e0222 */
[----:B------:R-:W4:Y:S04]  /*175c0*/  LDL.LU.64 R36, [R1+0x110] ;  /* 0x0001100001247983 */ /* 0x000f280000300a00 */
[----:B------:R-:W4:Y:S04]  /*175d0*/  LDL.LU.64 R34, [R1+0x108] ;  /* 0x0001080001227983 */ /* 0x000f280000300a00 */
[----:B------:R-:W-:Y:S01]  /*175e0*/  STL.64 [R1+0x370], R216 ;  /* 0x000370d801007387 */ /* 0x000fe20000100a00 */
[----:B------:R-:W-:-:S03]  /*175f0*/  IMAD.WIDE R214, R5, 0x4, R46 ;  /* 0x0000000405d67825 */ /* 0x000fc600078e022e */
[----:B------:R-:W-:Y:S04]  /*17600*/  STL.64 [R1+0x368], R108 ;  /* 0x0003686c01007387 */ /* 0x000fe80000100a00 */
[----:B-1----:R-:W4:Y:S04]  /*17610*/  LDL.LU.64 R48, [R1+0x100] ;  /* 0x0001000001307983 */ /* 0x002f280000300a00 */
[----:B------:R-:W4:Y:S04]  /*17620*/  LDL.LU.64 R46, [R1+0xf8] ;  /* 0x0000f800012e7983 */ /* 0x000f280000300a00 */
[----:B------:R-:W-:Y:S04]  /*17630*/  STL.64 [R1+0x360], R86 ;  /* 0x0003605601007387 */ /* 0x000fe80000100a00 */
[----:B------:R-:W-:Y:S01]  /*17640*/  STL.64 [R1+0x350], R214 ;  /* 0x000350d601007387 */ /* 0x000fe20000100a00 */
[----:B------:R-:W-:-:S03]  /*17650*/  IMAD.WIDE R106, R5, 0x4, R32 ;  /* 0x00000004056a7825 */ /* 0x000fc600078e0220 */
[----:B------:R-:W4:Y:S01]  /*17660*/  LDL.LU.64 R32, [R1+0xf0] ;  /* 0x0000f00001207983 */ /* 0x000f220000300a00 */
[----:B------:R-:W-:-:S03]  /*17670*/  IMAD.WIDE R84, R5, 0x4, R68 ;  /* 0x0000000405547825 */ /* 0x000fc600078e0244 */
[----:B------:R-:W4:Y:S04]  /*17680*/  LDL.LU.64 R68, [R1+0xe8] ;  /* 0x0000e80001447983 */ /* 0x000f280000300a00 */
[----:B------:R-:W-:Y:S04]  /*17690*/  STL.64 [R1+0x358], R58 ;  /* 0x0003583a01007387 */ /* 0x000fe80000100a00 */
[----:B------:R-:W-:Y:S01]  /*176a0*/  STL.64 [R1+0x348], R106 ;  /* 0x0003486a01007387 */ /* 0x000fe20000100a00 */
[----:B------:R-:W-:-:S03]  /*176b0*/  IMAD.WIDE R56, R5, 0x4, R30 ;  /* 0x0000000405387825 */ /* 0x000fc600078e021e */
[----:B------:R-:W4:Y:S01]  /*176c0*/  LDL.LU.64 R30, [R1+0xe0] ;  /* 0x0000e000011e7983 */ /* 0x000f220000300a00 */
[----:B---3--:R-:W-:-:S03]  /*176d0*/  IMAD.WIDE R212, R5, 0x4, R156 ;  /* 0x0000000405d47825 */ /* 0x008fc600078e029c */
[----:B------:R-:W3:Y:S04]  /*176e0*/  LDL.LU.64 R156, [R1+0xd8] ;  /* 0x0000d800019c7983 */ /* 0x000ee80000300a00 */
[----:B------:R-:W-:Y:S01]  /*176f0*/  STL.64 [R1+0x340], R84 ;  /* 0x0003405401007387 */ /* 0x000fe20000100a00 */
[----:B------:R-:W-:-:S03]  /*17700*/  IMAD.WIDE R104, R5, 0x4, R44 ;  /* 0x0000000405687825 */ /* 0x000fc600078e022c */
[----:B------:R-:W3:Y:S01]  /*17710*/  LDL.LU.64 R44, [R1+0xd0] ;  /* 0x0000d000012c7983 */ /* 0x000ee20000300a00 */
[----:B------:R-:W-:-:S03]  /*17720*/  IMAD.WIDE R82, R5, 0x4, R42 ;  /* 0x0000000405527825 */ /* 0x000fc600078e022a */
[----:B------:R-:W3:Y:S04]  /*17730*/  LDL.LU.64 R42, [R1+0xc8] ;  /* 0x0000c800012a7983 */ /* 0x000ee80000300a00 */
[----:B------:R-:W-:Y:S04]  /*17740*/  STL.64 [R1+0x330], R212 ;  /* 0x000330d401007387 */ /* 0x000fe80000100a00 */
[----:B------:R-:W-:Y:S01]  /*17750*/  STL.64 [R1+0x338], R56 ;  /* 0x0003383801007387 */ /* 0x000fe20000100a00 */
[----:B------:R-:W-:-:S03]  /*17760*/  IMAD.WIDE R54, R5, 0x4, R40 ;  /* 0x0000000405367825 */ /* 0x000fc600078e0228 */
[----:B------:R-:W3:Y:S04]  /*17770*/  LDL.LU.64 R40, [R1+0xc0] ;  /* 0x0000c00001287983 */ /* 0x000ee80000300a00 */
[----:B------:R-:W-:Y:S01]  /*17780*/  STL.64 [R1+0x328], R104 ;  /* 0x0003286801007387 */ /* 0x000fe20000100a00 */
[----:B--2---:R-:W-:-:S03]  /*17790*/  IMAD.WIDE R210, R5, 0x4, R38 ;  /* 0x0000000405d27825 */ /* 0x004fc600078e0226 */
[----:B------:R-:W2:Y:S01]  /*177a0*/  LDL.LU.64 R38, [R1+0xb8] ;  /* 0x0000b80001267983 */ /* 0x000ea20000300a00 */
[----:B----4-:R-:W-:-:S03]  /*177b0*/  IMAD.WIDE R102, R5, 0x4, R36 ;  /* 0x0000000405667825 */ /* 0x010fc600078e0224 */
[----:B------:R-:W-:Y:S01]  /*177c0*/  STL.64 [R1+0x320], R82 ;  /* 0x0003205201007387 */ /* 0x000fe20000100a00 */
[----:B------:R-:W-:-:S03]  /*177d0*/  IMAD.WIDE R80, R5, 0x4, R34 ;  /* 0x0000000405507825 */ /* 0x000fc600078e0222 */
[----:B------:R-:W4:Y:S04]  /*177e0*/  LDL.LU.64 R36, [R1+0xb0] ;  /* 0x0000b00001247983 */ /* 0x000f280000300a00 */
[----:B------:R-:W4:Y:S04]  /*177f0*/  LDL.LU.64 R34, [R1+0xa8] ;  /* 0x0000a80001227983 */ /* 0x000f280000300a00 */
[----:B------:R-:W-:Y:S04]  /*17800*/  STL.64 [R1+0x310], R210 ;  /* 0x000310d201007387 */ /* 0x000fe80000100a00 */
[----:B------:R-:W-:Y:S01]  /*17810*/  STL.64 [R1+0x318], R54 ;  /* 0x0003183601007387 */ /* 0x000fe20000100a00 */
[----:B------:R-:W-:-:S03]  /*17820*/  IMAD.WIDE R52, R5, 0x4, R48 ;  /* 0x0000000405347825 */ /* 0x000fc600078e0230 */
[----:B------:R-:W-:Y:S01]  /*17830*/  STL.64 [R1+0x308], R102 ;  /* 0x0003086601007387 */ /* 0x000fe20000100a00 */
[----:B------:R-:W-:-:S03]  /*17840*/  IMAD.WIDE R208, R5, 0x4, R46 ;  /* 0x0000000405d07825 */ /* 0x000fc600078e022e */
[----:B------:R-:W-:Y:S01]  /*17850*/  STL.64 [R1+0x300], R80 ;  /* 0x0003005001007387 */ /* 0x000fe20000100a00 */
[----:B------:R-:W-:-:S03]  /*17860*/  IMAD.WIDE R100, R5, 0x4, R32 ;  /* 0x0000000405647825 */ /* 0x000fc600078e0220 */
[----:B------:R-:W4:Y:S01]  /*17870*/  LDL.LU.64 R32, [R1+0xa0] ;  /* 0x0000a00001207983 */ /* 0x000f220000300a00 */
[----:B------:R-:W-:-:S03]  /*17880*/  IMAD.WIDE R78, R5, 0x4, R68 ;  /* 0x00000004054e7825 */ /* 0x000fc600078e0244 */
[----:B------:R-:W4:Y:S04]  /*17890*/  LDL.LU.64 R68, [R1+0x98] ;  /* 0x0000980001447983 */ /* 0x000f280000300a00 */
[----:B------:R-:W-:Y:S04]  /*178a0*/  STL.64 [R1+0x2f0], R208 ;  /* 0x0002f0d001007387 */ /* 0x000fe80000100a00 */
[----:B------:R-:W-:Y:S04]  /*178b0*/  STL.64 [R1+0x2f8], R52 ;  /* 0x0002f83401007387 */ /* 0x000fe80000100a00 */
[----:B------:R-:W-:Y:S01]  /*178c0*/  STL.64 [R1+0x2e8], R100 ;  /* 0x0002e86401007387 */ /* 0x000fe20000100a00 */
[----:B------:R-:W-:-:S03]  /*178d0*/  IMAD.WIDE R50, R5, 0x4, R30 ;  /* 0x0000000405327825 */ /* 0x000fc600078e021e */
[----:B------:R-:W4:Y:S01]  /*178e0*/  LDL.LU.64 R30, [R1+0x90] ;  /* 0x00009000011e7983 */ /* 0x000f220000300a00 */
[----:B---3--:R-:W-:-:S03]  /*178f0*/  IMAD.WIDE R206, R5, 0x4, R156 ;  /* 0x0000000405ce7825 */ /* 0x008fc600078e029c */
[----:B------:R-:W3:Y:S04]  /*17900*/  LDL.LU.64 R156, [R1+0x88] ;  /* 0x00008800019c7983 */ /* 0x000ee80000300a00 */
[----:B------:R-:W-:Y:S04]  /*17910*/  STL.64 [R1+0x2e0], R78 ;  /* 0x0002e04e01007387 */ /* 0x000fe80000100a00 */
[----:B------:R-:W-:Y:S04]  /*17920*/  STL.64 [R1+0x2d0], R206 ;  /* 0x0002d0ce01007387 */ /* 0x000fe80000100a00 */
[----:B------:R-:W-:Y:S01]  /*17930*/  STL.64 [R1+0x2d8], R50 ;  /* 0x0002d83201007387 */ /* 0x000fe20000100a00 */
[----:B------:R-:W-:-:S03]  /*17940*/  IMAD.WIDE R98, R5, 0x4, R44 ;  /* 0x0000000405627825 */ /* 0x000fc600078e022c */
[----:B------:R-:W3:Y:S04]  /*17950*/  LDL.LU.64 R44, [R1+0x80] ;  /* 0x00008000012c7983 */ /* 0x000ee80000300a00 */
[----:B------:R-:W-:Y:S01]  /*17960*/  STL.64 [R1+0x2c8], R98 ;  /* 0x0002c86201007387 */ /* 0x000fe20000100a00 */
[----:B------:R-:W-:-:S03]  /*17970*/  IMAD.WIDE R76, R5, 0x4, R42 ;  /* 0x00000004054c7825 */ /* 0x000fc600078e022a */
[----:B------:R-:W3:Y:S04]  /*17980*/  LDL.LU.64 R198, [R1+0x78] ;  /* 0x0000780001c67983 */ /* 0x000ee80000300a00 */
[----:B------:R-:W3:Y:S04]  /*17990*/  LDL.LU.64 R92, [R1+0x70] ;  /* 0x00007000015c7983 */ /* 0x000ee80000300a00 */
[----:B------:R-:W3:Y:S04]  /*179a0*/  LDL.LU.64 R66, [R1+0x68] ;  /* 0x0000680001427983 */ /* 0x000ee80000300a00 */
[----:B------:R-:W-:Y:S01]  /*179b0*/  STL.64 [R1+0x2c0], R76 ;  /* 0x0002c04c01007387 */ /* 0x000fe20000100a00 */
[----:B------:R-:W-:-:S03]  /*179c0*/  IMAD.WIDE R48, R5, 0x4, R40 ;  /* 0x0000000405307825 */ /* 0x000fc600078e0228 */
[----:B------:R-:W3:Y:S04]  /*179d0*/  LDL.LU.64 R42, [R1+0x60] ;  /* 0x00006000012a7983 */ /* 0x000ee80000300a00 */
[----:B------:R-:W3:Y:S01]  /*179e0*/  LDL.LU.64 R116, [R1+0x58] ;  /* 0x0000580001747983 */ /* 0x000ee20000300a00 */
[----:B--2---:R-:W-:-:S03]  /*179f0*/  IMAD.WIDE R204, R5, 0x4, R38 ;  /* 0x0000000405cc7825 */ /* 0x004fc600078e0226 */
[----:B------:R-:W2:Y:S04]  /*17a00*/  LDL.LU.64 R90, [R1+0x50] ;  /* 0x00005000015a7983 */ /* 0x000ea80000300a00 */
[----:B------:R-:W2:Y:S01]  /*17a10*/  LDL.LU.64 R64, [R1+0x48] ;  /* 0x0000480001407983 */ /* 0x000ea20000300a00 */
[----:B----4-:R-:W-:-:S03]  /*17a20*/  IMAD.WIDE R96, R5, 0x4, R36 ;  /* 0x0000000405607825 */ /* 0x010fc600078e0224 */
[----:B------:R-:W-:Y:S01]  /*17a30*/  STL.64 [R1+0x2b0], R204 ;  /* 0x0002b0cc01007387 */ /* 0x000fe20000100a00 */
[----:B------:R-:W-:-:S03]  /*17a40*/  IMAD.WIDE R74, R5, 0x4, R34 ;  /* 0x00000004054a7825 */ /* 0x000fc600078e0222 */
[----:B------:R-:W-:Y:S04]  /*17a50*/  STL.64 [R1+0x2b8], R48 ;  /* 0x0002b83001007387 */ /* 0x000fe80000100a00 */
[----:B------:R-:W4:Y:S04]  /*17a60*/  LDL.LU.64 R40, [R1+0x40] ;  /* 0x0000400001287983 */ /* 0x000f280000300a00 */
[----:B------:R-:W-:Y:S04]  /*17a70*/  STL.64 [R1+0x2a8], R96 ;  /* 0x0002a86001007387 */ /* 0x000fe80000100a00 */
[----:B------:R-:W4:Y:S01]  /*17a80*/  LDL.LU.64 R62, [R1+0x38] ;  /* 0x00003800013e7983 */ /* 0x000f220000300a00 */
[----:B------:R-:W-:-:S04]  /*17a90*/  IMAD.WIDE R46, R5, 0x4, R32 ;  /* 0x00000004052e7825 */ /* 0x000fc800078e0220 */
[C---:B------:R-:W-:Y:S02]  /*17aa0*/  IMAD.WIDE R202, R5.reuse, 0x4, R68 ;  /* 0x0000000405ca7825 */ /* 0x040fe400078e0244 */
[----:B------:R-:W4:Y:S04]  /*17ab0*/  LDL.LU.64 R68, [R1+0x30] ;  /* 0x0000300001447983 */ /* 0x000f280000300a00 */
[----:B------:R-:W4:Y:S04]  /*17ac0*/  LDL.LU.64 R38, [R1+0x28] ;  /* 0x0000280001267983 */ /* 0x000f280000300a00 */
[----:B------:R-:W-:Y:S04]  /*17ad0*/  STL.64 [R1+0x2a0], R74 ;  /* 0x0002a04a01007387 */ /* 0x000fe80000100a00 */
[----:B------:R-:W4:Y:S04]  /*17ae0*/  LDL.LU.64 R36, [R1+0x20] ;  /* 0x0000200001247983 */ /* 0x000f280000300a00 */
[----:B------:R-:W4:Y:S04]  /*17af0*/  LDL.LU.64 R34, [R1+0x18] ;  /* 0x0000180001227983 */ /* 0x000f280000300a00 */
[----:B------:R-:W4:Y:S01]  /*17b00*/  LDL.LU.64 R32, [R1+0x10] ;  /* 0x0000100001207983 */ /* 0x000f220000300a00 */
[----:B------:R-:W-:-:S03]  /*17b10*/  IMAD.WIDE R94, R5, 0x4, R30 ;  /* 0x00000004055e7825 */ /* 0x000fc600078e021e */
[----:B------:R-:W4:Y:S01]  /*17b20*/  LDL.LU.64 R30, [R1+0x8] ;  /* 0x00000800011e7983 */ /* 0x000f220000300a00 */
[----:B---3--:R-:W-:-:S03]  /*17b30*/  IMAD.WIDE R72, R5, 0x4, R156 ;  /* 0x0000000405487825 */ /* 0x008fc600078e029c */
[----:B------:R-:W3:Y:S04]  /*17b40*/  LDL.LU.64 R156, [R1] ;  /* 0x00000000019c7983 */ /* 0x000ee80000300a00 */
[----:B------:R-:W-:Y:S04]  /*17b50*/  STL.64 [R1+0x290], R202 ;  /* 0x000290ca01007387 */ /* 0x000fe80000100a00 */
[----:B------:R-:W-:Y:S04]  /*17b60*/  STL.64 [R1+0x298], R46 ;  /* 0x0002982e01007387 */ /* 0x000fe80000100a00 */
[----:B------:R-:W-:Y:S01]  /*17b70*/  STL.64 [R1+0x288], R94 ;  /* 0x0002885e01007387 */ /* 0x000fe20000100a00 */
[----:B------:R-:W-:-:S03]  /*17b80*/  IMAD.WIDE R44, R5, 0x4, R44 ;  /* 0x00000004052c7825 */ /* 0x000fc600078e022c */
[----:B------:R-:W-:Y:S01]  /*17b90*/  STL.64 [R1+0x280], R72 ;  /* 0x0002804801007387 */ /* 0x000fe20000100a00 */
[----:B------:R-:W-:-:S04]  /*17ba0*/  IMAD.WIDE R200, R5, 0x4, R198 ;  /* 0x0000000405c87825 */ /* 0x000fc800078e02c6 */
[C---:B------:R-:W-:Y:S01]  /*17bb0*/  IMAD.WIDE R92, R5.reuse, 0x4, R92 ;  /* 0x00000004055c7825 */ /* 0x040fe200078e025c */
[----:B------:R-:W-:Y:S03]  /*17bc0*/  STL.64 [R1+0x270], R200 ;  /* 0x000270c801007387 */ /* 0x000fe60000100a00 */
[C---:B------:R-:W-:Y:S01]  /*17bd0*/  IMAD.WIDE R66, R5.reuse, 0x4, R66 ;  /* 0x0000000405427825 */ /* 0x040fe200078e0242 */
[----:B------:R-:W-:Y:S04]  /*17be0*/  STL.64 [R1+0x278], R44 ;  /* 0x0002782c01007387 */ /* 0x000fe80000100a00 */
[----:B------:R-:W-:Y:S01]  /*17bf0*/  STL.64 [R1+0x268], R92 ;  /* 0x0002685c01007387 */ /* 0x000fe20000100a00 */
[----:B------:R-:W-:-:S04]  /*17c00*/  IMAD.WIDE R42, R5, 0x4, R42 ;  /* 0x00000004052a7825 */ /* 0x000fc800078e022a */
[C---:B------:R-:W-:Y:S01]  /*17c10*/  IMAD.WIDE R198, R5.reuse, 0x4, R116 ;  /* 0x0000000405c67825 */ /* 0x040fe200078e0274 */
[----:B------:R-:W-:Y:S03]  /*17c20*/  STL.64 [R1+0x260], R66 ;  /* 0x0002604201007387 */ /* 0x000fe60000100a00 */
[C---:B--2---:R-:W-:Y:S01]  /*17c30*/  IMAD.WIDE R90, R5.reuse, 0x4, R90 ;  /* 0x00000004055a7825 */ /* 0x044fe200078e025a */
[----:B------:R-:W-:Y:S03]  /*17c40*/  STL.64 [R1+0x250], R198 ;  /* 0x000250c601007387 */ /* 0x000fe60000100a00 */
[C---:B------:R-:W-:Y:S01]  /*17c50*/  IMAD.WIDE R64, R5.reuse, 0x4, R64 ;  /* 0x0000000405407825 */ /* 0x040fe200078e0240 */
[----:B------:R-:W-:Y:S04]  /*17c60*/  STL.64 [R1+0x258], R42 ;  /* 0x0002582a01007387 */ /* 0x000fe80000100a00 */
[----:B------:R-:W-:Y:S04]  /*17c70*/  STL.64 [R1+0x248], R90 ;  /* 0x0002485a01007387 */ /* 0x000fe80000100a00 */
[----:B------:R-:W-:Y:S01]  /*17c80*/  STL.64 [R1+0x240], R64 ;  /* 0x0002404001007387 */ /* 0x000fe20000100a00 */
[----:B----4-:R-:W-:-:S04]  /*17c90*/  IMAD.WIDE R40, R5, 0x4, R40 ;  /* 0x0000000405287825 */ /* 0x010fc800078e0228 */
[----:B------:R-:W-:-:S05]  /*17ca0*/  IMAD.WIDE R116, R5, 0x4, R62 ;  /* 0x0000000405747825 */ /* 0x000fca00078e023e */
[----:B------:R-:W-:Y:S04]  /*17cb0*/  STL.64 [R1+0x230], R116 ;  /* 0x0002307401007387 */ /* 0x000fe80000100a00 */
[----:B------:R-:W-:Y:S01]  /*17cc0*/  STL.64 [R1+0x238], R40 ;  /* 0x0002382801007387 */ /* 0x000fe20000100a00 */
[----:B------:R-:W-:-:S04]  /*17cd0*/  IMAD.WIDE R68, R5, 0x4, R68 ;  /* 0x0000000405447825 */ /* 0x000fc800078e0244 */
[----:B------:R-:W-:-:S05]  /*17ce0*/  IMAD.WIDE R38, R5, 0x4, R38 ;  /* 0x0000000405267825 */ /* 0x000fca00078e0226 */
[----:B------:R-:W-:Y:S01]  /*17cf0*/  STL.64 [R1+0x220], R38 ;  /* 0x0002202601007387 */ /* 0x000fe20000100a00 */
[----:B------:R-:W-:-:S03]  /*17d00*/  IMAD.WIDE R36, R5, 0x4, R36 ;  /* 0x0000000405247825 */ /* 0x000fc600078e0224 */
[----:B------:R-:W-:Y:S01]  /*17d10*/  STL.64 [R1+0x228], R68 ;  /* 0x0002284401007387 */ /* 0x000fe20000100a00 */
[----:B------:R-:W-:-:S03]  /*17d20*/  IMAD.WIDE R34, R5, 0x4, R34 ;  /* 0x0000000405227825 */ /* 0x000fc600078e0222 */
[----:B------:R-:W-:Y:S01]  /*17d30*/  STL.64 [R1+0x218], R36 ;  /* 0x0002182401007387 */ /* 0x000fe20000100a00 */
[----:B------:R-:W-:-:S03]  /*17d40*/  IMAD.WIDE R32, R5, 0x4, R32 ;  /* 0x0000000405207825 */ /* 0x000fc600078e0220 */
[----:B------:R-:W-:Y:S04]  /*17d50*/  STL.64 [R1+0x210], R34 ;  /* 0x0002102201007387 */ /* 0x000fe80000100a00 */
[----:B------:R1:W-:Y:S01]  /*17d60*/  STL.64 [R1+0x208], R32 ;  /* 0x0002082001007387 */ /* 0x0003e20000100a00 */
[----:B------:R-:W-:-:S04]  /*17d70*/  IMAD.WIDE R30, R5, 0x4, R30 ;  /* 0x00000004051e7825 */ /* 0x000fc800078e021e */
[C---:B-1----:R-:W-:Y:S01]  /*17d80*/  IMAD.WIDE R32, R5.reuse, 0x4, R250 ;  /* 0x0000000405207825 */ /* 0x042fe200078e02fa */
[----:B------:R1:W-:Y:S03]  /*17d90*/  STL.64 [R1+0x200], R30 ;  /* 0x0002001e01007387 */ /* 0x0003e60000100a00 */
[----:B------:R-:W-:-:S04]  /*17da0*/  IMAD.WIDE R28, R5, 0x4, R28 ;  /* 0x00000004051c7825 */ /* 0x000fc800078e021c */
[----:B-1----:R-:W-:-:S04]  /*17db0*/  IMAD.WIDE R30, R5, 0x4, R248 ;  /* 0x00000004051e7825 */ /* 0x002fc800078e02f8 */
        /* <DEDUP_REMOVED lines=12> */
[----:B------:R2:W-:Y:S04]  /*17e80*/  STL.64 [R1+0x1f0], R32 ;  /* 0x0001f02001007387 */ /* 0x0005e80000100a00 */
[----:B------:R3:W-:Y:S01]  /*17e90*/  STL.64 [R1+0x1e8], R30 ;  /* 0x0001e81e01007387 */ /* 0x0007e20000100a00 */
[----:B-1----:R-:W-:-:S04]  /*17ea0*/  IMAD.WIDE R34, R5, 0x4, R246 ;  /* 0x0000000405227825 */ /* 0x002fc800078e02f6 */
[C---:B--2---:R-:W-:Y:S01]  /*17eb0*/  IMAD.WIDE R32, R5.reuse, 0x4, R244 ;  /* 0x0000000405207825 */ /* 0x044fe200078e02f4 */
[----:B------:R-:W-:Y:S03]  /*17ec0*/  STL.64 [R1+0x1e0], R34 ;  /* 0x0001e02201007387 */ /* 0x000fe60000100a00 */
[C---:B---3--:R-:W-:Y:S01]  /*17ed0*/  IMAD.WIDE R30, R5.reuse, 0x4, R242 ;  /* 0x00000004051e7825 */ /* 0x048fe200078e02f2 */
[----:B------:R-:W-:Y:S04]  /*17ee0*/  STL.64 [R1+0x1d8], R32 ;  /* 0x0001d82001007387 */ /* 0x000fe80000100a00 */
[----:B------:R-:W-:Y:S04]  /*17ef0*/  STL.64 [R1+0x1d0], R30 ;  /* 0x0001d01e01007387 */ /* 0x000fe80000100a00 */
[----:B------:R-:W-:Y:S01]  /*17f00*/  STL.64 [R1+0x1c8], R28 ;  /* 0x0001c81c01007387 */ /* 0x000fe20000100a00 */
[----:B------:R-:W-:-:S03]  /*17f10*/  IMAD.WIDE R242, R5, 0x4, R12 ;  /* 0x0000000405f27825 */ /* 0x000fc600078e020c */
        /* <DEDUP_REMOVED lines=9> */
[----:B------:R2:W-:Y:S04]  /*17fb0*/  STL.64 [R1+0x178], R8 ;  /* 0x0001780801007387 */ /* 0x0005e80000100a00 */
[----:B------:R3:W-:Y:S01]  /*17fc0*/  STL.64 [R1+0x170], R6 ;  /* 0x0001700601007387 */ /* 0x0007e20000100a00 */
[----:B-1----:R-:W-:-:S04]  /*17fd0*/  IMAD.WIDE R10, R5, 0x4, R162 ;  /* 0x00000004050a7825 */ /* 0x002fc800078e02a2 */
[----:B--2---:R-:W-:-:S04]  /*17fe0*/  IMAD.WIDE R8, R5, 0x4, R158 ;  /* 0x0000000405087825 */ /* 0x004fc800078e029e */
[C---:B---3--:R-:W-:Y:S01]  /*17ff0*/  IMAD.WIDE R6, R5.reuse, 0x4, R160 ;  /* 0x0000000405067825 */ /* 0x048fe200078e02a0 */
[----:B------:R1:W-:Y:S04]  /*18000*/  STL.64 [R1+0x168], R8 ;  /* 0x0001680801007387 */ /* 0x0003e80000100a00 */
[----:B------:R2:W-:Y:S04]  /*18010*/  STL.64 [R1+0x160], R6 ;  /* 0x0001600601007387 */ /* 0x0005e80000100a00 */
[----:B------:R3:W-:Y:S01]  /*18020*/  STL.64 [R1+0x158], R10 ;  /* 0x0001580a01007387 */ /* 0x0007e20000100a00 */
[----:B-1----:R-:W-:-:S04]  /*18030*/  IMAD.WIDE R8, R5, 0x4, R164 ;  /* 0x0000000405087825 */ /* 0x002fc800078e02a4 */
[C---:B--2---:R-:W-:Y:S01]  /*18040*/  IMAD.WIDE R6, R5.reuse, 0x4, R166 ;  /* 0x0000000405067825 */ /* 0x044fe200078e02a6 */
[----:B------:R1:W-:Y:S03]  /*18050*/  STL.64 [R1+0x150], R8 ;  /* 0x0001500801007387 */ /* 0x0003e60000100a00 */
[C---:B---3--:R-:W-:Y:S01]  /*18060*/  IMAD.WIDE R10, R5.reuse, 0x4, R168 ;  /* 0x00000004050a7825 */ /* 0x048fe200078e02a8 */
        /* <DEDUP_REMOVED lines=19> */
[----:B------:R-:W-:Y:S01]  /*181a0*/  STL.64 [R1+0xf8], R10 ;  /* 0x0000f80a01007387 */ /* 0x000fe20000100a00 */
[----:B-1----:R-:W-:-:S03]  /*181b0*/  IMAD.WIDE R8, R5, 0x4, R188 ;  /* 0x0000000405087825 */ /* 0x002fc600078e02bc */
[----:B------:R-:W3:Y:S01]  /*181c0*/  LDL.LU.64 R248, [R1+0x3f0] ;  /* 0x0003f00001f87983 */ /* 0x000ee20000300a00 */
[----:B--2---:R-:W-:-:S03]  /*181d0*/  IMAD.WIDE R6, R5, 0x4, R190 ;  /* 0x0000000405067825 */ /* 0x004fc600078e02be */
[----:B------:R1:W-:Y:S04]  /*181e0*/  STL.64 [R1+0xf0], R8 ;  /* 0x0000f00801007387 */ /* 0x0003e80000100a00 */
[----:B------:R-:W2:Y:S04]  /*181f0*/  LDL.LU.64 R14, [R1+0x3b0] ;  /* 0x0003b000010e7983 */ /* 0x000ea80000300a00 */
[----:B------:R4:W-:Y:S04]  /*18200*/  STL.64 [R1+0xe8], R6 ;  /* 0x0000e80601007387 */ /* 0x0009e80000100a00 */
[----:B------:R-:W2:Y:S01]  /*18210*/  LDL.LU.64 R22, [R1+0x390] ;  /* 0x0003900001167983 */ /* 0x000ea20000300a00 */
[----:B------:R-:W-:-:S03]  /*18220*/  IMAD.WIDE R160, R5, 0x4, R192 ;  /* 0x0000000405a07825 */ /* 0x000fc600078e02c0 */
        /* <DEDUP_REMOVED lines=10> */
[----:B------:R-:W-:Y:S01]  /*182d0*/  STL.64 [R1+0xe0], R160 ;  /* 0x0000e0a001007387 */ /* 0x000fe20000100a00 */
[----:B------:R-:W-:-:S03]  /*182e0*/  IMAD.WIDE R158, R5, 0x4, R124 ;  /* 0x00000004059e7825 */ /* 0x000fc600078e027c */
[----:B------:R-:W-:Y:S01]  /*182f0*/  STL.64 [R1+0xd8], R38 ;  /* 0x0000d82601007387 */ /* 0x000fe20000100a00 */
[----:B------:R-:W-:-:S03]  /*18300*/  IMAD.WIDE R168, R5, 0x4, R126 ;  /* 0x0000000405a87825 */ /* 0x000fc600078e027e */
[----:B------:R1:W-:Y:S01]  /*18310*/  STL.64 [R1+0xd0], R164 ;  /* 0x0000d0a401007387 */ /* 0x0003e20000100a00 */
[----:B------:R-:W-:-:S03]  /*18320*/  IMAD.WIDE R176, R5, 0x4, R128 ;  /* 0x0000000405b07825 */ /* 0x000fc600078e0280 */
[----:B------:R-:W-:Y:S01]  /*18330*/  STL.64 [R1+0xc8], R184 ;  /* 0x0000c8b801007387 */ /* 0x000fe20000100a00 */
        /* <DEDUP_REMOVED lines=13> */
[----:B------:R-:W-:Y:S04]  /*18410*/  STL.64 [R1+0xa0], R176 ;  /* 0x0000a0b001007387 */ /* 0x000fe80000100a00 */
[----:B------:R-:W-:Y:S01]  /*18420*/  STL.64 [R1+0x98], R34 ;  /* 0x0000982201007387 */ /* 0x000fe20000100a00 */
[----:B-1----:R-:W-:-:S03]  /*18430*/  IMAD.WIDE R8, R5, 0x4, R144 ;  /* 0x0000000405087825 */ /* 0x002fc600078e0290 */
[----:B------:R-:W-:Y:S01]  /*18440*/  STL.64 [R1+0x90], R26 ;  /* 0x0000901a01007387 */ /* 0x000fe20000100a00 */
        /* <DEDUP_REMOVED lines=8> */
[----:B----4-:R-:W-:-:S03]  /*184d0*/  IMAD.WIDE R6, R5, 0x4, R152 ;  /* 0x0000000405067825 */ /* 0x010fc600078e0298 */
[----:B------:R-:W-:Y:S01]  /*184e0*/  STL.64 [R1+0x70], R18 ;  /* 0x0000701201007387 */ /* 0x000fe20000100a00 */
[----:B------:R-:W-:-:S03]  /*184f0*/  IMAD.WIDE R156, R5, 0x4, R154 ;  /* 0x00000004059c7825 */ /* 0x000fc600078e029a */
[----:B------:R-:W-:Y:S04]  /*18500*/  STL.64 [R1+0x68], R20 ;  /* 0x0000681401007387 */ /* 0x000fe80000100a00 */
[----:B------:R-:W4:Y:S04]  /*18510*/  LDL.LU.64 R146, [R1+0x1b0] ;  /* 0x0001b00001927983 */ /* 0x000f280000300a00 */
[----:B------:R-:W-:Y:S04]  /*18520*/  STL.64 [R1+0x60], R8 ;  /* 0x0000600801007387 */ /* 0x000fe80000100a00 */
[----:B------:R-:W-:Y:S04]  /*18530*/  STL.64 [R1+0x58], R30 ;  /* 0x0000581e01007387 */ /* 0x000fe80000100a00 */
[----:B------:R1:W-:Y:S04]  /*18540*/  STL.64 [R1+0x50], R10 ;  /* 0x0000500a01007387 */ /* 0x0003e80000100a00 */
[----:B------:R-:W-:Y:S04]  /*18550*/  LDGSTS.E [R0+0x40000], desc[UR28][R240.64], P3 ;  /* 0x40000000f0007fae */ /* 0x000fe800099a101c */
[----:B------:R1:W-:Y:S04]  /*18560*/  STL.64 [R1+0x48], R12 ;  /* 0x0000480c01007387 */ /* 0x0003e80000100a00 */
[----:B------:R-:W-:Y:S04]  /*18570*/  LDGSTS.E [R0+0x40400], desc[UR28][R220.64], P3 ;  /* 0x40400000dc007fae */ /* 0x000fe800099a101c */
[----:B------:R-:W4:Y:S04]  /*18580*/  LDL.LU.64 R154, [R1+0x190] ;  /* 0x00019000019a7983 */ /* 0x000f280000300a00 */
[----:B------:R1:W-:Y:S04]  /*18590*/  STL.64 [R1+0x40], R6 ;  /* 0x0000400601007387 */ /* 0x0003e80000100a00 */
[----:B------:R1:W-:Y:S04]  /*185a0*/  STL.64 [R1+0x38], R156 ;  /* 0x0000389c01007387 */ /* 0x0003e80000100a00 */
[----:B------:R-:W4:Y:S04]  /*185b0*/  LDL.LU.64 R220, [R1+0x930] ;  /* 0x0009300001dc7983 */ /* 0x000f280000300a00 */
[----:B---3--:R-:W-:Y:S04]  /*185c0*/  LDGSTS.E [R0+0x40800], desc[UR28][R248.64], P3 ;  /* 0x40800000f8007fae */ /* 0x008fe800099a101c */
[----:B------:R-:W-:Y:S04]  /*185d0*/  LDGSTS.E [R0+0x40c00], desc[UR28][R218.64], P3 ;  /* 0x40c00000da007fae */ /* 0x000fe800099a101c */
[----:B--2---:R-:W-:Y:S04]  /*185e0*/  LDGSTS.E [R0+0x41000], desc[UR28][R14.64], P3 ;  /* 0x410000000e007fae */ /* 0x004fe800099a101c */
[----:B------:R-:W-:Y:S04]  /*185f0*/  LDGSTS.E [R0+0x41400], desc[UR28][R22.64], P3 ;  /* 0x4140000016007fae */ /* 0x000fe800099a101c */
[----:B------:R-:W2:Y:S04]  /*18600*/  LDL.LU.64 R218, [R1+0x928] ;  /* 0x0009280001da7983 */ /* 0x000ea80000300a00 */
[----:B------:R-:W-:Y:S04]  /*18610*/  LDGSTS.E [R0+0x41800], desc[UR28][R216.64], P3 ;  /* 0x41800000d8007fae */ /* 0x000fe800099a101c */
[----:B------:R-:W-:Y:S04]  /*18620*/  LDGSTS.E [R0+0x41c00], desc[UR28][R214.64], P3 ;  /* 0x41c00000d6007fae */ /* 0x000fe800099a101c */
[----:B------:R-:W-:Y:S04]  /*18630*/  LDGSTS.E [R0+0x42000], desc[UR28][R212.64], P3 ;  /* 0x42000000d4007fae */ /* 0x000fe800099a101c */
[----:B------:R-:W3:Y:S04]  /*18640*/  LDL.LU.64 R216, [R1+0x920] ;  /* 0x0009200001d87983 */ /* 0x000ee80000300a00 */
        /* <DEDUP_REMOVED lines=20> */
[----:B------:R-:W3:Y:S04]  /*18790*/  LDL.LU.64 R16, [R1+0x3a8] ;  /* 0x0003a80001107983 */ /* 0x000ee80000300a00 */
[----:B------:R-:W3:Y:S04]  /*187a0*/  LDL.LU.64 R24, [R1+0x388] ;  /* 0x0003880001187983 */ /* 0x000ee80000300a00 */
[----:B------:R-:W-:Y:S04]  /*187b0*/  LDGSTS.E [R0+0x44800], desc[UR28][R130.64], P3 ;  /* 0x4480000082007fae */ /* 0x000fe800099a101c */
[----:B------:R-:W-:Y:S04]  /*187c0*/  LDGSTS.E [R0+0x44c00], desc[UR28][R138.64], P3 ;  /* 0x44c000008a007fae */ /* 0x000fe800099a101c */
[----:B----4-:R-:W-:Y:S04]  /*187d0*/  LDGSTS.E [R0+0x45000], desc[UR28][R146.64], P3 ;  /* 0x4500000092007fae */ /* 0x010fe800099a101c */
[----:B------:R-:W4:Y:S04]  /*187e0*/  LDL.LU.64 R124, [R1+0x208] ;  /* 0x00020800017c7983 */ /* 0x000f280000300a00 */
[----:B------:R-:W-:Y:S04]  /*187f0*/  LDGSTS.E [R0+0x45400], desc[UR28][R154.64], P3 ;  /* 0x454000009a007fae */ /* 0x000fe800099a101c */
[----:B------:R-:W-:Y:S04]  /*18800*/  LDGSTS.E [R0+0x45800], desc[UR28][R162.64], P3 ;  /* 0x45800000a2007fae */ /* 0x000fe800099a101c */
[----:B------:R-:W-:Y:S04]  /*18810*/  LDGSTS.E [R0+0x45c00], desc[UR28][R170.64], P3 ;  /* 0x45c00000aa007fae */ /* 0x000fe800099a101c */
[----:B------:R-:W-:Y:S04]  /*18820*/  LDGSTS.E [R0+0x46000], desc[UR28][R178.64], P3 ;  /* 0x46000000b2007fae */ /* 0x000fe800099a101c */
[----:B------:R-:W-:Y:S04]  /*18830*/  LDGSTS.E [R0+0x46400], desc[UR28][R186.64], P3 ;  /* 0x46400000ba007fae */ /* 0x000fe800099a101c */
[----:B------:R-:W4:Y:S04]  /*18840*/  LDL.LU.64 R132, [R1+0x1e8] ;  /* 0x0001e80001847983 */ /* 0x000f280000300a00 */
[----:B------:R-:W-:Y:S04]  /*18850*/  LDGSTS.E [R0+0x46800], desc[UR28][R194.64], P3 ;  /* 0x46800000c2007fae */ /* 0x000fe800099a101c */
[----:B------:R-:W4:Y:S04]  /*18860*/  LDL.LU.64 R140, [R1+0x1c8] ;  /* 0x0001c800018c7983 */ /* 0x000f280000300a00 */
[----:B------:R-:W-:Y:S04]  /*18870*/  LDGSTS.E [R0+0x46c00], desc[UR28][R164.64], P3 ;  /* 0x46c00000a4007fae */ /* 0x000fe800099a101c */
[----:B------:R-:W4:Y:S04]  /*18880*/  LDL.LU.64 R148, [R1+0x1a8] ;  /* 0x0001a80001947983 */ /* 0x000f280000300a00 */
[----:B------:R-:W-:Y:S04]  /*18890*/  LDGSTS.E [R0+0x47000], desc[UR28][R158.64], P3 ;  /* 0x470000009e007fae */ /* 0x000fe800099a101c */
[----:B------:R-:W4:Y:S04]  /*188a0*/  LDL.LU.64 R164, [R1+0x168] ;  /* 0x0001680001a47983 */ /* 0x000f280000300a00 */
[----:B------:R-:W4:Y:S04]  /*188b0*/  LDL.LU.64 R172, [R1+0x148] ;  /* 0x0001480001ac7983 */ /* 0x000f280000300a00 */
[----:B------:R-:W4:Y:S04]  /*188c0*/  LDL.LU.64 R180, [R1+0x128] ;  /* 0x0001280001b47983 */ /* 0x000f280000300a00 */
[----:B------:R-:W4:Y:S04]  /*188d0*/  LDL.LU.64 R188, [R1+0x108] ;  /* 0x0001080001bc7983 */ /* 0x000f280000300a00 */
[----:B------:R-:W-:Y:S04]  /*188e0*/  LDGSTS.E [R0+0x47400], desc[UR28][R26.64], P3 ;  /* 0x474000001a007fae */ /* 0x000fe800099a101c */
[----:B------:R-:W4:Y:S04]  /*188f0*/  LDL.LU.64 R196, [R1+0xe8] ;  /* 0x0000e80001c47983 */ /* 0x000f280000300a00 */
[----:B------:R-:W-:Y:S04]  /*18900*/  LDGSTS.E [R0+0x47800], desc[UR28][R18.64], P3 ;  /* 0x4780000012007fae */ /* 0x000fe800099a101c */
[----:B------:R-:W-:Y:S04]  /*18910*/  LDGSTS.E [R0+0x47c00], desc[UR28][R10.64], P3 ;  /* 0x47c000000a007fae */ /* 0x000fe800099a101c */
[----:B------:R-:W4:Y:S04]  /*18920*/  LDL.LU.64 R158, [R1+0x180] ;  /* 0x00018000019e7983 */ /* 0x000f280000300a00 */
        /* <DEDUP_REMOVED lines=8> */
[----:B--2---:R-:W-:Y:S04]  /*189b0*/  LDGSTS.E [R70+0x40900], desc[UR28][R246.64], P3 ;  /* 0x40900000f6467fae */ /* 0x004fe800099a101c */
[----:B------:R-:W-:Y:S04]  /*189c0*/  LDGSTS.E [R70+0x40d00], desc[UR28][R110.64], P3 ;  /* 0x40d000006e467fae */ /* 0x000fe800099a101c */
[----:B---3--:R-:W-:Y:S04]  /*189d0*/  LDGSTS.E [R70+0x41100], desc[UR28][R16.64], P3 ;  /* 0x4110000010467fae */ /* 0x008fe800099a101c */
        /* <DEDUP_REMOVED lines=14> */
[----:B------:R-:W2:Y:S04]  /*18ac0*/  LDL.LU.64 R244, [R1+0x3e0] ;  /* 0x0003e00001f47983 */ /* 0x000ea80000300a00 */
[----:B-1----:R-:W2:Y:S04]  /*18ad0*/  LDL.LU.64 R10, [R1+0x3c0] ;  /* 0x0003c000010a7983 */ /* 0x002ea80000300a00 */
        /* <DEDUP_REMOVED lines=10> */
[----:B----4-:R-:W-:Y:S04]  /*18b80*/  LDGSTS.E [R70+0x44500], desc[UR28][R124.64], P3 ;  /* 0x445000007c467fae */ /* 0x010fe800099a101c */
[----:B------:R-:W4:Y:S04]  /*18b90*/  LDL.LU.64 R90, [R1+0x868] ;  /* 0x00086800015a7983 */ /* 0x000f280000300a00 */
[----:B------:R-:W2:Y:S04]  /*18ba0*/  LDL.LU.64 R68, [R1+0x860] ;  /* 0x0008600001447983 */ /* 0x000ea80000300a00 */
[----:B------:R-:W3:Y:S04]  /*18bb0*/  LDL.LU.64 R118, [R1+0x220] ;  /* 0x0002200001767983 */ /* 0x000ee80000300a00 */
[----:B------:R-:W3:Y:S04]  /*18bc0*/  LDL.LU.64 R126, [R1+0x200] ;  /* 0x00020000017e7983 */ /* 0x000ee80000300a00 */
[----:B------:R-:W3:Y:S04]  /*18bd0*/  LDL.LU.64 R134, [R1+0x1e0] ;  /* 0x0001e00001867983 */ /* 0x000ee80000300a00 */
[----:B------:R-:W3:Y:S04]  /*18be0*/  LDL.LU.64 R142, [R1+0x1c0] ;  /* 0x0001c000018e7983 */ /* 0x000ee80000300a00 */
[----:B------:R-:W3:Y:S04]  /*18bf0*/  LDL.LU.64 R150, [R1+0x1a0] ;  /* 0x0001a00001967983 */ /* 0x000ee80000300a00 */
[----:B------:R-:W-:Y:S04]  /*18c00*/  LDGSTS.E [R70+0x44900], desc[UR28][R132.64], P3 ;  /* 0x4490000084467fae */ /* 0x000fe800099a101c */
[----:B------:R-:W-:Y:S04]  /*18c10*/  LDGSTS.E [R70+0x44d00], desc[UR28][R140.64], P3 ;  /* 0x44d000008c467fae */ /* 0x000fe800099a101c */
[----:B------:R-:W-:Y:S04]  /*18c20*/  LDGSTS.E [R70+0x45100], desc[UR28][R148.64], P3 ;  /* 0x4510000094467fae */ /* 0x000fe800099a101c */
[----:B------:R-:W-:Y:S04]  /*18c30*/  LDGSTS.E [R70+0x45500], desc[UR28][R242.64], P3 ;  /* 0x45500000f2467fae */ /* 0x000fe800099a101c */
[----:B------:R-:W-:Y:S04]  /*18c40*/  LDGSTS.E [R70+0x45900], desc[UR28][R164.64], P3 ;  /* 0x45900000a4467fae */ /* 0x000fe800099a101c */
[----:B------:R-:W-:Y:S04]  /*18c50*/  LDGSTS.E [R70+0x45d00], desc[UR28][R172.64], P3 ;  /* 0x45d00000ac467fae */ /* 0x000fe800099a101c */
        /* <DEDUP_REMOVED lines=35> */
[----:B---3--:R-:W-:Y:S04]  /*18e90*/  LDGSTS.E [R69+0x44200], desc[UR28][R118.64], P3 ;  /* 0x4420000076457fae */ /* 0x008fe800099a101c */
[----:B------:R-:W-:Y:S04]  /*18ea0*/  LDGSTS.E [R69+0x44600], desc[UR28][R126.64], P3 ;  /* 0x446000007e457fae */ /* 0x000fe800099a101c */
[----:B------:R-:W3:Y:S04]  /*18eb0*/  LDL.LU.64 R64, [R1+0x808] ;  /* 0x0008080001407983 */ /* 0x000ee80000300a00 */
[----:B------:R-:W2:Y:S04]  /*18ec0*/  LDL.LU.64 R250, [R1+0x3f8] ;  /* 0x0003f80001fa7983 */ /* 0x000ea80000300a00 */
[----:B------:R-:W3:Y:S04]  /*18ed0*/  LDL.LU.64 R242, [R1+0x3d8] ;  /* 0x0003d80001f27983 */ /* 0x000ee80000300a00 */
[----:B------:R-:W4:Y:S04]  /*18ee0*/  LDL.LU.64 R12, [R1+0x3b8] ;  /* 0x0003b800010c7983 */ /* 0x000f280000300a00 */
[----:B------:R-:W4:Y:S04]  /*18ef0*/  LDL.LU.64 R20, [R1+0x398] ;  /* 0x0003980001147983 */ /* 0x000f280000300a00 */
        /* <DEDUP_REMOVED lines=13> */
[----:B------:R-:W4:Y:S04]  /*18fd0*/  LDL.LU.64 R120, [R1+0x218] ;  /* 0x0002180001787983 */ /* 0x000f280000300a00 */
        /* <DEDUP_REMOVED lines=9> */
[----:B------:R1:W-:Y:S04]  /*19070*/  LDGSTS.E [R69+0x47a00], desc[UR28][R8.64], P3 ;  /* 0x47a0000008457fae */ /* 0x0003e800099a101c */
[----:B------:R1:W-:Y:S04]  /*19080*/  LDGSTS.E [R69+0x47e00], desc[UR28][R6.64], P3 ;  /* 0x47e0000006457fae */ /* 0x0003e800099a101c */
[----:B------:R-:W-:Y:S04]  /*19090*/  LDGSTS.E [R68+0x40300], desc[UR28][R60.64], P3 ;  /* 0x403000003c447fae */ /* 0x000fe800099a101c */
[----:B------:R-:W4:Y:S01]  /*190a0*/  LDL.LU.64 R62, [R1+0x800] ;  /* 0x00080000013e7983 */ /* 0x000f220000300a00 */
[----:B-1----:R-:W1:Y:S03]  /*190b0*/  LDC R8, c[0x0][0x3a0] ;  /* 0x0000e800ff087b82 */ /* 0x002e660000000800 */
[----:B------:R-:W4:Y:S05]  /*190c0*/  LDL.LU.64 R60, [R1+0x7f8] ;  /* 0x0007f800013c7983 */ /* 0x000f2a0000300a00 */
[----:B------:R-:W1:Y:S08]  /*190d0*/  LDC R6, c[0x0][0x3a0] ;  /* 0x0000e800ff067b82 */ /* 0x000e700000000800 */
[----:B------:R-:W1:Y:S01]  /*190e0*/  LDC R7, c[0x0][0x3a0] ;  /* 0x0000e800ff077b82 */ /* 0x000e620000000800 */
[----:B--2---:R-:W-:Y:S04]  /*190f0*/  LDGSTS.E [R68+0x40700], desc[UR28][R250.64], P3 ;  /* 0x40700000fa447fae */ /* 0x004fe800099a101c */
[----:B---3--:R-:W-:Y:S04]  /*19100*/  LDGSTS.E [R68+0x40b00], desc[UR28][R242.64], P3 ;  /* 0x40b00000f2447fae */ /* 0x008fe800099a101c */
[----:B----4-:R-:W-:Y:S04]  /*19110*/  LDGSTS.E [R68+0x40f00], desc[UR28][R12.64], P3 ;  /* 0x40f000000c447fae */ /* 0x010fe800099a101c */
        /* <DEDUP_REMOVED lines=12> */
[----:B------:R-:W2:Y:S04]  /*191e0*/  LDL.LU.64 R58, [R1+0x7f0] ;  /* 0x0007f000013a7983 */ /* 0x000ea80000300a00 */
[----:B------:R-:W3:Y:S04]  /*191f0*/  LDL.LU.64 R56, [R1+0x7e8] ;  /* 0x0007e80001387983 */ /* 0x000ee80000300a00 */
[----:B------:R-:W-:Y:S04]  /*19200*/  LDGSTS.E [R68+0x44300], desc[UR28][R120.64], P3 ;  /* 0x4430000078447fae */ /* 0x000fe800099a101c */
[----:B------:R-:W-:Y:S04]  /*19210*/  LDGSTS.E [R68+0x44700], desc[UR28][R128.64], P3 ;  /* 0x4470000080447fae */ /* 0x000fe800099a101c */
[----:B------:R-:W-:Y:S04]  /*19220*/  LDGSTS.E [R68+0x44b00], desc[UR28][R136.64], P3 ;  /* 0x44b0000088447fae */ /* 0x000fe800099a101c */
[----:B------:R-:W4:Y:S04]  /*19230*/  LDL.LU.64 R54, [R1+0x7e0] ;  /* 0x0007e00001367983 */ /* 0x000f280000300a00 */
[----:B------:R-:W-:Y:S04]  /*19240*/  LDGSTS.E [R68+0x44f00], desc[UR28][R144.64], P3 ;  /* 0x44f0000090447fae */ /* 0x000fe800099a101c */
[----:B------:R-:W2:Y:S04]  /*19250*/  LDL.LU.64 R52, [R1+0x7d8] ;  /* 0x0007d80001347983 */ /* 0x000ea80000300a00 */
        /* <DEDUP_REMOVED lines=20> */
[----:B------:R1:W-:Y:S04]  /*193a0*/  LDGSTS.E [R68+0x47f00], desc[UR28][R156.64], P3 ;  /* 0x47f000009c447fae */ /* 0x0003e800099a101c */
[----:B------:R-:W2:Y:S04]  /*193b0*/  LDL.LU.64 R32, [R1+0x788] ;  /* 0x0007880001207983 */ /* 0x000ea80000300a00 */
[----:B------:R-:W2:Y:S04]  /*193c0*/  LDL.LU.64 R30, [R1+0x780] ;  /* 0x00078000011e7983 */ /* 0x000ea80000300a00 */
[----:B------:R-:W2:Y:S04]  /*193d0*/  LDL.LU.64 R156, [R1+0x778] ;  /* 0x00077800019c7983 */ /* 0x000ea80000300a00 */
[----:B------:R-:W0:Y:S01]  /*193e0*/  LDGDEPBAR ;  /* 0x00000000000079af */ /* 0x000e220000000000 */
[----:B------:R-:W-:Y:S01]  /*193f0*/  ISETP.GE.U32.AND P3, PT, R4, 0x7ffffe7c, PT ;  /* 0x7ffffe7c0400780c */ /* 0x000fe20003f66070 */
[----:B-1----:R-:W-:Y:S01]  /*19400*/  VIADD R6, R6, 0xfffffeba ;  /* 0xfffffeba06067836 */ /* 0x002fe20000000000 */
[----:B------:R-:W-:Y:S01]  /*19410*/  IADD3 R4, PT, PT, R71, 0x100000, RZ ;  /* 0x0010000047047810 */ /* 0x000fe20007ffe0ff */
[----:B------:R-:W-:Y:S01]  /*19420*/  STL.64 [R1+0x770], R68 ;  /* 0x0007704401007387 */ /* 0x000fe20000100a00 */
[----:B------:R-:W-:Y:S01]  /*19430*/  BAR.SYNC.DEFER_BLOCKING 0x0 ;  /* 0x0000000000007b1d */ /* 0x000fe20000010000 */
[----:B--2---:R-:W-:-:S04]  /*19440*/  IMAD.WIDE R156, R252, 0x4, R156 ;  /* 0x00000004fc9c7825 */ /* 0x004fc800078e029c */
[----:B------:R-:W-:Y:S01]  /*19450*/  IMAD.WIDE R30, R252, 0x4, R30 ;  /* 0x00000004fc1e7825 */ /* 0x000fe200078e021e */
[----:B------:R-:W-:Y:S01]  /*19460*/  @!PT LDS RZ, [RZ] ;  /* 0x00000000fffff984 */ /* 0x000fe20000000800 */
[----:B------:R-:W-:Y:S01]  /*19470*/  @!PT LDS RZ, [RZ] ;  /* 0x00000000fffff984 */ /* 0x000fe20000000800 */
[----:B------:R-:W-:Y:S01]  /*19480*/  @!PT LDS RZ, [RZ] ;  /* 0x00000000fffff984 */ /* 0x000fe20000000800 */
[----:B------:R-:W-:Y:S01]  /*19490*/  LDGSTS.E [R4+-0x58000], desc[UR28][R156.64], !P5 ;  /* 0xa80000009c047fae */ /* 0x000fe2000e9a101c */
[----:B------:R-:W-:Y:S02]  /*194a0*/  ISETP.GE.U32.AND P5, PT, R6, 0x7ffffe7b, PT ;  /* 0x7ffffe7b0600780c */ /* 0x000fe40003fa6070 */
[----:B------:R-:W-:Y:S01]  /*194b0*/  VIADD R6, R8, 0xfffffeb9 ;  /* 0xfffffeb908067836 */ /* 0x000fe20000000000 */
[----:B------:R-:W-:Y:S01]  /*194c0*/  LDGSTS.E [R4+-0x57ffc], desc[UR28][R30.64], !P6 ;  /* 0xa80040001e047fae */ /* 0x000fe2000f1a101c */
[----:B------:R-:W-:-:S03]  /*194d0*/  IMAD.WIDE R8, R252, 0x4, R32 ;  /* 0x00000004fc087825 */ /* 0x000fc600078e0220 */
[----:B------:R-:W-:Y:S02]  /*194e0*/  ISETP.GE.U32.AND P6, PT, R6, 0x7ffffe7a, PT ;  /* 0x7ffffe7a0600780c */ /* 0x000fe40003fc6070 */
[----:B------:R-:W1:Y:S01]  /*194f0*/  LDC R6, c[0x0][0x3a0] ;  /* 0x0000e800ff067b82 */ /* 0x000e620000000800 */
[----:B------:R-:W-:Y:S04]  /*19500*/  STL.64 [R1+0x628], R156 ;  /* 0x0006289c01007387 */ /* 0x000fe80000100a00 */
[----:B------:R-:W-:Y:S04]  /*19510*/  STL.64 [R1+0x620], R30 ;  /* 0x0006201e01007387 */ /* 0x000fe80000100a00 */
[----:B------:R2:W-:Y:S04]  /*19520*/  STL.64 [R1+0x618], R8 ;  /* 0x0006180801007387 */ /* 0x0005e80000100a00 */
[----:B------:R2:W-:Y:S02]  /*19530*/  LDGSTS.E [R4+-0x57ff8], desc[UR28][R8.64], !P4 ;  /* 0xa800800008047fae */ /* 0x0005e4000e1a101c */
[----:B--2---:R-:W2:Y:S01]  /*19540*/  LDC R8, c[0x0][0x3a0] ;  /* 0x0000e800ff087b82 */ /* 0x004ea20000000800 */
[----:B------:R-:W-:-:S02]  /*19550*/  VIADD R4, R7, 0xfffffeb8 ;  /* 0xfffffeb807047836 */ /* 0x000fc40000000000 */
[----:B------:R-:W-:-:S03]  /*19560*/  IMAD.WIDE R30, R252, 0x4, R34 ;  /* 0x00000004fc1e7825 */ /* 0x000fc600078e0222 */
[----:B------:R-:W-:Y:S01]  /*19570*/  ISETP.GE.U32.AND P4, PT, R4, 0x7ffffe79, PT ;  /* 0x7ffffe790400780c */ /* 0x000fe20003f86070 */
[----:B------:R-:W-:Y:S02]  /*19580*/  VIADD R4, R71, 0x100000 ;  /* 0x0010000047047836 */ /* 0x000fe40000000000 */
[----:B-1----:R-:W-:Y:S01]  /*19590*/  VIADD R6, R6, 0xfffffeb7 ;  /* 0xfffffeb706067836 */ /* 0x002fe20000000000 */
[----:B------:R1:W-:Y:S01]  /*195a0*/  STL.64 [R1+0x610], R30 ;  /* 0x0006101e01007387 */ /* 0x0003e20000100a00 */
[----:B------:R-:W3:Y:S03]  /*195b0*/  LDC R7, c[0x0][0x3a0] ;  /* 0x0000e800ff077b82 */ /* 0x000ee60000000800 */
[----:B------:R1:W-:Y:S01]  /*195c0*/  LDGSTS.E [R4+-0x57ff4], desc[UR28][R30.64], !P2 ;  /* 0xa800c0001e047fae */ /* 0x0003e2000d1a101c */
[----:B------:R-:W-:Y:S01]  /*195d0*/  ISETP.GE.U32.AND P2, PT, R6, 0x7ffffe78, PT ;  /* 0x7ffffe780600780c */ /* 0x000fe20003f46070 */
[----:B--2---:R-:W-:-:S02]  /*195e0*/  VIADD R6, R8, 0xfffffeb6 ;  /* 0xfffffeb608067836 */ /* 0x004fc40000000000 */
[----:B-1----:R-:W-:-:S05]  /*195f0*/  IMAD.WIDE R30, R252, 0x4, R36 ;  /* 0x00000004fc1e7825 */ /* 0x002fca00078e0224 */
[----:B------:R-:W-:Y:S01]  /*19600*/  LDGSTS.E [R4+-0x57ff0], desc[UR28][R30.64], !P3 ;  /* 0xa80100001e047fae */ /* 0x000fe2000d9a101c */
[----:B------:R-:W-:Y:S01]  /*19610*/  ISETP.GE.U32.AND P3, PT, R6, 0x7ffffe77, PT ;  /* 0x7ffffe770600780c */ /* 0x000fe20003f66070 */
[----:B------:R-:W-:Y:S01]  /*19620*/  IMAD.WIDE R8, R252, 0x4, R38 ;  /* 0x00000004fc087825 */ /* 0x000fe200078e0226 */
[----:B------:R-:W1:Y:S01]  /*19630*/  LDC R6, c[0x0][0x3a0] ;  /* 0x0000e800ff067b82 */ /* 0x000e620000000800 */
[----:B------:R-:W-:Y:S04]  /*19640*/  STL.64 [R1+0x608], R30 ;  /* 0x0006081e01007387 */ /* 0x000fe80000100a00 */
[----:B------:R2:W-:Y:S04]  /*19650*/  STL.64 [R1+0x600], R8 ;  /* 0x0006000801007387 */ /* 0x0005e80000100a00 */
[----:B------:R2:W-:Y:S02]  /*19660*/  LDGSTS.E [R4+-0x57fec], desc[UR28][R8.64], !P5 ;  /* 0xa801400008047fae */ /* 0x0005e4000e9a101c */
[----:B--2---:R-:W2:Y:S01]  /*19670*/  LDC R8, c[0x0][0x3a0] ;  /* 0x0000e800ff087b82 */ /* 0x004ea20000000800 */
[----:B---3--:R-:W-:-:S02]  /*19680*/  VIADD R4, R7, 0xfffffeb5 ;  /* 0xfffffeb507047836 */ /* 0x008fc40000000000 */
        /* <DEDUP_REMOVED lines=21> */
[----:B-1----:R-:W-:Y:S01]  /*197e0*/  VIADD R6, R6, 0xfffffeb1 ;  /* 0xfffffeb106067836 */ /* 0x002fe20000000000 */
[----:B------:R-:W-:Y:S01]  /*197f0*/  IADD3 R4, PT, PT, R71, 0x100000, RZ ;  /* 0x0010000047047810 */ /* 0x000fe20007ffe0ff */
[----:B------:R1:W-:Y:S01]  /*19800*/  STL.64 [R1+0x5e0], R30 ;  /* 0x0005e01e01007387 */ /* 0x0003e20000100a00 */
[----:B------:R-:W3:Y:S03]  /*19810*/  LDC R7, c[0x0][0x3a0] ;  /* 0x0000e800ff077b82 */ /* 0x000ee60000000800 */
[----:B------:R1:W-:Y:S01]  /*19820*/  LDGSTS.E [R4+-0x57fdc], desc[UR28][R30.64], !P3 ;  /* 0xa80240001e047fae */ /* 0x0003e2000d9a101c */
[----:B------:R-:W-:Y:S01]  /*19830*/  ISETP.GE.U32.AND P3, PT, R6, 0x7ffffe72, PT ;  /* 0x7ffffe720600780c */ /* 0x000fe20003f66070 */
[----:B--2---:R-:W-:Y:S02]  /*19840*/  VIADD R6, R8, 0xfffffeb0 ;  /* 0xfffffeb008067836 */ /* 0x004fe40000000000 */
        /* <DEDUP_REMOVED lines=15> */
[----:B------:R-:W1:Y:S03]  /*19940*/  LDC R7, c[0x0][0x3a0] ;  /* 0x0000e800ff077b82 */ /* 0x000e660000000800 */
[----:B------:R4:W-:Y:S01]  /*19950*/  LDGSTS.E [R4+-0x57fd0], desc[UR28][R30.64], !P4 ;  /* 0xa80300001e047fae */ /* 0x0009e2000e1a101c */
[----:B------:R-:W-:Y:S01]  /*19960*/  ISETP.GE.U32.AND P4, PT, R6, 0x7ffffe6f, PT ;  /* 0x7ffffe6f0600780c */ /* 0x000fe20003f86070 */
[----:B--2---:R-:W-:-:S02]  /*19970*/  VIADD R6, R8, 0xfffffead ;  /* 0xfffffead08067836 */ /* 0x004fc40000000000 */
[----:B----4-:R-:W-:-:S05]  /*19980*/  IMAD.WIDE R30, R252, 0x4, R54 ;  /* 0x00000004fc1e7825 */ /* 0x010fca00078e0236 */
[----:B------:R-:W-:Y:S01]  /*19990*/  LDGSTS.E [R4+-0x57fcc], desc[UR28][R30.64], !P2 ;  /* 0xa80340001e047fae */ /* 0x000fe2000d1a101c */
[----:B------:R-:W-:Y:S01]  /*199a0*/  ISETP.GE.U32.AND P2, PT, R6, 0x7ffffe6e, PT ;  /* 0x7ffffe6e0600780c */ /* 0x000fe20003f46070 */
[----:B------:R-:W-:Y:S01]  /*199b0*/  IMAD.WIDE R8, R252, 0x4, R56 ;  /* 0x00000004fc087825 */ /* 0x000fe200078e0238 */
[----:B------:R-:W2:Y:S01]  /*199c0*/  LDC R6, c[0x0][0x3a0] ;  /* 0x0000e800ff067b82 */ /* 0x000ea20000000800 */
[----:B------:R-:W-:Y:S04]  /*199d0*/  STL.64 [R1+0x5c0], R30 ;  /* 0x0005c01e01007387 */ /* 0x000fe80000100a00 */
[----:B------:R3:W-:Y:S04]  /*199e0*/  STL.64 [R1+0x5b8], R8 ;  /* 0x0005b80801007387 */ /* 0x0007e80000100a00 */
[----:B------:R3:W-:Y:S02]  /*199f0*/  LDGSTS.E [R4+-0x57fc8], desc[UR28][R8.64], !P3 ;  /* 0xa803800008047fae */ /* 0x0007e4000d9a101c */
[----:B---3--:R-:W3:Y:S01]  /*19a00*/  LDC R8, c[0x0][0x3a0] ;  /* 0x0000e800ff087b82 */ /* 0x008ee20000000800 */
[----:B-1----:R-:W-:-:S02]  /*19a10*/  VIADD R4, R7, 0xfffffeac ;  /* 0xfffffeac07047836 */ /* 0x002fc40000000000 */
[----:B------:R-:W-:-:S03]  /*19a20*/  IMAD.WIDE R30, R252, 0x4, R58 ;  /* 0x00000004fc1e7825 */ /* 0x000fc600078e023a */
[----:B------:R-:W-:Y:S01]  /*19a30*/  ISETP.GE.U32.AND P3, PT, R4, 0x7ffffe6d, PT ;  /* 0x7ffffe6d0400780c */ /* 0x000fe20003f66070 */
[----:B------:R-:W-:Y:S02]  /*19a40*/  VIADD R4, R71, 0x100000 ;  /* 0x0010000047047836 */ /* 0x000fe40000000000 */
[----:B--2---:R-:W-:Y:S01]  /*19a50*/  VIADD R6, R6, 0xfffffeab ;  /* 0xfffffeab06067836 */ /* 0x004fe20000000000 */
[----:B------:R1:W-:Y:S01]  /*19a60*/  STL.64 [R1+0x5b0], R30 ;  /* 0x0005b01e01007387 */ /* 0x0003e20000100a00 */
[----:B------:R-:W2:Y:S03]  /*19a70*/  LDC R7, c[0x0][0x3a0] ;  /* 0x0000e800ff077b82 */ /* 0x000ea60000000800 */
[----:B------:R1:W-:Y:S01]  /*19a80*/  LDGSTS.E [R4+-0x57fc4], desc[UR28][R30.64], !P5 ;  /* 0xa803c0001e047fae */ /* 0x0003e2000e9a101c */
[----:B------:R-:W-:Y:S01]  /*19a90*/  ISETP.GE.U32.AND P5, PT, R6, 0x7ffffe6c, PT ;  /* 0x7ffffe6c0600780c */ /* 0x000fe20003fa6070 */
[----:B---3--:R-:W-:-:S02]  /*19aa0*/  VIADD R6, R8, 0xfffffeaa ;  /* 0xfffffeaa08067836 */ /* 0x008fc40000000000 */
        /* <DEDUP_REMOVED lines=8> */
[----:B---3--:R-:W3:Y:S01]  /*19b30*/  LDC R8, c[0x0][0x3a0] ;  /* 0x0000e800ff087b82 */ /* 0x008ee20000000800 */
[----:B--2---:R-:W-:-:S02]  /*19b40*/  VIADD R4, R7, 0xfffffea9 ;  /* 0xfffffea907047836 */ /* 0x004fc40000000000 */
[----:B------:R-:W-:-:S03]  /*19b50*/  IMAD.WIDE R30, R252, 0x4, R64 ;  /* 0x00000004fc1e7825 */ /* 0x000fc600078e0240 */
[----:B------:R-:W-:Y:S01]  /*19b60*/  ISETP.GE.U32.AND P4, PT, R4, 0x7ffffe6a, PT ;  /* 0x7ffffe6a0400780c */ /* 0x000fe20003f86070 */
[----:B-1----:R-:W-:Y:S01]  /*19b70*/  VIADD R6, R6, 0xfffffea8 ;  /* 0xfffffea806067836 */ /* 0x002fe20000000000 */
[----:B------:R-:W-:Y:S01]  /*19b80*/  IADD3 R4, PT, PT, R71, 0x100000, RZ ;  /* 0x0010000047047810 */ /* 0x000fe20007ffe0ff */
[----:B------:R1:W-:Y:S01]  /*19b90*/  STL.64 [R1+0x598], R30 ;  /* 0x0005981e01007387 */ /* 0x0003e20000100a00 */
[----:B------:R-:W2:Y:S03]  /*19ba0*/  LDC R7, c[0x0][0x3a0] ;  /* 0x0000e800ff077b82 */ /* 0x000ea60000000800 */
[----:B------:R1:W-:Y:S01]  /*19bb0*/  LDGSTS.E [R4+-0x57fb8], desc[UR28][R30.64], !P2 ;  /* 0xa80480001e047fae */ /* 0x0003e2000d1a101c */
[----:B------:R-:W-:Y:S01]  /*19bc0*/  ISETP.GE.U32.AND P2, PT, R6, 0x7ffffe69, PT ;  /* 0x7ffffe690600780c */ /* 0x000fe20003f46070 */
[----:B---3--:R-:W-:Y:S02]  /*19bd0*/  VIADD R6, R8, 0xfffffea7 ;  /* 0xfffffea708067836 */ /* 0x008fe40000000000 */
        /* <DEDUP_REMOVED lines=12> */
[----:B------:R-:W-:Y:S02]  /*19ca0*/  VIADD R4, R71, 0x100000 ;  /* 0x0010000047047836 */ /* 0x000fe40000000000 */
[----:B-1----:R-:W-:Y:S01]  /*19cb0*/  VIADD R6, R6, 0xfffffea5 ;  /* 0xfffffea506067836 */ /* 0x002fe20000000000 */
        /* <DEDUP_REMOVED lines=196> */
[----:B------:R1:W-:Y:S01]  /*1a900*/  LDGSTS.E [R4+-0x57f30], desc[UR28][R30.64], !P4 ;  /* 0xa80d00001e047fae */ /* 0x0003e2000e1a101c */
[----:B------:R-:W-:Y:S02]  /*1a910*/  ISETP.GE.U32.AND P4, PT, R6, 0x7ffffe47, PT ;  /* 0x7ffffe470600780c */ /* 0x000fe40003f86070 */
[----:B------:R-:W3:Y:S01]  /*1a920*/  LDC R6, c[0x0][0x3a0] ;  /* 0x0000e800ff067b82 */ /* 0x000ee20000000800 */
[----:B------:R1:W-:Y:S01]  /*1a930*/  STL.64 [R1+0x488], R30 ;  /* 0x0004881e01007387 */ /* 0x0003e20000100a00 */
[----:B------:R-:W-:-:S05]  /*1a940*/  IMAD.WIDE R8, R252, 0x4, R218 ;  /* 0x00000004fc087825 */ /* 0x000fca00078e02da */
[----:B------:R4:W-:Y:S01]  /*1a950*/  LDGSTS.E [R4+-0x57f2c], desc[UR28][R8.64], !P2 ;  /* 0xa80d400008047fae */ /* 0x0009e2000d1a101c */
[----:B-1----:R-:W-:-:S03]  /*1a960*/  IMAD.WIDE R30, R252, 0x4, R220 ;  /* 0x00000004fc1e7825 */ /* 0x002fc600078e02dc */
[----:B------:R4:W-:Y:S04]  /*1a970*/  STL.64 [R1+0x480], R8 ;  /* 0x0004800801007387 */ /* 0x0009e80000100a00 */
[----:B------:R3:W-:Y:S04]  /*1a980*/  LDGSTS.E [R4+-0x57f28], desc[UR28][R30.64], !P3 ;  /* 0xa80d80001e047fae */ /* 0x0007e8000d9a101c */
[----:B------:R1:W-:Y:S01]  /*1a990*/  STL.64 [R1+0x478], R30 ;  /* 0x0004781e01007387 */ /* 0x0003e20000100a00 */
[----:B------:R-:W2:Y:S01]  /*1a9a0*/  S2R R37, SR_TID.X ;  /* 0x0000000000257919 */ /* 0x000ea20000002100 */
[----:B----4-:R-:W4:Y:S01]  /*1a9b0*/  LDC R9, c[0x0][0x3a0] ;  /* 0x0000e800ff097b82 */ /* 0x010f220000000800 */
[----:B---3--:R-:W-:-:S04]  /*1a9c0*/  IADD3 R4, PT, PT, R6, -0x17b, RZ ;  /* 0xfffffe8506047810 */ /* 0x008fc80007ffe0ff */
[----:B------:R-:W-:Y:S01]  /*1a9d0*/  ISETP.GE.U32.AND P2, PT, R4, 0x7ffffe46, PT ;  /* 0x7ffffe460400780c */ /* 0x000fe20003f46070 */
[C---:B-1----:R-:W-:Y:S02]  /*1a9e0*/  IMAD.WIDE R30, R252.reuse, 0x4, R222 ;  /* 0x00000004fc1e7825 */ /* 0x042fe400078e02de */
[----:B------:R-:W1:Y:S02]  /*1a9f0*/  LDC R8, c[0x0][0x3a0] ;  /* 0x0000e800ff087b82 */ /* 0x000e640000000800 */
[----:B------:R-:W-:Y:S01]  /*1aa00*/  VIADD R4, R71, 0x100000 ;  /* 0x0010000047047836 */ /* 0x000fe20000000000 */
[----:B------:R3:W-:Y:S04]  /*1aa10*/  STL.64 [R1+0x470], R30 ;  /* 0x0004701e01007387 */ /* 0x0007e80000100a00 */
[----:B------:R3:W-:Y:S02]  /*1aa20*/  LDGSTS.E [R4+-0x57f24], desc[UR28][R30.64], !P5 ;  /* 0xa80dc0001e047fae */ /* 0x0007e4000e9a101c */
[----:B---3--:R-:W-:-:S05]  /*1aa30*/  IMAD.WIDE R30, R252, 0x4, R224 ;  /* 0x00000004fc1e7825 */ /* 0x008fca00078e02e0 */
[----:B------:R3:W-:Y:S04]  /*1aa40*/  STL.64 [R1+0x468], R30 ;  /* 0x0004681e01007387 */ /* 0x0007e80000100a00 */
[----:B------:R3:W-:Y:S02]  /*1aa50*/  LDGSTS.E [R4+-0x57f20], desc[UR28][R30.64], !P6 ;  /* 0xa80e00001e047fae */ /* 0x0007e4000f1a101c */
[----:B---3--:R-:W-:-:S05]  /*1aa60*/  IMAD.WIDE R30, R252, 0x4, R226 ;  /* 0x00000004fc1e7825 */ /* 0x008fca00078e02e2 */
[----:B------:R3:W-:Y:S04]  /*1aa70*/  STL.64 [R1+0x460], R30 ;  /* 0x0004601e01007387 */ /* 0x0007e80000100a00 */
[----:B------:R-:W2:Y:S04]  /*1aa80*/  LDL.LU.64 R68, [R1+0x428] ;  /* 0x0004280001447983 */ /* 0x000ea80000300a00 */
[----:B------:R-:W2:Y:S04]  /*1aa90*/  LDL.LU.64 R34, [R1+0x420] ;  /* 0x0004200001227983 */ /* 0x000ea80000300a00 */
[----:B------:R1:W-:Y:S04]  /*1aaa0*/  LDGSTS.E [R4+-0x57f1c], desc[UR28][R30.64], !P4 ;  /* 0xa80e40001e047fae */ /* 0x0003e8000e1a101c */
[----:B------:R-:W2:Y:S04]  /*1aab0*/  LDL.LU.64 R32, [R1+0x418] ;  /* 0x0004180001207983 */ /* 0x000ea80000300a00 */
[----:B---3--:R-:W3:Y:S04]  /*1aac0*/  LDL.LU.64 R30, [R1+0x410] ;  /* 0x00041000011e7983 */ /* 0x008ee80000300a00 */
[----:B------:R-:W3:Y:S01]  /*1aad0*/  LDL.LU.64 R156, [R1+0x408] ;  /* 0x00040800019c7983 */ /* 0x000ee20000300a00 */
[----:B----4-:R-:W-:Y:S01]  /*1aae0*/  VIADD R9, R9, 0xfffffec0 ;  /* 0xfffffec009097836 */ /* 0x010fe20000000000 */
[----:B--2---:R-:W-:-:S04]  /*1aaf0*/  LOP3.LUT R37, R37, 0x3f, RZ, 0xc0, !PT ;  /* 0x0000003f25257812 */ /* 0x004fc800078ec0ff */
[----:B------:R-:W-:Y:S02]  /*1ab00*/  ISETP.GE.AND P3, PT, R37, R9, PT ;  /* 0x000000092500720c */ /* 0x000fe40003f66270 */
[----:B------:R-:W2:Y:S01]  /*1ab10*/  LDC R9, c[0x0][0x3a0] ;  /* 0x0000e800ff097b82 */ /* 0x000ea20000000800 */
[----:B------:R-:W-:-:S07]  /*1ab20*/  VIADD R6, R7, 0xfffffe84 ;  /* 0xfffffe8407067836 */ /* 0x000fce0000000000 */
[----:B------:R-:W4:Y:S01]  /*1ab30*/  LDC R7, c[0x0][0x3a0] ;  /* 0x0000e800ff077b82 */ /* 0x000f220000000800 */
[----:B------:R-:W-:Y:S01]  /*1ab40*/  ISETP.GE.U32.AND P5, PT, R6, 0x7ffffe45, PT ;  /* 0x7ffffe450600780c */ /* 0x000fe20003fa6070 */
[----:B-1----:R-:W-:-:S06]  /*1ab50*/  VIADD R6, R8, 0xfffffe83 ;  /* 0xfffffe8308067836 */ /* 0x002fcc0000000000 */
[----:B------:R-:W1:Y:S01]  /*1ab60*/  LDC R8, c[0x0][0x3a0] ;  /* 0x0000e800ff087b82 */ /* 0x000e620000000800 */
[----:B--2---:R-:W-:-:S05]  /*1ab70*/  VIADD R9, R9, 0x3f ;  /* 0x0000003f09097836 */ /* 0x004fca0000000000 */
[----:B------:R-:W-:Y:S02]  /*1ab80*/  ISETP.GT.AND P4, PT, R9, 0x17f, PT ;  /* 0x0000017f0900780c */ /* 0x000fe40003f84270 */
[----:B------:R-:W2:Y:S01]  /*1ab90*/  LDC R9, c[0x0][0x3a0] ;  /* 0x0000e800ff097b82 */ /* 0x000ea20000000800 */
[----:B------:R-:W-:Y:S02]  /*1aba0*/  SEL R4, RZ, 0x4, P3 ;  /* 0x00000004ff047807 */ /* 0x000fe40001800000 */
[----:B------:R-:W-:Y:S01]  /*1abb0*/  ISETP.GE.U32.AND P6, PT, R6, 0x7ffffe44, PT ;  /* 0x7ffffe440600780c */ /* 0x000fe20003fc6070 */
[----:B----4-:R-:W-:Y:S01]  /*1abc0*/  VIADD R6, R7, 0xfffffe82 ;  /* 0xfffffe8207067836 */ /* 0x010fe20000000000 */
[----:B------:R-:W-:Y:S01]  /*1abd0*/  SEL R4, R4, RZ, P4 ;  /* 0x000000ff04047207 */ /* 0x000fe20002000000 */
[----:B------:R-:W-:-:S03]  /*1abe0*/  IMAD.WIDE R38, R252, 0x4, R228 ;  /* 0x00000004fc267825 */ /* 0x000fc600078e02e4 */
[----:B------:R-:W-:Y:S01]  /*1abf0*/  ISETP.NE.U32.AND P4, PT, R4, RZ, PT ;  /* 0x000000ff0400720c */ /* 0x000fe20003f85070 */
[----:B------:R-:W-:Y:S01]  /*1ac00*/  VIADD R4, R71, 0x100000 ;  /* 0x0010000047047836 */ /* 0x000fe20000000000 */
[----:B------:R-:W-:Y:S01]  /*1ac10*/  ISETP.GE.U32.AND P3, PT, R6, 0x7ffffe43, PT ;  /* 0x7ffffe430600780c */ /* 0x000fe20003f66070 */
[----:B-1----:R-:W-:Y:S01]  /*1ac20*/  VIADD R6, R8, 0xfffffe81 ;  /* 0xfffffe8108067836 */ /* 0x002fe20000000000 */
[----:B------:R1:W-:Y:S01]  /*1ac30*/  STL.64 [R1+0x458], R38 ;  /* 0x0004582601007387 */ /* 0x0003e20000100a00 */
[----:B------:R-:W-:-:S03]  /*1ac40*/  IMAD.WIDE R40, R252, 0x4, R230 ;  /* 0x00000004fc287825 */ /* 0x000fc600078e02e6 */
[----:B------:R1:W-:Y:S01]  /*1ac50*/  LDGSTS.E [R4+-0x57f18], desc[UR28][R38.64], !P2 ;  /* 0xa80e800026047fae */ /* 0x0003e2000d1a101c */
[----:B------:R-:W-:Y:S01]  /*1ac60*/  ISETP.GE.U32.AND P2, PT, R6, 0x7ffffe42, PT ;  /* 0x7ffffe420600780c */ /* 0x000fe20003f46070 */
[----:B------:R-:W-:Y:S02]  /*1ac70*/  VIADD R6, R71, 0x100000 ;  /* 0x0010000047067836 */ /* 0x000fe40000000000 */
[----:B--2---:R-:W-:-:S03]  /*1ac80*/  VIADD R7, R9, 0xfffffe80 ;  /* 0xfffffe8009077836 */ /* 0x004fc60000000000 */
[----:B------:R-:W-:Y:S01]  /*1ac90*/  LDGSTS.E [R6+-0x57f14], desc[UR28][R40.64], !P5 ;  /* 0xa80ec00028067fae */ /* 0x000fe2000e9a101c */
[----:B-1----:R-:W-:-:S05]  /*1aca0*/  IMAD.WIDE R38, R252, 0x4, R232 ;  /* 0x00000004fc267825 */ /* 0x002fca00078e02e8 */
[----:B------:R-:W-:Y:S01]  /*1acb0*/  LDGSTS.E [R4+-0x57f10], desc[UR28][R38.64], !P6 ;  /* 0xa80f000026047fae */ /* 0x000fe2000f1a101c */
[----:B------:R-:W-:Y:S01]  /*1acc0*/  ISETP.GE.U32.AND P6, PT, R7, 0x7ffffe41, PT ;  /* 0x7ffffe410700780c */ /* 0x000fe20003fc6070 */
[C---:B------:R-:W-:Y:S01]  /*1acd0*/  IMAD.WIDE R8, R252.reuse, 0x4, R234 ;  /* 0x00000004fc087825 */ /* 0x040fe200078e02ea */
[----:B------:R-:W-:Y:S01]  /*1ace0*/  ISETP.GE.AND P5, PT, R37, R7, PT ;  /* 0x000000072500720c */ /* 0x000fe20003fa6270 */
[----:B------:R-:W-:Y:S02]  /*1acf0*/  STL.64 [R1+0x450], R40 ;  /* 0x0004502801007387 */ /* 0x000fe40000100a00 */
[C---:B------:R-:W-:Y:S02]  /*1ad00*/  IMAD.WIDE R36, R252.reuse, 0x4, R236 ;  /* 0x00000004fc247825 */ /* 0x040fe400078e02ec */
[----:B------:R-:W-:Y:S04]  /*1ad10*/  STL.64 [R1+0x448], R38 ;  /* 0x0004482601007387 */ /* 0x000fe80000100a00 */
[----:B------:R1:W-:Y:S04]  /*1ad20*/  STL.64 [R1+0x440], R8 ;  /* 0x0004400801007387 */ /* 0x0003e80000100a00 */
[----:B------:R1:W-:Y:S04]  /*1ad30*/  LDGSTS.E [R4+-0x57f0c], desc[UR28][R8.64], !P3 ;  /* 0xa80f400008047fae */ /* 0x0003e8000d9a101c */
[----:B------:R-:W2:Y:S04]  /*1ad40*/  LDL.LU.64 R52, [R1+0x3d0] ;  /* 0x0003d00001347983 */ /* 0x000ea80000300a00 */
[----:B------:R-:W4:Y:S01]  /*1ad50*/  LDL.LU.64 R50, [R1+0x3c8] ;  /* 0x0003c80001327983 */ /* 0x000f220000300a00 */
[----:B-1----:R-:W-:-:S03]  /*1ad60*/  IMAD.WIDE R8, R252, 0x4, R238 ;  /* 0x00000004fc087825 */ /* 0x002fc600078e02ee */
[----:B------:R-:W-:Y:S04]  /*1ad70*/  STL.64 [R1+0x438], R36 ;  /* 0x0004382401007387 */ /* 0x000fe80000100a00 */
[----:B------:R-:W-:Y:S04]  /*1ad80*/  LDGSTS.E [R6+-0x57f08], desc[UR28][R36.64], !P2 ;  /* 0xa80f800024067fae */ /* 0x000fe8000d1a101c */
[----:B------:R1:W-:Y:S04]  /*1ad90*/  STL.64 [R1+0x430], R8 ;  /* 0x0004300801007387 */ /* 0x0003e80000100a00 */
[----:B------:R1:W-:Y:S01]  /*1ada0*/  LDGSTS.E [R4+-0x57f04], desc[UR28][R8.64], !P6 ;  /* 0xa80fc00008047fae */ /* 0x0003e2000f1a101c */
[----:B------:R-:W-:-:S03]  /*1adb0*/  IMAD.WIDE R250, R5, 0x4, R250 ;  /* 0x0000000405fa7825 */ /* 0x000fc600078e02fa */
[----:B------:R-:W0:Y:S01]  /*1adc0*/  LDGDEPBAR ;  /* 0x00000000000079af */ /* 0x000e220000000000 */
[C---:B-1----:R-:W-:Y:S01]  /*1add0*/  IMAD.WIDE R8, R5.reuse, 0x4, R240 ;  /* 0x0000000405087825 */ /* 0x042fe200078e02f0 */
[----:B------:R-:W1:Y:S04]  /*1ade0*/  LDC R4, c[0x0][0x3a0] ;  /* 0x0000e800ff047b82 */ /* 0x000e680000000800 */
[----:B------:R3:W-:Y:S01]  /*1adf0*/  STL.64 [R1+0x30], R8 ;  /* 0x0000300801007387 */ /* 0x0007e20000100a00 */
[----:B------:R-:W-:-:S05]  /*1ae00*/  IMAD.WIDE R6, R5, 0x4, R34 ;  /* 0x0000000405067825 */ /* 0x000fca00078e0222 */
[----:B------:R1:W-:Y:S01]  /*1ae10*/  STL.64 [R1+0x20], R6 ;  /* 0x0000200601007387 */ /* 0x0003e20000100a00 */
[----:B------:R-:W-:-:S04]  /*1ae20*/  IMAD.WIDE R32, R5, 0x4, R32 ;  /* 0x0000000405207825 */ /* 0x000fc800078e0220 */
[C---:B---3--:R-:W-:Y:S01]  /*1ae30*/  IMAD.WIDE R8, R5.reuse, 0x4, R30 ;  /* 0x0000000405087825 */ /* 0x048fe200078e021e */
[----:B------:R3:W-:Y:S03]  /*1ae40*/  STL.64 [R1+0x18], R32 ;  /* 0x0000182001007387 */ /* 0x0007e60000100a00 */
[C---:B-1----:R-:W-:Y:S01]  /*1ae50*/  IMAD.WIDE R6, R5.reuse, 0x4, R156 ;  /* 0x0000000405067825 */ /* 0x042fe200078e029c */
[----:B------:R-:W-:Y:S04]  /*1ae60*/  STL.64 [R1+0x10], R8 ;  /* 0x0000100801007387 */ /* 0x000fe80000100a00 */
[----:B------:R2:W-:Y:S04]  /*1ae70*/  STL.64 [R1+0x8], R6 ;  /* 0x0000080601007387 */ /* 0x0005e80000100a00 */
[----:B------:R-:W4:Y:S04]  /*1ae80*/  LDL.LU.64 R30, [R1+0x370] ;  /* 0x00037000011e7983 */ /* 0x000f280000300a00 */
[----:B---3--:R-:W3:Y:S04]  /*1ae90*/  LDL.LU.64 R32, [R1+0x368] ;  /* 0x0003680001207983 */ /* 0x008ee80000300a00 */
[----:B------:R-:W3:Y:S04]  /*1aea0*/  LDL.LU.64 R34, [R1+0x360] ;  /* 0x0003600001227983 */ /* 0x000ee80000300a00 */
[----:B------:R-:W3:Y:S04]  /*1aeb0*/  LDL.LU.64 R36, [R1+0x358] ;  /* 0x0003580001247983 */ /* 0x000ee80000300a00 */
[----:B------:R-:W3:Y:S04]  /*1aec0*/  LDL.LU.64 R38, [R1+0x350] ;  /* 0x0003500001267983 */ /* 0x000ee80000300a00 */
[----:B------:R-:W3:Y:S04]  /*1aed0*/  LDL.LU.64 R40, [R1+0x348] ;  /* 0x0003480001287983 */ /* 0x000ee80000300a00 */
[----:B------:R-:W3:Y:S04]  /*1aee0*/  LDL.LU.64 R42, [R1+0x340] ;  /* 0x00034000012a7983 */ /* 0x000ee80000300a00 */
[----:B------:R-:W3:Y:S04]  /*1aef0*/  LDL.LU.64 R44, [R1+0x338] ;  /* 0x00033800012c7983 */ /* 0x000ee80000300a00 */
[----:B------:R-:W3:Y:S04]  /*1af00*/  LDL.LU.64 R46, [R1+0x330] ;  /* 0x00033000012e7983 */ /* 0x000ee80000300a00 */
[----:B------:R-:W3:Y:S04]  /*1af10*/  LDL.LU.64 R48, [R1+0x328] ;  /* 0x0003280001307983 */ /* 0x000ee80000300a00 */
[----:B------:R-:W3:Y:S01]  /*1af20*/  LDL.LU.64 R156, [R1+0x320] ;  /* 0x00032000019c7983 */ /* 0x000ee20000300a00 */
[----:B------:R-:W-:-:S04]  /*1af30*/  IMAD.WIDE R242, R5, 0x4, R242 ;  /* 0x0000000405f27825 */ /* 0x000fc800078e02f2 */
[C---:B------:R-:W-:Y:S01]  /*1af40*/  IMAD.WIDE R12, R5.reuse, 0x4, R12 ;  /* 0x00000004050c7825 */ /* 0x040fe200078e020c */
[----:B------:R1:W-:Y:S04]  /*1af50*/  STL.64 [R1+0x758], R250 ;  /* 0x000758fa01007387 */ /* 0x0003e80000100a00 */
[----:B------:R1:W-:Y:S04]  /*1af60*/  STL.64 [R1+0x760], R242 ;  /* 0x000760f201007387 */ /* 0x0003e80000100a00 */
[----:B------:R1:W-:Y:S01]  /*1af70*/  STL.64 [R1+0x768], R12 ;  /* 0x0007680c01007387 */ /* 0x0003e20000100a00 */
[----:B--2---:R-:W-:-:S03]  /*1af80*/  IMAD.WIDE R6, R5, 0x4, R52 ;  /* 0x0000000405067825 */ /* 0x004fc600078e0234 */
[----:B------:R-:W2:Y:S04]  /*1af90*/  LDL.LU.64 R52, [R1+0x318] ;  /* 0x0003180001347983 */ /* 0x000ea80000300a00 */
        /* <DEDUP_REMOVED lines=12> */
[----:B------:R-:W2:Y:S01]  /*1b060*/  LDL.LU.64 R82, [R1+0x2b0] ;  /* 0x0002b00001527983 */ /* 0x000ea20000300a00 */
[----:B----4-:R-:W-:-:S03]  /*1b070*/  IMAD.WIDE R8, R5, 0x4, R50 ;  /* 0x0000000405087825 */ /* 0x010fc600078e0232 */
[----:B------:R-:W4:Y:S04]  /*1b080*/  LDL.LU.64 R84, [R1+0x2a8] ;  /* 0x0002a80001547983 */ /* 0x000f280000300a00 */
[----:B------:R-:W2:Y:S04]  /*1b090*/  LDL.LU.64 R86, [R1+0x2a0] ;  /* 0x0002a00001567983 */ /* 0x000ea80000300a00 */
[----:B------:R-:W2:Y:S04]  /*1b0a0*/  LDL.LU.64 R88, [R1+0x298] ;  /* 0x0002980001587983 */ /* 0x000ea80000300a00 */
[----:B------:R-:W2:Y:S04]  /*1b0b0*/  LDL.LU.64 R90, [R1+0x290] ;  /* 0x00029000015a7983 */ /* 0x000ea80000300a00 */
[----:B------:R-:W2:Y:S01]  /*1b0c0*/  LDL.LU.64 R92, [R1+0x288] ;  /* 0x00028800015c7983 */ /* 0x000ea20000300a00 */
[----:B---3--:R-:W-:-:S03]  /*1b0d0*/  IMAD.WIDE R50, R5, 0x4, R156 ;  /* 0x0000000405327825 */ /* 0x008fc600078e029c */
[----:B------:R-:W3:Y:S04]  /*1b0e0*/  LDL.LU.64 R156, [R1+0x280] ;  /* 0x00028000019c7983 */ /* 0x000ee80000300a00 */
        /* <DEDUP_REMOVED lines=11> */
[----:B---3--:R-:W-:-:S03]  /*1b1a0*/  IMAD.WIDE R94, R5, 0x4, R156 ;  /* 0x00000004055e7825 */ /* 0x008fc600078e029c */
[----:B------:R-:W3:Y:S04]  /*1b1b0*/  LDL.LU.64 R156, [R1+0x188] ;  /* 0x00018800019c7983 */ /* 0x000ee80000300a00 */
[----:B------:R-:W3:Y:S04]  /*1b1c0*/  LDL.LU.64 R198, [R1+0xe0] ;  /* 0x0000e00001c67983 */ /* 0x000ee80000300a00 */
[----:B------:R-:W3:Y:S04]  /*1b1d0*/  LDL.LU.64 R200, [R1+0xd8] ;  /* 0x0000d80001c87983 */ /* 0x000ee80000300a00 */
[----:B------:R-:W3:Y:S04]  /*1b1e0*/  LDL.LU.64 R202, [R1+0xd0] ;  /* 0x0000d00001ca7983 */ /* 0x000ee80000300a00 */
        /* <DEDUP_REMOVED lines=19> */
[----:B-1----:R-:W4:Y:S04]  /*1b320*/  LDL.LU.64 R250, [R1+0x30] ;  /* 0x0000300001fa7983 */ /* 0x002f280000300a00 */
[----:B------:R-:W4:Y:S01]  /*1b330*/  LDL.LU.64 R242, [R1+0x10] ;  /* 0x0000100001f27983 */ /* 0x000f220000300a00 */
        /* <DEDUP_REMOVED lines=25> */
[----:B---3--:R-:W-:-:S04]  /*1b4d0*/  IMAD.WIDE R202, R5, 0x4, R202 ;  /* 0x0000000405ca7825 */ /* 0x008fc800078e02ca */
[----:B----4-:R-:W-:-:S04]  /*1b4e0*/  IMAD.WIDE R210, R5, 0x4, R210 ;  /* 0x0000000405d27825 */ /* 0x010fc800078e02d2 */
[----:B------:R-:W-:-:S04]  /*1b4f0*/  IMAD.WIDE R218, R5, 0x4, R218 ;  /* 0x0000000405da7825 */ /* 0x000fc800078e02da */
[C---:B------:R-:W-:Y:S01]  /*1b500*/  IMAD.WIDE R226, R5.reuse, 0x4, R226 ;  /* 0x0000000405e27825 */ /* 0x040fe200078e02e2 */
[----:B------:R-:W-:Y:S03]  /*1b510*/  LDGSTS.E [R0+0x50000], desc[UR28][R250.64], P4 ;  /* 0x50000000fa007fae */ /* 0x000fe6000a1a101c */
[C---:B------:R-:W-:Y:S01]  /*1b520*/  IMAD.WIDE R12, R5.reuse, 0x4, R250 ;  /* 0x00000004050c7825 */ /* 0x040fe200078e02fa */
[----:B------:R-:W-:Y:S04]  /*1b530*/  LDGSTS.E [R0+0x50400], desc[UR28][R242.64], P4 ;  /* 0x50400000f2007fae */ /* 0x000fe8000a1a101c */
        /* <DEDUP_REMOVED lines=28> */
[----:B------:R1:W-:Y:S04]  /*1b700*/  STL.64 [R1+0x1f8], R12 ;  /* 0x0001f80c01007387 */ /* 0x0003e80000100a00 */
[----:B------:R-:W-:Y:S04]  /*1b710*/  LDGSTS.E [R0+0x57000], desc[UR28][R210.64], P4 ;  /* 0x57000000d2007fae */ /* 0x000fe8000a1a101c */
[----:B------:R-:W-:Y:S01]  /*1b720*/  LDGSTS.E [R0+0x57400], desc[UR28][R218.64], P4 ;  /* 0x57400000da007fae */ /* 0x000fe2000a1a101c */
[----:B-1----:R-:W-:-:S03]  /*1b730*/  IMAD.WIDE R12, R5, 0x4, R68 ;  /* 0x00000004050c7825 */ /* 0x002fc600078e0244 */
[----:B------:R-:W-:Y:S04]  /*1b740*/  LDGSTS.E [R0+0x57800], desc[UR28][R226.64], P4 ;  /* 0x57800000e2007fae */ /* 0x000fe8000a1a101c */
[----:B------:R-:W-:Y:S04]  /*1b750*/  LDGSTS.E [R0+0x57c00], desc[UR28][R234.64], P4 ;  /* 0x57c00000ea007fae */ /* 0x000fe8000a1a101c */
[----:B------:R-:W-:Y:S04]  /*1b760*/  LDGSTS.E [R70+0x50100], desc[UR28][R68.64], P4 ;  /* 0x5010000044467fae */ /* 0x000fe8000a1a101c */
[----:B------:R-:W3:Y:S04]  /*1b770*/  LDL.LU.64 R68, [R1+0x770] ;  /* 0x0007700001447983 */ /* 0x000ee80000300a00 */
[----:B------:R1:W-:Y:S04]  /*1b780*/  STL.64 [R1+0x288], R12 ;  /* 0x0002880c01007387 */ /* 0x0003e80000100a00 */
[----:B-1----:R-:W3:Y:S01]  /*1b790*/  LDL.LU.64 R12, [R1+0x20] ;  /* 0x00002000010c7983 */ /* 0x002ee20000300a00 */
        /* <DEDUP_REMOVED lines=28> */
[C---:B------:R-:W-:Y:S01]  /*1b960*/  IMAD.WIDE R236, R5.reuse, 0x4, R236 ;  /* 0x0000000405ec7825 */ /* 0x040fe200078e02ec */
        /* <DEDUP_REMOVED lines=31> */
[----:B---3--:R1:W-:Y:S02]  /*1bb60*/  LDGSTS.E [R69+0x50200], desc[UR28][R12.64], P4 ;  /* 0x502000000c457fae */ /* 0x0083e4000a1a101c */
[----:B-1----:R-:W-:-:S05]  /*1bb70*/  IMAD.WIDE R12, R5, 0x4, R12 ;  /* 0x00000004050c7825 */ /* 0x002fca00078e020c */
        /* <DEDUP_REMOVED lines=61> */
[----:B------:R-:W-:Y:S01]  /*1bf50*/  LDGSTS.E [R69+0x57e00], desc[UR28][R238.64], P4 ;  /* 0x57e00000ee457fae */ /* 0x000fe2000a1a101c */
[----:B------:R-:W-:-:S04]  /*1bf60*/  IMAD.WIDE R242, R5, 0x4, R242 ;  /* 0x0000000405f27825 */ /* 0x000fc800078e02f2 */
[C---:B------:R-:W-:Y:S01]  /*1bf70*/  IMAD.WIDE R250, R5.reuse, 0x4, R250 ;  /* 0x0000000405fa7825 */ /* 0x040fe200078e02fa */
[----:B--2---:R1:W-:Y:S03]  /*1bf80*/  LDGSTS.E [R68+0x50300], desc[UR28][R12.64], P4 ;  /* 0x503000000c447fae */ /* 0x0043e6000a1a101c */
[----:B-1----:R-:W-:-:S05]  /*1bf90*/  IMAD.WIDE R12, R5, 0x4, R12 ;  /* 0x00000004050c7825 */ /* 0x002fca00078e020c */
[----:B------:R1:W-:Y:S04]  /*1bfa0*/  STL.64 [R1+0x3d8], R12 ;  /* 0x0003d80c01007387 */ /* 0x0003e80000100a00 */
[----:B-1----:R-:W2:Y:S04]  /*1bfb0*/  LDL.LU.64 R12, [R1+0x768] ;  /* 0x00076800010c7983 */ /* 0x002ea80000300a00 */
[----:B------:R1:W-:Y:S04]  /*1bfc0*/  STL.64 [R1+0x1c8], R242 ;  /* 0x0001c8f201007387 */ /* 0x0003e80000100a00 */
[----:B-1----:R-:W3:Y:S04]  /*1bfd0*/  LDL.LU.64 R242, [R1+0x760] ;  /* 0x0007600001f27983 */ /* 0x002ee80000300a00 */
[----:B------:R1:W-:Y:S04]  /*1bfe0*/  STL.64 [R1+0x270], R250 ;  /* 0x000270fa01007387 */ /* 0x0003e80000100a00 */
[----:B-1----:R-:W4:Y:S01]  /*1bff0*/  LDL.LU.64 R250, [R1+0x758] ;  /* 0x0007580001fa7983 */ /* 0x002f220000300a00 */
[----:B------:R-:W-:-:S04]  /*1c000*/  IMAD.WIDE R2, R5, 0x4, R2 ;  /* 0x0000000405027825 */ /* 0x000fc800078e0202 */
[C---:B------:R-:W-:Y:S01]  /*1c010*/  IMAD.WIDE R248, R5.reuse, 0x4, R248 ;  /* 0x0000000405f87825 */ /* 0x040fe200078e02f8 */
        /* <DEDUP_REMOVED lines=18> */
[----:B----4-:R1:W-:Y:S04]  /*1c140*/  LDGSTS.E [R68+0x50700], desc[UR28][R250.64], P4 ;  /* 0x50700000fa447fae */ /* 0x0103e8000a1a101c */
[----:B---3--:R3:W-:Y:S04]  /*1c150*/  LDGSTS.E [R68+0x50b00], desc[UR28][R242.64], P4 ;  /* 0x50b00000f2447fae */ /* 0x0087e8000a1a101c */
[----:B--2---:R-:W-:Y:S01]  /*1c160*/  LDGSTS.E [R68+0x50f00], desc[UR28][R12.64], P4 ;  /* 0x50f000000c447fae */ /* 0x004fe2000a1a101c */
[----:B-1----:R-:W-:-:S03]  /*1c170*/  IMAD.WIDE R250, R5, 0x4, R250 ;  /* 0x0000000405fa7825 */ /* 0x002fc600078e02fa */
[----:B------:R-:W-:Y:S04]  /*1c180*/  LDGSTS.E [R68+0x51300], desc[UR28][R20.64], P4 ;  /* 0x5130000014447fae */ /* 0x000fe8000a1a101c */
[----:B------:R-:W-:Y:S04]  /*1c190*/  STL.64 [R1+0x3d0], R250 ;  /* 0x0003d0fa01007387 */ /* 0x000fe80000100a00 */
[----:B------:R-:W-:Y:S04]  /*1c1a0*/  STL.64 [R1+0x198], R248 ;  /* 0x000198f801007387 */ /* 0x000fe80000100a00 */
[----:B------:R1:W-:Y:S04]  /*1c1b0*/  STL.64 [R1+0x258], R2 ;  /* 0x0002580201007387 */ /* 0x0003e80000100a00 */
[----:B------:R-:W-:Y:S04]  /*1c1c0*/  STL.64 [R1+0x2f8], R244 ;  /* 0x0002f8f401007387 */ /* 0x000fe80000100a00 */
[----:B------:R-:W-:Y:S01]  /*1c1d0*/  LDGSTS.E [R68+0x51700], desc[UR28][R28.64], P4 ;  /* 0x517000001c447fae */ /* 0x000fe2000a1a101c */
[----:B-1----:R-:W-:-:S03]  /*1c1e0*/  IMAD.WIDE R2, R5, 0x4, R242 ;  /* 0x0000000405027825 */ /* 0x002fc600078e02f2 */
[----:B------:R-:W-:Y:S01]  /*1c1f0*/  LDGSTS.E [R68+0x51b00], desc[UR28][R36.64], P4 ;  /* 0x51b0000024447fae */ /* 0x000fe2000a1a101c */
[----:B---3--:R-:W-:-:S03]  /*1c200*/  IMAD.WIDE R242, R5, 0x4, R6 ;  /* 0x0000000405f27825 */ /* 0x008fc600078e0206 */
[----:B------:R1:W-:Y:S01]  /*1c210*/  STL.64 [R1+0x3b8], R2 ;  /* 0x0003b80201007387 */ /* 0x0003e20000100a00 */
[----:B------:R-:W-:-:S03]  /*1c220*/  IMAD.WIDE R6, R5, 0x4, R8 ;  /* 0x0000000405067825 */ /* 0x000fc600078e0208 */
[----:B------:R-:W-:Y:S04]  /*1c230*/  STL.64 [R1+0x178], R242 ;  /* 0x000178f201007387 */ /* 0x000fe80000100a00 */
[----:B------:R2:W-:Y:S01]  /*1c240*/  STL.64 [R1+0x230], R6 ;  /* 0x0002300601007387 */ /* 0x0005e20000100a00 */
[----:B-1----:R-:W-:-:S03]  /*1c250*/  IMAD.WIDE R2, R5, 0x4, R10 ;  /* 0x0000000405027825 */ /* 0x002fc600078e020a */
[----:B------:R1:W-:Y:S01]  /*1c260*/  LDGSTS.E [R68+0x51f00], desc[UR28][R44.64], P4 ;  /* 0x51f000002c447fae */ /* 0x0003e2000a1a101c */
[----:B------:R-:W-:-:S03]  /*1c270*/  IMAD.WIDE R8, R5, 0x4, R14 ;  /* 0x0000000405087825 */ /* 0x000fc600078e020e */
[----:B------:R3:W-:Y:S01]  /*1c280*/  STL.64 [R1+0x2e0], R2 ;  /* 0x0002e00201007387 */ /* 0x0007e20000100a00 */
[----:B--2---:R-:W-:-:S03]  /*1c290*/  IMAD.WIDE R6, R5, 0x4, R12 ;  /* 0x0000000405067825 */ /* 0x004fc600078e020c */
[----:B------:R-:W-:Y:S04]  /*1c2a0*/  LDGSTS.E [R68+0x52300], desc[UR28][R52.64], P4 ;  /* 0x5230000034447fae */ /* 0x000fe8000a1a101c */
[----:B------:R2:W-:Y:S01]  /*1c2b0*/  STL.64 [R1+0x3b0], R6 ;  /* 0x0003b00601007387 */ /* 0x0005e20000100a00 */
[----:B---3--:R-:W-:-:S03]  /*1c2c0*/  IMAD.WIDE R2, R5, 0x4, R16 ;  /* 0x0000000405027825 */ /* 0x008fc600078e0210 */
[----:B------:R-:W-:Y:S01]  /*1c2d0*/  STL.64 [R1+0x148], R8 ;  /* 0x0001480801007387 */ /* 0x000fe20000100a00 */
[----:B------:R-:W-:-:S03]  /*1c2e0*/  IMAD.WIDE R248, R5, 0x4, R22 ;  /* 0x0000000405f87825 */ /* 0x000fc600078e0216 */
[----:B------:R3:W-:Y:S01]  /*1c2f0*/  STL.64 [R1+0x210], R2 ;  /* 0x0002100201007387 */ /* 0x0007e20000100a00 */
[----:B--2---:R-:W-:-:S03]  /*1c300*/  IMAD.WIDE R6, R5, 0x4, R18 ;  /* 0x0000000405067825 */ /* 0x004fc600078e0212 */
[----:B------:R2:W-:Y:S04]  /*1c310*/  LDGSTS.E [R68+0x52700], desc[UR28][R60.64], P4 ;  /* 0x527000003c447fae */ /* 0x0005e8000a1a101c */
[----:B------:R4:W-:Y:S01]  /*1c320*/  STL.64 [R1+0x2d8], R6 ;  /* 0x0002d80601007387 */ /* 0x0009e20000100a00 */
[----:B---3--:R-:W-:-:S03]  /*1c330*/  IMAD.WIDE R2, R5, 0x4, R20 ;  /* 0x0000000405027825 */ /* 0x008fc600078e0214 */
[----:B------:R-:W-:Y:S04]  /*1c340*/  STL.64 [R1+0x750], R248 ;  /* 0x000750f801007387 */ /* 0x000fe80000100a00 */
[----:B------:R3:W-:Y:S01]  /*1c350*/  STL.64 [R1+0x398], R2 ;  /* 0x0003980201007387 */ /* 0x0007e20000100a00 */
[----:B----4-:R-:W-:-:S03]  /*1c360*/  IMAD.WIDE R6, R5, 0x4, R26 ;  /* 0x0000000405067825 */ /* 0x010fc600078e021a */
[----:B------:R-:W-:Y:S01]  /*1c370*/  LDGSTS.E [R68+0x52b00], desc[UR28][R72.64], P4 ;  /* 0x52b0000048447fae */ /* 0x000fe2000a1a101c */
[----:B------:R-:W-:-:S03]  /*1c380*/  IMAD.WIDE R8, R5, 0x4, R30 ;  /* 0x0000000405087825 */ /* 0x000fc600078e021e */
[----:B------:R-:W-:Y:S01]  /*1c390*/  LDGSTS.E [R68+0x52f00], desc[UR28][R80.64], P4 ;  /* 0x52f0000050447fae */ /* 0x000fe2000a1a101c */
[----:B---3--:R-:W-:-:S03]  /*1c3a0*/  IMAD.WIDE R2, R5, 0x4, R24 ;  /* 0x0000000405027825 */ /* 0x008fc600078e0218 */
[----:B------:R-:W-:Y:S04]  /*1c3b0*/  LDGSTS.E [R68+0x53300], desc[UR28][R88.64], P4 ;  /* 0x5330000058447fae */ /* 0x000fe8000a1a101c */
[----:B------:R3:W-:Y:S04]  /*1c3c0*/  STL.64 [R1+0x208], R2 ;  /* 0x0002080201007387 */ /* 0x0007e80000100a00 */
[----:B------:R4:W-:Y:S01]  /*1c3d0*/  STL.64 [R1+0x2b8], R6 ;  /* 0x0002b80601007387 */ /* 0x0009e20000100a00 */
[----:B------:R-:W-:-:S03]  /*1c3e0*/  IMAD.WIDE R10, R5, 0x4, R46 ;  /* 0x00000004050a7825 */ /* 0x000fc600078e022e */
[----:B------:R-:W-:Y:S01]  /*1c3f0*/  LDGSTS.E [R68+0x53700], desc[UR28][R96.64], P4 ;  /* 0x5370000060447fae */ /* 0x000fe2000a1a101c */
[----:B---3--:R-:W-:-:S03]  /*1c400*/  IMAD.WIDE R2, R5, 0x4, R28 ;  /* 0x0000000405027825 */ /* 0x008fc600078e021c */
[----:B------:R-:W-:Y:S01]  /*1c410*/  LDGSTS.E [R68+0x53b00], desc[UR28][R104.64], P4 ;  /* 0x53b0000068447fae */ /* 0x000fe2000a1a101c */
[----:B----4-:R-:W-:-:S03]  /*1c420*/  IMAD.WIDE R6, R5, 0x4, R32 ;  /* 0x0000000405067825 */ /* 0x010fc600078e0220 */
[----:B------:R3:W-:Y:S04]  /*1c430*/  STL.64 [R1+0x388], R2 ;  /* 0x0003880201007387 */ /* 0x0007e80000100a00 */
[----:B------:R4:W-:Y:S04]  /*1c440*/  STL.64 [R1+0x30], R8 ;  /* 0x0000300801007387 */ /* 0x0009e80000100a00 */
[----:B------:R1:W-:Y:S01]  /*1c450*/  STL.64 [R1+0x1f0], R6 ;  /* 0x0001f00601007387 */ /* 0x0003e20000100a00 */
[----:B---3--:R-:W-:-:S03]  /*1c460*/  IMAD.WIDE R2, R5, 0x4, R34 ;  /* 0x0000000405027825 */ /* 0x008fc600078e0222 */
[----:B------:R-:W-:Y:S01]  /*1c470*/  LDGSTS.E [R68+0x53f00], desc[UR28][R112.64], P4 ;  /* 0x53f0000070447fae */ /* 0x000fe2000a1a101c */
[----:B----4-:R-:W-:-:S03]  /*1c480*/  IMAD.WIDE R8, R5, 0x4, R38 ;  /* 0x0000000405087825 */ /* 0x010fc600078e0226 */
[----:B------:R3:W-:Y:S01]  /*1c490*/  STL.64 [R1+0x2a0], R2 ;  /* 0x0002a00201007387 */ /* 0x0007e20000100a00 */
[----:B-1----:R-:W-:-:S03]  /*1c4a0*/  IMAD.WIDE R6, R5, 0x4, R36 ;  /* 0x0000000405067825 */ /* 0x002fc600078e0224 */
[----:B------:R-:W-:Y:S04]  /*1c4b0*/  LDGSTS.E [R68+0x54300], desc[UR28][R120.64], P4 ;  /* 0x5430000078447fae */ /* 0x000fe8000a1a101c */
[----:B------:R1:W-:Y:S01]  /*1c4c0*/  STL.64 [R1+0x378], R6 ;  /* 0x0003780601007387 */ /* 0x0003e20000100a00 */
[----:B---3--:R-:W-:-:S03]  /*1c4d0*/  IMAD.WIDE R2, R5, 0x4, R40 ;  /* 0x0000000405027825 */ /* 0x008fc600078e0228 */
[----:B------:R3:W-:Y:S04]  /*1c4e0*/  STL.64 [R1+0x70], R8 ;  /* 0x0000700801007387 */ /* 0x0007e80000100a00 */
[----:B------:R4:W-:Y:S01]  /*1c4f0*/  STL.64 [R1+0x1d0], R2 ;  /* 0x0001d00201007387 */ /* 0x0009e20000100a00 */
[----:B-1----:R-:W-:-:S03]  /*1c500*/  IMAD.WIDE R6, R5, 0x4, R42 ;  /* 0x0000000405067825 */ /* 0x002fc600078e022a */
[----:B------:R-:W-:Y:S01]  /*1c510*/  LDGSTS.E [R68+0x54700], desc[UR28][R128.64], P4 ;  /* 0x5470000080447fae */ /* 0x000fe2000a1a101c */
[----:B---3--:R-:W-:-:S03]  /*1c520*/  IMAD.WIDE R8, R5, 0x4, R48 ;  /* 0x0000000405087825 */ /* 0x008fc600078e0230 */
[----:B------:R1:W-:Y:S01]  /*1c530*/  STL.64 [R1+0x290], R6 ;  /* 0x0002900601007387 */ /* 0x0003e20000100a00 */
[----:B----4-:R-:W-:-:S03]  /*1c540*/  IMAD.WIDE R2, R5, 0x4, R44 ;  /* 0x0000000405027825 */ /* 0x010fc600078e022c */
[----:B------:R-:W-:Y:S04]  /*1c550*/  STL.64 [R1+0xa8], R10 ;  /* 0x0000a80a01007387 */ /* 0x000fe80000100a00 */
[----:B------:R-:W-:Y:S01]  /*1c560*/  STL.64 [R1+0x360], R2 ;  /* 0x0003600201007387 */ /* 0x000fe20000100a00 */
[----:B-1----:R-:W-:-:S03]  /*1c570*/  IMAD.WIDE R6, R5, 0x4, R50 ;  /* 0x0000000405067825 */ /* 0x002fc600078e0232 */
[----:B------:R1:W-:Y:S01]  /*1c580*/  STL.64 [R1+0x1c0], R8 ;  /* 0x0001c00801007387 */ /* 0x0003e20000100a00 */
[----:B------:R-:W-:-:S03]  /*1c590*/  IMAD.WIDE R48, R5, 0x4, R52 ;  /* 0x0000000405307825 */ /* 0x000fc600078e0234 */
[----:B------:R3:W-:Y:S04]  /*1c5a0*/  STL.64 [R1+0x650], R2 ;  /* 0x0006500201007387 */ /* 0x0007e80000100a00 */
[----:B------:R4:W-:Y:S01]  /*1c5b0*/  STL.64 [R1+0x268], R6 ;  /* 0x0002680601007387 */ /* 0x0009e20000100a00 */
[----:B-1----:R-:W-:-:S03]  /*1c5c0*/  IMAD.WIDE R8, R5, 0x4, R54 ;  /* 0x0000000405087825 */ /* 0x002fc600078e0236 */
[----:B------:R-:W-:Y:S01]  /*1c5d0*/  LDGSTS.E [R68+0x54b00], desc[UR28][R136.64], P4 ;  /* 0x54b0000088447fae */ /* 0x000fe2000a1a101c */
[----:B---3--:R-:W-:-:S03]  /*1c5e0*/  IMAD.WIDE R2, R5, 0x4, R58 ;  /* 0x0000000405027825 */ /* 0x008fc600078e023a */
[----:B------:R1:W-:Y:S01]  /*1c5f0*/  STL.64 [R1+0xd0], R8 ;  /* 0x0000d00801007387 */ /* 0x0003e20000100a00 */
[----:B----4-:R-:W-:-:S03]  /*1c600*/  IMAD.WIDE R6, R5, 0x4, R56 ;  /* 0x0000000405067825 */ /* 0x010fc600078e0238 */
[----:B------:R-:W-:Y:S01]  /*1c610*/  STL.64 [R1+0x358], R48 ;  /* 0x0003583001007387 */ /* 0x000fe20000100a00 */
[----:B------:R-:W-:-:S03]  /*1c620*/  IMAD.WIDE R46, R5, 0x4, R60 ;  /* 0x00000004052e7825 */ /* 0x000fc600078e023c */
[----:B------:R3:W-:Y:S01]  /*1c630*/  STL.64 [R1+0x1b0], R6 ;  /* 0x0001b00601007387 */ /* 0x0007e20000100a00 */
[----:B-1----:R-:W-:-:S03]  /*1c640*/  IMAD.WIDE R8, R5, 0x4, R62 ;  /* 0x0000000405087825 */ /* 0x002fc600078e023e */
[----:B------:R-:W-:Y:S04]  /*1c650*/  STL.64 [R1+0x658], R48 ;  /* 0x0006583001007387 */ /* 0x000fe80000100a00 */
[----:B------:R1:W-:Y:S01]  /*1c660*/  STL.64 [R1+0x250], R2 ;  /* 0x0002500201007387 */ /* 0x0003e20000100a00 */
[----:B---3--:R-:W-:-:S03]  /*1c670*/  IMAD.WIDE R6, R5, 0x4, R64 ;  /* 0x0000000405067825 */ /* 0x008fc600078e0240 */
[----:B------:R-:W-:Y:S04]  /*1c680*/  STL.64 [R1+0x110], R8 ;  /* 0x0001100801007387 */ /* 0x000fe80000100a00 */
[----:B------:R-:W-:Y:S01]  /*1c690*/  STL.64 [R1+0x340], R46 ;  /* 0x0003402e01007387 */ /* 0x000fe20000100a00 */
[----:B-1----:R-:W-:-:S03]  /*1c6a0*/  IMAD.WIDE R2, R5, 0x4, R66 ;  /* 0x0000000405027825 */ /* 0x002fc600078e0242 */
[----:B------:R1:W-:Y:S01]  /*1c6b0*/  STL.64 [R1+0x1a0], R6 ;  /* 0x0001a00601007387 */ /* 0x0003e20000100a00 */
[----:B------:R-:W-:-:S03]  /*1c6c0*/  IMAD.WIDE R44, R5, 0x4, R72 ;  /* 0x00000004052c7825 */ /* 0x000fc600078e0248 */
[----:B------:R-:W-:Y:S04]  /*1c6d0*/  STL.64 [R1+0x660], R46 ;  /* 0x0006602e01007387 */ /* 0x000fe80000100a00 */
[----:B------:R3:W-:Y:S01]  /*1c6e0*/  STL.64 [R1+0x238], R2 ;  /* 0x0002380201007387 */ /* 0x0007e20000100a00 */
[----:B-1----:R-:W-:-:S04]  /*1c6f0*/  IMAD.WIDE R6, R5, 0x4, R74 ;  /* 0x0000000405067825 */ /* 0x002fc800078e024a */
[C---:B------:R-:W-:Y:S01]  /*1c700*/  IMAD.WIDE R62, R5.reuse, 0x4, R76 ;  /* 0x00000004053e7825 */ /* 0x040fe200078e024c */
[----:B------:R1:W-:Y:S03]  /*1c710*/  STL.64 [R1+0x140], R6 ;  /* 0x0001400601007387 */ /* 0x0003e60000100a00 */
[C---:B---3--:R-:W-:Y:S01]  /*1c720*/  IMAD.WIDE R2, R5.reuse, 0x4, R78 ;  /* 0x0000000405027825 */ /* 0x048fe200078e024e */
[----:B------:R-:W-:Y:S03]  /*1c730*/  STL.64 [R1+0x320], R44 ;  /* 0x0003202c01007387 */ /* 0x000fe60000100a00 */
[C---:B------:R-:W-:Y:S01]  /*1c740*/  IMAD.WIDE R42, R5.reuse, 0x4, R80 ;  /* 0x00000004052a7825 */ /* 0x040fe200078e0250 */
[----:B------:R-:W-:Y:S03]  /*1c750*/  STL.64 [R1+0x668], R44 ;  /* 0x0006682c01007387 */ /* 0x000fe60000100a00 */
[C---:B-1----:R-:W-:Y:S01]  /*1c760*/  IMAD.WIDE R6, R5.reuse, 0x4, R82 ;  /* 0x0000000405067825 */ /* 0x042fe200078e0252 */
[----:B------:R1:W-:Y:S04]  /*1c770*/  STL.64 [R1+0x218], R2 ;  /* 0x0002180201007387 */ /* 0x0003e80000100a00 */
[----:B------:R-:W-:Y:S01]  /*1c780*/  STL.64 [R1+0x190], R62 ;  /* 0x0001903e01007387 */ /* 0x000fe20000100a00 */
[----:B--2---:R-:W-:-:S03]  /*1c790*/  IMAD.WIDE R60, R5, 0x4, R84 ;  /* 0x00000004053c7825 */ /* 0x004fc600078e0254 */
[----:B------:R2:W-:Y:S01]  /*1c7a0*/  STL.64 [R1+0x6d0], R62 ;  /* 0x0006d03e01007387 */ /* 0x0005e20000100a00 */
[----:B-1----:R-:W-:-:S03]  /*1c7b0*/  IMAD.WIDE R2, R5, 0x4, R86 ;  /* 0x0000000405027825 */ /* 0x002fc600078e0256 */
[----:B------:R1:W-:Y:S01]  /*1c7c0*/  STL.64 [R1+0x130], R6 ;  /* 0x0001300601007387 */ /* 0x0003e20000100a00 */
[----:B------:R-:W-:-:S03]  /*1c7d0*/  IMAD.WIDE R40, R5, 0x4, R88 ;  /* 0x0000000405287825 */ /* 0x000fc600078e0258 */
[----:B------:R-:W-:Y:S01]  /*1c7e0*/  STL.64 [R1+0x300], R42 ;  /* 0x0003002a01007387 */ /* 0x000fe20000100a00 */
[----:B--2---:R-:W-:-:S03]  /*1c7f0*/  IMAD.WIDE R62, R5, 0x4, R90 ;  /* 0x00000004053e7825 */ /* 0x004fc600078e025a */
[----:B------:R-:W-:Y:S04]  /*1c800*/  STL.64 [R1+0x670], R42 ;  /* 0x0006702a01007387 */ /* 0x000fe80000100a00 */
        /* <DEDUP_REMOVED lines=8> */
[----:B------:R-:W-:Y:S04]  /*1c890*/  STL.64 [R1+0x108], R62 ;  /* 0x0001083e01007387 */ /* 0x000fe80000100a00 */
[----:B------:R1:W-:Y:S01]  /*1c8a0*/  STL.64 [R1+0x1e8], R2 ;  /* 0x0001e80201007387 */ /* 0x0003e20000100a00 */
[----:B------:R-:W-:-:S03]  /*1c8b0*/  IMAD.WIDE R56, R5, 0x4, R100 ;  /* 0x0000000405387825 */ /* 0x000fc600078e0264 */
[----:B------:R-:W-:Y:S04]  /*1c8c0*/  STL.64 [R1+0x678], R40 ;  /* 0x0006782801007387 */ /* 0x000fe80000100a00 */
[----:B------:R-:W-:Y:S01]  /*1c8d0*/  STL.64 [R1+0x160], R58 ;  /* 0x0001603a01007387 */ /* 0x000fe20000100a00 */
[----:B-1----:R-:W-:-:S03]  /*1c8e0*/  IMAD.WIDE R2, R5, 0x4, R102 ;  /* 0x0000000405027825 */ /* 0x002fc600078e0266 */
[----:B------:R-:W-:Y:S04]  /*1c8f0*/  STL.64 [R1+0x6e0], R58 ;  /* 0x0006e03a01007387 */ /* 0x000fe80000100a00 */
[----:B------:R1:W-:Y:S01]  /*1c900*/  STL.64 [R1+0xe8], R6 ;  /* 0x0000e80601007387 */ /* 0x0003e20000100a00 */
[----:B------:R-:W-:-:S03]  /*1c910*/  IMAD.WIDE R36, R5, 0x4, R104 ;  /* 0x0000000405247825 */ /* 0x000fc600078e0268 */
[----:B------:R-:W-:Y:S01]  /*1c920*/  STL.64 [R1+0x2c8], R38 ;  /* 0x0002c82601007387 */ /* 0x000fe20000100a00 */
[----:B------:R-:W-:-:S03]  /*1c930*/  IMAD.WIDE R54, R5, 0x4, R108 ;  /* 0x0000000405367825 */ /* 0x000fc600078e026c */
[----:B------:R-:W-:Y:S01]  /*1c940*/  STL.64 [R1+0x680], R38 ;  /* 0x0006802601007387 */ /* 0x000fe20000100a00 */
[----:B-1----:R-:W-:-:S03]  /*1c950*/  IMAD.WIDE R6, R5, 0x4, R106 ;  /* 0x0000000405067825 */ /* 0x002fc600078e026a */
[----:B------:R1:W-:Y:S04]  /*1c960*/  STL.64 [R1+0x1b8], R2 ;  /* 0x0001b80201007387 */ /* 0x0003e80000100a00 */
[----:B------:R-:W-:Y:S01]  /*1c970*/  STL.64 [R1+0x158], R56 ;  /* 0x0001583801007387 */ /* 0x000fe20000100a00 */
[----:B------:R-:W-:-:S03]  /*1c980*/  IMAD.WIDE R34, R5, 0x4, R112 ;  /* 0x0000000405227825 */ /* 0x000fc600078e0270 */
[----:B------:R-:W-:Y:S01]  /*1c990*/  STL.64 [R1+0x6e8], R56 ;  /* 0x0006e83801007387 */ /* 0x000fe20000100a00 */
[----:B-1----:R-:W-:-:S03]  /*1c9a0*/  IMAD.WIDE R2, R5, 0x4, R110 ;  /* 0x0000000405027825 */ /* 0x002fc600078e026e */
[----:B------:R1:W-:Y:S04]  /*1c9b0*/  STL.64 [R1+0xe0], R6 ;  /* 0x0000e00601007387 */ /* 0x0003e80000100a00 */
[----:B------:R-:W-:Y:S04]  /*1c9c0*/  STL.64 [R1+0x2c0], R36 ;  /* 0x0002c02401007387 */ /* 0x000fe80000100a00 */
[----:B------:R-:W-:Y:S01]  /*1c9d0*/  STL.64 [R1+0x688], R36 ;  /* 0x0006882401007387 */ /* 0x000fe20000100a00 */
[----:B-1----:R-:W-:-:S03]  /*1c9e0*/  IMAD.WIDE R6, R5, 0x4, R114 ;  /* 0x0000000405067825 */ /* 0x002fc600078e0272 */
[----:B------:R1:W-:Y:S04]  /*1c9f0*/  STL.64 [R1+0x1a8], R2 ;  /* 0x0001a80201007387 */ /* 0x0003e80000100a00 */
[----:B------:R-:W-:Y:S01]  /*1ca00*/  STL.64 [R1+0x138], R54 ;  /* 0x0001383601007387 */ /* 0x000fe20000100a00 */
[----:B------:R-:W-:-:S03]  /*1ca10*/  IMAD.WIDE R52, R5, 0x4, R116 ;  /* 0x0000000405347825 */ /* 0x000fc600078e0274 */
[----:B------:R-:W-:Y:S01]  /*1ca20*/  STL.64 [R1+0x6f0], R54 ;  /* 0x0006f03601007387 */ /* 0x000fe20000100a00 */
[----:B-1----:R-:W-:-:S03]  /*1ca30*/  IMAD.WIDE R2, R5, 0x4, R118 ;  /* 0x0000000405027825 */ /* 0x002fc600078e0276 */
[----:B------:R-:W-:Y:S04]  /*1ca40*/  STL.64 [R1+0xb8], R6 ;  /* 0x0000b80601007387 */ /* 0x000fe80000100a00 */
[----:B------:R-:W-:Y:S01]  /*1ca50*/  STL.64 [R1+0x298], R34 ;  /* 0x0002982201007387 */ /* 0x000fe20000100a00 */
[----:B------:R-:W-:-:S03]  /*1ca60*/  IMAD.WIDE R32, R5, 0x4, R120 ;  /* 0x0000000405207825 */ /* 0x000fc600078e0278 */
[----:B------:R-:W-:Y:S04]  /*1ca70*/  STL.64 [R1+0x690], R34 ;  /* 0x0006902201007387 */ /* 0x000fe80000100a00 */
[----:B------:R1:W-:Y:S01]  /*1ca80*/  STL.64 [R1+0x188], R2 ;  /* 0x0001880201007387 */ /* 0x0003e20000100a00 */
[----:B------:R-:W-:-:S03]  /*1ca90*/  IMAD.WIDE R50, R5, 0x4, R124 ;  /* 0x0000000405327825 */ /* 0x000fc600078e027c */
[----:B------:R-:W-:Y:S01]  /*1caa0*/  STL.64 [R1+0x118], R52 ;  /* 0x0001183401007387 */ /* 0x000fe20000100a00 */
[----:B------:R-:W-:-:S03]  /*1cab0*/  IMAD.WIDE R36, R5, 0x4, R126 ;  /* 0x0000000405247825 */ /* 0x000fc600078e027e */
[----:B------:R-:W-:Y:S01]  /*1cac0*/  STL.64 [R1+0x6f8], R52 ;  /* 0x0006f83401007387 */ /* 0x000fe20000100a00 */
[----:B-1----:R-:W-:-:S05]  /*1cad0*/  IMAD.WIDE R2, R5, 0x4, R122 ;  /* 0x0000000405027825 */ /* 0x002fca00078e027a */
[----:B------:R1:W-:Y:S01]  /*1cae0*/  STL.64 [R1+0x90], R2 ;  /* 0x0000900201007387 */ /* 0x0003e20000100a00 */
[----:B------:R-:W-:-:S03]  /*1caf0*/  IMAD.WIDE R6, R5, 0x4, R130 ;  /* 0x0000000405067825 */ /* 0x000fc600078e0282 */
[----:B------:R-:W-:Y:S01]  /*1cb00*/  STL.64 [R1+0x280], R32 ;  /* 0x0002802001007387 */ /* 0x000fe20000100a00 */
[----:B------:R-:W-:-:S03]  /*1cb10*/  IMAD.WIDE R30, R5, 0x4, R128 ;  /* 0x00000004051e7825 */ /* 0x000fc600078e0280 */
        /* <DEDUP_REMOVED lines=8> */
[----:B------:R1:W-:Y:S04]  /*1cba0*/  STL.64 [R1+0x88], R6 ;  /* 0x0000880601007387 */ /* 0x0003e80000100a00 */
[----:B------:R-:W-:Y:S01]  /*1cbb0*/  STL.64 [R1+0x260], R30 ;  /* 0x0002601e01007387 */ /* 0x000fe20000100a00 */
[----:B------:R-:W-:-:S03]  /*1cbc0*/  IMAD.WIDE R40, R5, 0x4, R142 ;  /* 0x0000000405287825 */ /* 0x000fc600078e028e */
[----:B------:R2:W-:Y:S01]  /*1cbd0*/  STL.64 [R1+0xc8], R2 ;  /* 0x0000c80201007387 */ /* 0x0005e20000100a00 */
[----:B-1----:R-:W-:-:S03]  /*1cbe0*/  IMAD.WIDE R6, R5, 0x4, R138 ;  /* 0x0000000405067825 */ /* 0x002fc600078e028a */
[----:B------:R-:W-:Y:S04]  /*1cbf0*/  STL.64 [R1+0x6a8], R30 ;  /* 0x0006a81e01007387 */ /* 0x000fe80000100a00 */
[----:B------:R-:W-:Y:S01]  /*1cc00*/  STL.64 [R1+0x150], R38 ;  /* 0x0001502601007387 */ /* 0x000fe20000100a00 */
[----:B--2---:R-:W-:-:S03]  /*1cc10*/  IMAD.WIDE R2, R5, 0x4, R140 ;  /* 0x0000000405027825 */ /* 0x004fc600078e028c */
[----:B------:R-:W-:Y:S04]  /*1cc20*/  STL.64 [R1+0x6b0], R38 ;  /* 0x0006b02601007387 */ /* 0x000fe80000100a00 */
[----:B------:R-:W-:Y:S04]  /*1cc30*/  STL.64 [R1+0x68], R6 ;  /* 0x0000680601007387 */ /* 0x000fe80000100a00 */
[----:B------:R-:W-:Y:S04]  /*1cc40*/  STL.64 [R1+0x240], R28 ;  /* 0x0002401c01007387 */ /* 0x000fe80000100a00 */
[----:B------:R1:W-:Y:S04]  /*1cc50*/  STL.64 [R1+0xc0], R2 ;  /* 0x0000c00201007387 */ /* 0x0003e80000100a00 */
[----:B------:R-:W-:Y:S04]  /*1cc60*/  STL.64 [R1+0x6b8], R28 ;  /* 0x0006b81c01007387 */ /* 0x000fe80000100a00 */
[----:B------:R-:W-:Y:S04]  /*1cc70*/  STL.64 [R1+0x120], R40 ;  /* 0x0001202801007387 */ /* 0x000fe80000100a00 */
[----:B------:R-:W-:Y:S04]  /*1cc80*/  STL.64 [R1+0x6c0], R40 ;  /* 0x0006c02801007387 */ /* 0x000fe80000100a00 */
[----:B------:R-:W2:Y:S04]  /*1cc90*/  LDL.LU.64 R80, [R1+0x628] ;  /* 0x0006280001507983 */ /* 0x000ea80000300a00 */
[----:B------:R-:W3:Y:S01]  /*1cca0*/  LDL.LU.64 R8, [R1+0x620] ;  /* 0x0006200001087983 */ /* 0x000ee20000300a00 */
[----:B-1----:R-:W-:-:S05]  /*1ccb0*/  IMAD.WIDE R2, R5, 0x4, R146 ;  /* 0x0000000405027825 */ /* 0x002fca00078e0292 */
[----:B------:R-:W-:Y:S04]  /*1ccc0*/  STL.64 [R1+0x48], R2 ;  /* 0x0000480201007387 */ /* 0x000fe80000100a00 */
[----:B------:R-:W4:Y:S04]  /*1ccd0*/  LDL.LU.64 R78, [R1+0x618] ;  /* 0x00061800014e7983 */ /* 0x000f280000300a00 */
[----:B------:R-:W3:Y:S01]  /*1cce0*/  LDL.LU.64 R248, [R1+0x610] ;  /* 0x0006100001f87983 */ /* 0x000ee20000300a00 */
[----:B------:R-:W-:-:S03]  /*1ccf0*/  IMAD.WIDE R144, R5, 0x4, R144 ;  /* 0x0000000405907825 */ /* 0x000fc600078e0290 */
[----:B------:R-:W3:Y:S01]  /*1cd00*/  LDL.LU.64 R76, [R1+0x608] ;  /* 0x00060800014c7983 */ /* 0x000ee20000300a00 */
[----:B------:R-:W-:-:S03]  /*1cd10*/  IMAD.WIDE R38, R5, 0x4, R148 ;  /* 0x0000000405267825 */ /* 0x000fc600078e0294 */
[----:B------:R-:W3:Y:S01]  /*1cd20*/  LDL.LU.64 R6, [R1+0x600] ;  /* 0x0006000001067983 */ /* 0x000ee20000300a00 */
[----:B------:R-:W-:-:S03]  /*1cd30*/  IMAD.WIDE R26, R5, 0x4, R144 ;  /* 0x00000004051a7825 */ /* 0x000fc600078e0290 */
[----:B------:R-:W-:Y:S01]  /*1cd40*/  LDGSTS.E [R68+0x54f00], desc[UR28][R144.64], P4 ;  /* 0x54f0000090447fae */ /* 0x000fe2000a1a101c */
        /* <DEDUP_REMOVED lines=10> */
[----:B------:R1:W-:Y:S01]  /*1cdf0*/  STL.64 [R1+0x710], R42 ;  /* 0x0007102a01007387 */ /* 0x0003e20000100a00 */
[----:B------:R-:W-:-:S03]  /*1ce00*/  IMAD.WIDE R44, R5, 0x4, R158 ;  /* 0x00000004052c7825 */ /* 0x000fc600078e029e */
[----:B------:R-:W-:Y:S01]  /*1ce10*/  STL.64 [R1+0x1e0], R24 ;  /* 0x0001e01801007387 */ /* 0x000fe20000100a00 */
[----:B------:R-:W-:-:S03]  /*1ce20*/  IMAD.WIDE R22, R5, 0x4, R160 ;  /* 0x0000000405167825 */ /* 0x000fc600078e02a0 */
[----:B------:R-:W-:Y:S01]  /*1ce30*/  STL.64 [R1+0x718], R24 ;  /* 0x0007181801007387 */ /* 0x000fe20000100a00 */
[----:B-1----:R-:W-:-:S03]  /*1ce40*/  IMAD.WIDE R42, R5, 0x4, R154 ;  /* 0x00000004052a7825 */ /* 0x002fc600078e029a */
[----:B------:R-:W-:Y:S04]  /*1ce50*/  LDGSTS.E [R68+0x55300], desc[UR28][R152.64], P4 ;  /* 0x5530000098447fae */ /* 0x000fe8000a1a101c */
        /* <DEDUP_REMOVED lines=28> */
[----:B------:R1:W-:Y:S01]  /*1d020*/  STL.64 [R1], R28 ;  /* 0x0000001c01007387 */ /* 0x0003e20000100a00 */
[----:B------:R-:W-:-:S03]  /*1d030*/  IMAD.WIDE R208, R5, 0x4, R208 ;  /* 0x0000000405d07825 */ /* 0x000fc600078e02d0 */
[----:B------:R1:W-:Y:S01]  /*1d040*/  STL.64 [R1+0x18], R32 ;  /* 0x0000182001007387 */ /* 0x0003e20000100a00 */
[----:B------:R-:W-:-:S03]  /*1d050*/  IMAD.WIDE R2, R5, 0x4, R182 ;  /* 0x0000000405027825 */ /* 0x000fc600078e02b6 */
[----:B------:R-:W-:Y:S01]  /*1d060*/  STL.64 [R1+0x80], R48 ;  /* 0x0000803001007387 */ /* 0x000fe20000100a00 */
[----:B------:R-:W-:-:S03]  /*1d070*/  IMAD.WIDE R16, R5, 0x4, R184 ;  /* 0x0000000405107825 */ /* 0x000fc600078e02b8 */
[----:B------:R-:W-:Y:S01]  /*1d080*/  STL.64 [R1+0x128], R18 ;  /* 0x0001281201007387 */ /* 0x000fe20000100a00 */
[----:B------:R-:W-:-:S03]  /*1d090*/  IMAD.WIDE R66, R5, 0x4, R190 ;  /* 0x0000000405427825 */ /* 0x000fc600078e02be */
[----:B------:R1:W-:Y:S01]  /*1d0a0*/  STL.64 [R1+0x8], R34 ;  /* 0x0000082201007387 */ /* 0x0003e20000100a00 */
[----:B------:R-:W-:-:S03]  /*1d0b0*/  IMAD.WIDE R14, R5, 0x4, R192 ;  /* 0x00000004050e7825 */ /* 0x000fc600078e02c0 */
[----:B------:R1:W-:Y:S01]  /*1d0c0*/  STL.64 [R1+0x60], R2 ;  /* 0x0000600201007387 */ /* 0x0003e20000100a00 */
[----:B------:R-:W-:-:S03]  /*1d0d0*/  IMAD.WIDE R64, R5, 0x4, R198 ;  /* 0x0000000405407825 */ /* 0x000fc600078e02c6 */
[----:B------:R1:W-:Y:S01]  /*1d0e0*/  STL.64 [R1+0xf0], R16 ;  /* 0x0000f01001007387 */ /* 0x0003e20000100a00 */
[----:B------:R-:W-:-:S03]  /*1d0f0*/  IMAD.WIDE R12, R5, 0x4, R200 ;  /* 0x00000004050c7825 */ /* 0x000fc600078e02c8 */
[----:B------:R1:W-:Y:S01]  /*1d100*/  STL.64 [R1+0x38], R66 ;  /* 0x0000384201007387 */ /* 0x0003e20000100a00 */
[----:B------:R-:W-:-:S03]  /*1d110*/  IMAD.WIDE R10, R5, 0x4, R208 ;  /* 0x00000004050a7825 */ /* 0x000fc600078e02d0 */
[----:B------:R-:W-:Y:S04]  /*1d120*/  LDGSTS.E [R68+0x55700], desc[UR28][R160.64], P4 ;  /* 0x55700000a0447fae */ /* 0x000fe8000a1a101c */
[----:B------:R1:W-:Y:S04]  /*1d130*/  STL.64 [R1+0xb0], R14 ;  /* 0x0000b00e01007387 */ /* 0x0003e80000100a00 */
[----:B------:R-:W-:Y:S04]  /*1d140*/  LDGSTS.E [R68+0x55b00], desc[UR28][R168.64], P4 ;  /* 0x55b00000a8447fae */ /* 0x000fe8000a1a101c */
[----:B------:R1:W-:Y:S04]  /*1d150*/  STL.64 [R1+0x20], R64 ;  /* 0x0000204001007387 */ /* 0x0003e80000100a00 */
[----:B------:R2:W-:Y:S04]  /*1d160*/  LDGSTS.E [R68+0x55f00], desc[UR28][R176.64], P4 ;  /* 0x55f00000b0447fae */ /* 0x0005e8000a1a101c */
[----:B------:R1:W-:Y:S04]  /*1d170*/  STL.64 [R1+0x78], R12 ;  /* 0x0000780c01007387 */ /* 0x0003e80000100a00 */
[----:B------:R1:W-:Y:S01]  /*1d180*/  STL.64 [R1+0x50], R10 ;  /* 0x0000500a01007387 */ /* 0x0003e20000100a00 */
        /* <DEDUP_REMOVED lines=8> */
[----:B------:R-:W-:Y:S01]  /*1d210*/  LDGSTS.E [R68+0x57300], desc[UR28][R216.64], P4 ;  /* 0x57300000d8447fae */ /* 0x000fe2000a1a101c */
[----:B--2---:R-:W-:-:S03]  /*1d220*/  IMAD.WIDE R176, R252, 0x4, R80 ;  /* 0x00000004fcb07825 */ /* 0x004fc600078e0250 */
[----:B------:R-:W-:Y:S04]  /*1d230*/  LDGSTS.E [R68+0x57700], desc[UR28][R224.64], P4 ;  /* 0x57700000e0447fae */ /* 0x000fe8000a1a101c */
        /* <DEDUP_REMOVED lines=12> */
[----:B------:R-:W3:Y:S04]  /*1d300*/  LDL.LU.64 R8, [R1+0x5a0] ;  /* 0x0005a00001087983 */ /* 0x000ee80000300a00 */
[----:B------:R-:W3:Y:S04]  /*1d310*/  LDL.LU.64 R104, [R1+0x598] ;  /* 0x0005980001687983 */ /* 0x000ee80000300a00 */
[----:B------:R-:W3:Y:S04]  /*1d320*/  LDL.LU.64 R106, [R1+0x590] ;  /* 0x00059000016a7983 */ /* 0x000ee80000300a00 */
[----:B------:R-:W3:Y:S01]  /*1d330*/  LDL.LU.64 R108, [R1+0x588] ;  /* 0x00058800016c7983 */ /* 0x000ee20000300a00 */
[----:B------:R-:W-:-:S03]  /*1d340*/  IMAD.WIDE R160, R252, 0x4, R248 ;  /* 0x00000004fca07825 */ /* 0x000fc600078e02f8 */
[----:B------:R-:W3:Y:S04]  /*1d350*/  LDL.LU.64 R110, [R1+0x580] ;  /* 0x00058000016e7983 */ /* 0x000ee80000300a00 */
[----:B------:R-:W3:Y:S04]  /*1d360*/  LDL.LU.64 R112, [R1+0x578] ;  /* 0x0005780001707983 */ /* 0x000ee80000300a00 */
[----:B------:R-:W3:Y:S04]  /*1d370*/  LDL.LU.64 R114, [R1+0x570] ;  /* 0x0005700001727983 */ /* 0x000ee80000300a00 */
[----:B------:R-:W3:Y:S04]  /*1d380*/  LDL.LU.64 R60, [R1+0x568] ;  /* 0x00056800013c7983 */ /* 0x000ee80000300a00 */
[----:B------:R-:W3:Y:S04]  /*1d390*/  LDL.LU.64 R248, [R1+0x560] ;  /* 0x0005600001f87983 */ /* 0x000ee80000300a00 */
[----:B------:R-:W3:Y:S01]  /*1d3a0*/  LDL.LU.64 R120, [R1+0x558] ;  /* 0x0005580001787983 */ /* 0x000ee20000300a00 */
[----:B----4-:R-:W-:-:S03]  /*1d3b0*/  IMAD.WIDE R166, R252, 0x4, R78 ;  /* 0x00000004fca67825 */ /* 0x010fc600078e024e */
[----:B------:R-:W4:Y:S01]  /*1d3c0*/  LDL.LU.64 R122, [R1+0x550] ;  /* 0x00055000017a7983 */ /* 0x000f220000300a00 */
[----:B------:R-:W-:-:S03]  /*1d3d0*/  IMAD.WIDE R78, R252, 0x4, R6 ;  /* 0x00000004fc4e7825 */ /* 0x000fc600078e0206 */
[----:B------:R-:W4:Y:S04]  /*1d3e0*/  LDL.LU.64 R124, [R1+0x548] ;  /* 0x00054800017c7983 */ /* 0x000f280000300a00 */
[----:B------:R-:W4:Y:S04]  /*1d3f0*/  LDL.LU.64 R52, [R1+0x540] ;  /* 0x0005400001347983 */ /* 0x000f280000300a00 */
[----:B------:R-:W4:Y:S04]  /*1d400*/  LDL.LU.64 R54, [R1+0x538] ;  /* 0x0005380001367983 */ /* 0x000f280000300a00 */
[----:B------:R-:W4:Y:S04]  /*1d410*/  LDL.LU.64 R56, [R1+0x530] ;  /* 0x0005300001387983 */ /* 0x000f280000300a00 */
[----:B------:R-:W4:Y:S01]  /*1d420*/  LDL.LU.64 R6, [R1+0x528] ;  /* 0x0005280001067983 */ /* 0x000f220000300a00 */
[----:B------:R-:W-:-:S03]  /*1d430*/  IMAD.WIDE R242, R5, 0x4, R178 ;  /* 0x0000000405f27825 */ /* 0x000fc600078e02b2 */
[----:B------:R-:W-:Y:S01]  /*1d440*/  LDGSTS.E [R68+0x57b00], desc[UR28][R232.64], P4 ;  /* 0x57b00000e8447fae */ /* 0x000fe2000a1a101c */
[----:B------:R-:W-:-:S03]  /*1d450*/  IMAD.WIDE R186, R5, 0x4, R186 ;  /* 0x0000000405ba7825 */ /* 0x000fc600078e02ba */
[----:B------:R1:W-:Y:S01]  /*1d460*/  LDGSTS.E [R68+0x57f00], desc[UR28][R240.64], P4 ;  /* 0x57f00000f0447fae */ /* 0x0003e2000a1a101c */
[----:B------:R-:W-:-:S03]  /*1d470*/  IMAD.WIDE R244, R5, 0x4, R188 ;  /* 0x0000000405f47825 */ /* 0x000fc600078e02bc */
[----:B------:R-:W0:Y:S01]  /*1d480*/  LDGDEPBAR ;  /* 0x00000000000079af */ /* 0x000e220000000000 */
[----:B--2---:R-:W-:-:S03]  /*1d490*/  IMAD.WIDE R100, R252, 0x4, R58 ;  /* 0x00000004fc647825 */ /* 0x004fc600078e023a */
[----:B------:R-:W2:Y:S01]  /*1d4a0*/  LDL.LU.64 R58, [R1+0x520] ;  /* 0x00052000013a7983 */ /* 0x000ea20000300a00 */
[----:B---3--:R-:W-:-:S03]  /*1d4b0*/  IMAD.WIDE R102, R252, 0x4, R8 ;  /* 0x00000004fc667825 */ /* 0x008fc600078e0208 */
[----:B------:R-:W3:Y:S01]  /*1d4c0*/  LDL.LU.64 R8, [R1+0x518] ;  /* 0x0005180001087983 */ /* 0x000ee20000300a00 */
[----:B------:R-:W-:-:S03]  /*1d4d0*/  IMAD.WIDE R116, R252, 0x4, R60 ;  /* 0x00000004fc747825 */ /* 0x000fc600078e023c */
[----:B------:R-:W2:Y:S01]  /*1d4e0*/  LDL.LU.64 R60, [R1+0x510] ;  /* 0x00051000013c7983 */ /* 0x000ea20000300a00 */
[----:B------:R-:W-:-:S03]  /*1d4f0*/  IMAD.WIDE R118, R252, 0x4, R248 ;  /* 0x00000004fc767825 */ /* 0x000fc600078e02f8 */
[----:B------:R-:W2:Y:S04]  /*1d500*/  LDL.LU.64 R248, [R1+0x508] ;  /* 0x0005080001f87983 */ /* 0x000ea80000300a00 */
[----:B------:R-:W2:Y:S04]  /*1d510*/  LDL.LU.64 R142, [R1+0x500] ;  /* 0x00050000018e7983 */ /* 0x000ea80000300a00 */
[----:B------:R-:W2:Y:S04]  /*1d520*/  LDL.LU.64 R144, [R1+0x4f8] ;  /* 0x0004f80001907983 */ /* 0x000ea80000300a00 */
[----:B------:R-:W2:Y:S04]  /*1d530*/  LDL.LU.64 R146, [R1+0x4f0] ;  /* 0x0004f00001927983 */ /* 0x000ea80000300a00 */
[----:B------:R-:W2:Y:S04]  /*1d540*/  LDL.LU.64 R148, [R1+0x4e8] ;  /* 0x0004e80001947983 */ /* 0x000ea80000300a00 */
[----:B------:R-:W2:Y:S04]  /*1d550*/  LDL.LU.64 R150, [R1+0x4e0] ;  /* 0x0004e00001967983 */ /* 0x000ea80000300a00 */
[----:B------:R-:W2:Y:S04]  /*1d560*/  LDL.LU.64 R152, [R1+0x4d8] ;  /* 0x0004d80001987983 */ /* 0x000ea80000300a00 */
[----:B-1----:R-:W2:Y:S01]  /*1d570*/  LDL.LU.64 R22, [R1+0x4d0] ;  /* 0x0004d00001167983 */ /* 0x002ea20000300a00 */
[----:B----4-:R-:W-:-:S03]  /*1d580*/  IMAD.WIDE R132, R252, 0x4, R6 ;  /* 0x00000004fc847825 */ /* 0x010fc600078e0206 */
        /* <DEDUP_REMOVED lines=11> */
[----:B------:R-:W4:Y:S01]  /*1d640*/  LDL.LU.64 R26, [R1+0x470] ;  /* 0x00047000011a7983 */ /* 0x000f220000300a00 */
[----:B---3--:R-:W-:-:S03]  /*1d650*/  IMAD.WIDE R136, R252, 0x4, R8 ;  /* 0x00000004fc887825 */ /* 0x008fc600078e0208 */
[----:B------:R-:W3:Y:S01]  /*1d660*/  LDL.LU.64 R8, [R1+0x468] ;  /* 0x0004680001087983 */ /* 0x000ee20000300a00 */
[----:B------:R-:W-:-:S03]  /*1d670*/  IMAD.WIDE R126, R252, 0x4, R52 ;  /* 0x00000004fc7e7825 */ /* 0x000fc600078e0234 */
[----:B------:R-:W3:Y:S01]  /*1d680*/  LDL.LU.64 R50, [R1+0x460] ;  /* 0x0004600001327983 */ /* 0x000ee20000300a00 */
[----:B------:R-:W-:-:S03]  /*1d690*/  IMAD.WIDE R128, R252, 0x4, R54 ;  /* 0x00000004fc807825 */ /* 0x000fc600078e0236 */
[----:B------:R-:W3:Y:S01]  /*1d6a0*/  LDL.LU.64 R52, [R1+0x458] ;  /* 0x0004580001347983 */ /* 0x000ee20000300a00 */
[----:B------:R-:W-:-:S03]  /*1d6b0*/  IMAD.WIDE R130, R252, 0x4, R56 ;  /* 0x00000004fc827825 */ /* 0x000fc600078e0238 */
[----:B------:R-:W3:Y:S01]  /*1d6c0*/  LDL.LU.64 R54, [R1+0x450] ;  /* 0x0004500001367983 */ /* 0x000ee20000300a00 */
[----:B--2---:R-:W-:-:S03]  /*1d6d0*/  IMAD.WIDE R134, R252, 0x4, R58 ;  /* 0x00000004fc867825 */ /* 0x004fc600078e023a */
[----:B------:R-:W2:Y:S04]  /*1d6e0*/  LDL.LU.64 R56, [R1+0x448] ;  /* 0x0004480001387983 */ /* 0x000ea80000300a00 */
[----:B------:R-:W2:Y:S01]  /*1d6f0*/  LDL.LU.64 R58, [R1+0x440] ;  /* 0x00044000013a7983 */ /* 0x000ea20000300a00 */
[----:B------:R-:W-:-:S03]  /*1d700*/  IMAD.WIDE R138, R252, 0x4, R60 ;  /* 0x00000004fc8a7825 */ /* 0x000fc600078e023c */
[----:B------:R-:W2:Y:S01]  /*1d710*/  LDL.LU.64 R60, [R1+0x438] ;  /* 0x00043800013c7983 */ /* 0x000ea20000300a00 */
[----:B------:R-:W-:-:S03]  /*1d720*/  IMAD.WIDE R140, R252, 0x4, R248 ;  /* 0x00000004fc8c7825 */ /* 0x000fc600078e02f8 */
[----:B------:R-:W2:Y:S01]  /*1d730*/  LDL.LU.64 R248, [R1+0x430] ;  /* 0x0004300001f87983 */ /* 0x000ea20000300a00 */
[----:B------:R-:W-:-:S03]  /*1d740*/  IMAD.WIDE R194, R5, 0x4, R194 ;  /* 0x0000000405c27825 */ /* 0x000fc600078e02c2 */
[----:B------:R-:W2:Y:S01]  /*1d750*/  LDL.64 R36, [R1+0xe8] ;  /* 0x0000e80001247983 */ /* 0x000ea20000100a00 */
[----:B------:R-:W-:-:S03]  /*1d760*/  IMAD.WIDE R196, R5, 0x4, R196 ;  /* 0x0000000405c47825 */ /* 0x000fc600078e02c4 */
[----:B------:R-:W2:Y:S01]  /*1d770*/  LDL.64 R40, [R1+0xe0] ;  /* 0x0000e00001287983 */ /* 0x000ea20000100a00 */
        /* <DEDUP_REMOVED lines=8> */
[----:B----4-:R-:W-:Y:S02]  /*1d800*/  IMAD.WIDE R198, R252, 0x4, R6 ;  /* 0x00000004fcc67825 */ /* 0x010fe400078e0206 */
[----:B------:R-:W1:Y:S02]  /*1d810*/  LDC R7, c[0x0][0x3a0] ;  /* 0x0000e800ff077b82 */ /* 0x000e640000000800 */
[----:B------:R-:W-:-:S04]  /*1d820*/  IMAD.WIDE R220, R5, 0x4, R220 ;  /* 0x0000000405dc7825 */ /* 0x000fc800078e02dc */
[C---:B------:R-:W-:Y:S02]  /*1d830*/  IMAD.WIDE R222, R5.reuse, 0x4, R222 ;  /* 0x0000000405de7825 */ /* 0x040fe400078e02de */
[----:B------:R-:W4:Y:S02]  /*1d840*/  LDC R6, c[0x0][0x3a0] ;  /* 0x0000e800ff067b82 */ /* 0x000f240000000800 */
        /* <DEDUP_REMOVED lines=9> */
[----:B------:R-:W4:Y:S02]  /*1d8e0*/  LDC R5, c[0x0][0x3a0] ;  /* 0x0000e800ff057b82 */ /* 0x000f240000000800 */
[----:B------:R-:W-:-:S05]  /*1d8f0*/  VIADD R4, R4, 0x3f ;  /* 0x0000003f04047836 */ /* 0x000fca0000000000 */
[----:B------:R-:W-:Y:S02]  /*1d900*/  ISETP.GT.AND P2, PT, R4, 0x1bf, PT ;  /* 0x000001bf0400780c */ /* 0x000fe40003f44270 */
[----:B------:R-:W-:-:S04]  /*1d910*/  SEL R4, RZ, 0x4, P5 ;  /* 0x00000004ff047807 */ /* 0x000fc80002800000 */
[----:B------:R-:W-:-:S04]  /*1d920*/  SEL R4, R4, RZ, P2 ;  /* 0x000000ff04047207 */ /* 0x000fc80001000000 */
[----:B------:R-:W-:Y:S02]  /*1d930*/  ISETP.NE.U32.AND P2, PT, R4, RZ, PT ;  /* 0x000000ff0400720c */ /* 0x000fe40003f45070 */
[----:B-1----:R-:W-:Y:S02]  /*1d940*/  IADD3 R4, PT, PT, R7, -0x182, RZ ;  /* 0xfffffe7e07047810 */ /* 0x002fe40007ffe0ff */
[----:B------:R-:W1:Y:S01]  /*1d950*/  LDC R7, c[0x0][0x3a0] ;  /* 0x0000e800ff077b82 */ /* 0x000e620000000800 */
[----:B----4-:R-:W-:Y:S01]  /*1d960*/  VIADD R5, R5, 0xfffffe7f ;  /* 0xfffffe7f05057836 */ /* 0x010fe20000000000 */
[----:B------:R-:W-:-:S04]  /*1d970*/  ISETP.GE.U32.AND P6, PT, R4, 0x7ffffe3f, PT ;  /* 0x7ffffe3f0400780c */ /* 0x000fc80003fc6070 */
[----:B------:R-:W-:Y:S01]  /*1d980*/  ISETP.GE.U32.AND P5, PT, R5, 0x7ffffe40, PT ;  /* 0x7ffffe400500780c */ /* 0x000fe20003fa6070 */
[----:B------:R-:W-:-:S04]  /*1d990*/  IMAD.WIDE R76, R252, 0x4, R76 ;  /* 0x00000004fc4c7825 */ /* 0x000fc800078e024c */
[----:B------:R-:W-:-:S04]  /*1d9a0*/  IMAD.WIDE R80, R252, 0x4, R80 ;  /* 0x00000004fc507825 */ /* 0x000fc800078e0250 */
[----:B------:R-:W-:-:S04]  /*1d9b0*/  IMAD.WIDE R82, R252, 0x4, R82 ;  /* 0x00000004fc527825 */ /* 0x000fc800078e0252 */
[----:B------:R-:W-:-:S04]  /*1d9c0*/  IMAD.WIDE R84, R252, 0x4, R84 ;  /* 0x00000004fc547825 */ /* 0x000fc800078e0254 */
[----:B------:R-:W-:-:S04]  /*1d9d0*/  IMAD.WIDE R86, R252, 0x4, R86 ;  /* 0x00000004fc567825 */ /* 0x000fc800078e0256 */
[----:B------:R-:W-:-:S04]  /*1d9e0*/  IMAD.WIDE R88, R252, 0x4, R88 ;  /* 0x00000004fc587825 */ /* 0x000fc800078e0258 */
[----:B---3--:R-:W-:Y:S02]  /*1d9f0*/  IMAD.WIDE R174, R252, 0x4, R8 ;  /* 0x00000004fcae7825 */ /* 0x008fe400078e0208 */
[----:B------:R-:W3:Y:S08]  /*1da00*/  LDC R8, c[0x0][0x3a0] ;  /* 0x0000e800ff087b82 */ /* 0x000ef00000000800 */
[----:B------:R-:W4:Y:S01]  /*1da10*/  LDC R9, c[0x0][0x3a0] ;  /* 0x0000e800ff097b82 */ /* 0x000f220000000800 */
[----:B---3--:R-:W-:-:S07]  /*1da20*/  VIADD R5, R8, 0xfffffe7d ;  /* 0xfffffe7d08057836 */ /* 0x008fce0000000000 */
[----:B------:R-:W3:Y:S01]  /*1da30*/  LDC R8, c[0x0][0x3a0] ;  /* 0x0000e800ff087b82 */ /* 0x000ee20000000800 */
[----:B----4-:R-:W-:Y:S01]  /*1da40*/  VIADD R4, R9, 0xfffffe7c ;  /* 0xfffffe7c09047836 */ /* 0x010fe20000000000 */
[----:B------:R-:W-:Y:S01]  /*1da50*/  ISETP.GE.U32.AND P3, PT, R5, 0x7ffffe3e, PT ;  /* 0x7ffffe3e0500780c */ /* 0x000fe20003f66070 */
[----:B------:R-:W-:-:S05]  /*1da60*/  VIADD R5, R6, 0xfffffe7b ;  /* 0xfffffe7b06057836 */ /* 0x000fca0000000000 */
[----:B------:R-:W4:Y:S01]  /*1da70*/  LDC R9, c[0x0][0x3a0] ;  /* 0x0000e800ff097b82 */ /* 0x000f220000000800 */
[----:B------:R-:W-:Y:S01]  /*1da80*/  ISETP.GE.U32.AND P4, PT, R4, 0x7ffffe3d, PT ;  /* 0x7ffffe3d0400780c */ /* 0x000fe20003f86070 */
[----:B------:R-:W-:-:S06]  /*1da90*/  VIADD R4, R71, 0x100000 ;  /* 0x0010000047047836 */ /* 0x000fcc0000000000 */
[----:B------:R-:W-:Y:S08]  /*1daa0*/  BAR.SYNC.DEFER_BLOCKING 0x0 ;  /* 0x0000000000007b1d */ /* 0x000ff00000010000 */
[----:B------:R-:W2:Y:S01]  /*1dab0*/  LDC R6, c[0x0][0x3a0] ;  /* 0x0000e800ff067b82 */ /* 0x000ea20000000800 */
[----:B------:R-:W-:Y:S01]  /*1dac0*/  @!PT LDS RZ, [RZ] ;  /* 0x00000000fffff984 */ /* 0x000fe20000000800 */
[----:B------:R-:W-:Y:S01]  /*1dad0*/  @!PT LDS RZ, [RZ] ;  /* 0x00000000fffff984 */ /* 0x000fe20000000800 */
[----:B------:R-:W-:Y:S01]  /*1dae0*/  @!PT LDS RZ, [RZ] ;  /* 0x00000000fffff984 */ /* 0x000fe20000000800 */
[----:B------:R-:W-:Y:S01]  /*1daf0*/  LDGSTS.E [R4+-0x50000], desc[UR28][R176.64], !P5 ;  /* 0xb0000000b0047fae */ /* 0x000fe2000e9a101c */
[----:B------:R-:W-:Y:S01]  /*1db00*/  ISETP.GE.U32.AND P5, PT, R5, 0x7ffffe3c, PT ;  /* 0x7ffffe3c0500780c */ /* 0x000fe20003fa6070 */
[----:B-1----:R-:W-:-:S05]  /*1db10*/  VIADD R5, R7, 0xfffffe7a ;  /* 0xfffffe7a07057836 */ /* 0x002fca0000000000 */
[----:B------:R-:W1:Y:S01]  /*1db20*/  LDC R7, c[0x0][0x3a0] ;  /* 0x0000e800ff077b82 */ /* 0x000e620000000800 */
[----:B------:R-:W-:Y:S01]  /*1db30*/  LDGSTS.E [R4+-0x4fffc], desc[UR28][R172.64], !P6 ;  /* 0xb0004000ac047fae */ /* 0x000fe2000f1a101c */
[----:B------:R-:W-:Y:S01]  /*1db40*/  ISETP.GE.U32.AND P6, PT, R5, 0x7ffffe3b, PT ;  /* 0x7ffffe3b0500780c */ /* 0x000fe20003fc6070 */
[----:B---3--:R-:W-:Y:S02]  /*1db50*/  VIADD R5, R8, 0xfffffe79 ;  /* 0xfffffe7908057836 */ /* 0x008fe40000000000 */
[----:B------:R-:W-:Y:S03]  /*1db60*/  LDGSTS.E [R4+-0x4fff8], desc[UR28][R166.64], !P3 ;  /* 0xb0008000a6047fae */ /* 0x000fe6000d9a101c */
[----:B------:R-:W3:Y:S01]  /*1db70*/  LDC R8, c[0x0][0x3a0] ;  /* 0x0000e800ff087b82 */ /* 0x000ee20000000800 */
[----:B------:R-:W-:Y:S01]  /*1db80*/  ISETP.GE.U32.AND P3, PT, R5, 0x7ffffe3a, PT ;  /* 0x7ffffe3a0500780c */ /* 0x000fe20003f66070 */
[----:B--2---:R-:W-:Y:S01]  /*1db90*/  VIADD R5, R6, 0xfffffe78 ;  /* 0xfffffe7806057836 */ /* 0x004fe20000000000 */
[----:B------:R-:W-:Y:S05]  /*1dba0*/  LDGSTS.E [R4+-0x4fff4], desc[UR28][R160.64], !P4 ;  /* 0xb000c000a0047fae */ /* 0x000fea000e1a101c */
[----:B------:R-:W2:Y:S01]  /*1dbb0*/  LDC R6, c[0x0][0x3a0] ;  /* 0x0000e800ff067b82 */ /* 0x000ea20000000800 */
[----:B------:R-:W-:Y:S01]  /*1dbc0*/  ISETP.GE.U32.AND P4, PT, R5, 0x7ffffe39, PT ;  /* 0x7ffffe390500780c */ /* 0x000fe20003f86070 */
[----:B------:R-:W-:Y:S04]  /*1dbd0*/  LDGSTS.E [R4+-0x4fff0], desc[UR28][R76.64], !P5 ;  /* 0xb00100004c047fae */ /* 0x000fe8000e9a101c */
[----:B------:R-:W-:Y:S01]  /*1dbe0*/  LDGSTS.E [R4+-0x4ffec], desc[UR28][R78.64], !P6 ;  /* 0xb00140004e047fae */ /* 0x000fe2000f1a101c */
[----:B-1----:R-:W-:-:S02]  /*1dbf0*/  VIADD R5, R7, 0xfffffe77 ;  /* 0xfffffe7707057836 */ /* 0x002fc40000000000 */
[----:B------:R-:W1:Y:S01]  /*1dc00*/  LDC R7, c[0x0][0x3a0] ;  /* 0x0000e800ff077b82 */ /* 0x000e620000000800 */
[----:B------:R-:W-:Y:S02]  /*1dc10*/  LDGSTS.E [R4+-0x4ffe8], desc[UR28][R80.64], !P3 ;  /* 0xb001800050047fae */ /* 0x000fe4000d9a101c */
[----:B------:R-:W-:Y:S02]  /*1dc20*/  ISETP.GE.U32.AND P5, PT, R5, 0x7ffffe38, PT ;  /* 0x7ffffe380500780c */ /* 0x000fe40003fa6070 */
[----:B------:R-:W-:Y:S01]  /*1dc30*/  LDGSTS.E [R4+-0x4ffe4], desc[UR28][R82.64], !P4 ;  /* 0xb001c00052047fae */ /* 0x000fe2000e1a101c */
[----:B---3--:R-:W-:Y:S02]  /*1dc40*/  VIADD R5, R8, 0xfffffe76 ;  /* 0xfffffe7608057836 */ /* 0x008fe40000000000 */
[----:B------:R-:W3:Y:S03]  /*1dc50*/  LDC R8, c[0x0][0x3a0] ;  /* 0x0000e800ff087b82 */ /* 0x000ee60000000800 */
[----:B------:R-:W-:Y:S01]  /*1dc60*/  ISETP.GE.U32.AND P6, PT, R5, 0x7ffffe37, PT ;  /* 0x7ffffe370500780c */ /* 0x000fe20003fc6070 */
[----:B--2---:R-:W-:-:S04]  /*1dc70*/  VIADD R5, R6, 0xfffffe75 ;  /* 0xfffffe7506057836 */ /* 0x004fc80000000000 */
[----:B------:R-:W2:Y:S01]  /*1dc80*/  LDC R6, c[0x0][0x3a0] ;  /* 0x0000e800ff067b82 */ /* 0x000ea20000000800 */
[----:B------:R-:W-:Y:S01]  /*1dc90*/  LDGSTS.E [R4+-0x4ffe0], desc[UR28][R84.64], !P5 ;  /* 0xb002000054047fae */ /* 0x000fe2000e9a101c */
[----:B------:R-:W-:Y:S01]  /*1dca0*/  ISETP.GE.U32.AND P3, PT, R5, 0x7ffffe36, PT ;  /* 0x7ffffe360500780c */ /* 0x000fe20003f66070 */
[----:B-1----:R-:W-:-:S05]  /*1dcb0*/  VIADD R5, R7, 0xfffffe74 ;  /* 0xfffffe7407057836 */ /* 0x002fca0000000000 */
[----:B------:R-:W-:Y:S01]  /*1dcc0*/  LDGSTS.E [R4+-0x4ffdc], desc[UR28][R86.64], !P6 ;  /* 0xb002400056047fae */ /* 0x000fe2000f1a101c */
[----:B------:R-:W1:Y:S01]  /*1dcd0*/  LDC R7, c[0x0][0x3a0] ;  /* 0x0000e800ff077b82 */ /* 0x000e620000000800 */
[----:B------:R-:W-:Y:S02]  /*1dce0*/  ISETP.GE.U32.AND P4, PT, R5, 0x7ffffe35, PT ;  /* 0x7ffffe350500780c */ /* 0x000fe40003f86070 */
[----:B---3--:R-:W-:-:S03]  /*1dcf0*/  IADD3 R5, PT, PT, R8, -0x18d, RZ ;  /* 0xfffffe7308057810 */ /* 0x008fc60007ffe0ff */
[----:B------:R-:W-:Y:S02]  /*1dd00*/  LDGSTS.E [R4+-0x4ffd8], desc[UR28][R88.64], !P3 ;  /* 0xb002800058047fae */ /* 0x000fe4000d9a101c */
[----:B------:R-:W3:Y:S01]  /*1dd10*/  LDC R8, c[0x0][0x3a0] ;  /* 0x0000e800ff087b82 */ /* 0x000ee20000000800 */
[----:B------:R-:W-:Y:S01]  /*1dd20*/  ISETP.GE.U32.AND P5, PT, R5, 0x7ffffe34, PT ;  /* 0x7ffffe340500780c */ /* 0x000fe20003fa6070 */
[----:B--2---:R-:W-:-:S06]  /*1dd30*/  VIADD R5, R6, 0xfffffe72 ;  /* 0xfffffe7206057836 */ /* 0x004fcc0000000000 */
[----:B------:R-:W2:Y:S01]  /*1dd40*/  LDC R6, c[0x0][0x3a0] ;  /* 0x0000e800ff067b82 */ /* 0x000ea20000000800 */
[----:B------:R-:W-:Y:S01]  /*1dd50*/  ISETP.GE.U32.AND P6, PT, R5, 0x7ffffe33, PT ;  /* 0x7ffffe330500780c */ /* 0x000fe20003fc6070 */
[----:B-1----:R-:W-:-:S06]  /*1dd60*/  VIADD R5, R7, 0xfffffe71 ;  /* 0xfffffe7107057836 */ /* 0x002fcc0000000000 */
[----:B------:R-:W1:Y:S01]  /*1dd70*/  LDC R7, c[0x0][0x3a0] ;  /* 0x0000e800ff077b82 */ /* 0x000e620000000800 */
[----:B------:R-:W-:Y:S01]  /*1dd80*/  IMAD.WIDE R90, R252, 0x4, R90 ;  /* 0x00000004fc5a7825 */ /* 0x000fe200078e025a */
[----:B------:R-:W-:-:S03]  /*1dd90*/  ISETP.GE.U32.AND P3, PT, R5, 0x7ffffe32, PT ;  /* 0x7ffffe320500780c */ /* 0x000fc60003f66070 */
[----:B---3--:R-:W-:Y:S01]  /*1dda0*/  VIADD R5, R8, 0xfffffe70 ;  /* 0xfffffe7008057836 */ /* 0x008fe20000000000 */
[----:B------:R-:W-:Y:S02]  /*1ddb0*/  LDGSTS.E [R4+-0x4ffd4], desc[UR28][R90.64], !P4 ;  /* 0xb002c0005a047fae */ /* 0x000fe4000e1a101c */
[----:B------:R-:W3:Y:S01]  /*1ddc0*/  LDC R8, c[0x0][0x3a0] ;  /* 0x0000e800ff087b82 */ /* 0x000ee20000000800 */
[----:B------:R-:W-:Y:S01]  /*1ddd0*/  IMAD.WIDE R92, R252, 0x4, R92 ;  /* 0x00000004fc5c7825 */ /* 0x000fe200078e025c */
[----:B------:R-:W-:-:S03]  /*1dde0*/  ISETP.GE.U32.AND P4, PT, R5, 0x7ffffe31, PT ;  /* 0x7ffffe310500780c */ /* 0x000fc60003f86070 */
[----:B--2---:R-:W-:Y:S01]  /*1ddf0*/  VIADD R5, R6, 0xfffffe6f ;  /* 0xfffffe6f06057836 */ /* 0x004fe20000000000 */
[----:B------:R-:W-:Y:S02]  /*1de00*/  LDGSTS.E [R4+-0x4ffd0], desc[UR28][R92.64], !P5 ;  /* 0xb00300005c047fae */ /* 0x000fe4000e9a101c */
[----:B------:R-:W2:Y:S02]  /*1de10*/  LDC R6, c[0x0][0x3a0] ;  /* 0x0000e800ff067b82 */ /* 0x000ea40000000800 */
[----:B------:R-:W-:Y:S01]  /*1de20*/  ISETP.GE.U32.AND P5, PT, R5, 0x7ffffe30, PT ;  /* 0x7ffffe300500780c */ /* 0x000fe20003fa6070 */
[----:B-1----:R-:W-:-:S05]  /*1de30*/  VIADD R5, R7, 0xfffffe6e ;  /* 0xfffffe6e07057836 */ /* 0x002fca0000000000 */
[----:B------:R-:W1:Y:S01]  /*1de40*/  LDC R7, c[0x0][0x3a0] ;  /* 0x0000e800ff077b82 */ /* 0x000e620000000800 */
[----:B------:R-:W-:-:S04]  /*1de50*/  IMAD.WIDE R94, R252, 0x4, R94 ;  /* 0x00000004fc5e7825 */ /* 0x000fc800078e025e */
[----:B------:R-:W-:Y:S01]  /*1de60*/  IMAD.WIDE R96, R252, 0x4, R96 ;  /* 0x00000004fc607825 */ /* 0x000fe200078e0260 */
[----:B------:R-:W-:Y:S01]  /*1de70*/  LDGSTS.E [R4+-0x4ffcc], desc[UR28][R94.64], !P6 ;  /* 0xb00340005e047fae */ /* 0x000fe2000f1a101c */
[----:B------:R-:W-:Y:S02]  /*1de80*/  ISETP.GE.U32.AND P6, PT, R5, 0x7ffffe2f, PT ;  /* 0x7ffffe2f0500780c */ /* 0x000fe40003fc6070 */
[----:B---3--:R-:W-:Y:S01]  /*1de90*/  VIADD R5, R8, 0xfffffe6d ;  /* 0xfffffe6d08057836 */ /* 0x008fe20000000000 */
[----:B------:R-:W-:Y:S01]  /*1dea0*/  LDGSTS.E [R4+-0x4ffc8], desc[UR28][R96.64], !P3 ;  /* 0xb003800060047fae */ /* 0x000fe2000d9a101c */
[----:B------:R-:W3:Y:S01]  /*1deb0*/  LDC R8, c[0x0][0x3a0] ;  /* 0x0000e800ff087b82 */ /* 0x000ee20000000800 */
[----:B------:R-:W-:Y:S02]  /*1dec0*/  IMAD.WIDE R98, R252, 0x4, R98 ;  /* 0x00000004fc627825 */ /* 0x000fe400078e0262 */
[----:B------:R-:W-:Y:S02]  /*1ded0*/  ISETP.GE.U32.AND P3, PT, R5, 0x7ffffe2e, PT ;  /* 0x7ffffe2e0500780c */ /* 0x000fe40003f66070 */
[----:B--2---:R-:W-:Y:S01]  /*1dee0*/  VIADD R5, R6, 0xfffffe6c ;  /* 0xfffffe6c06057836 */ /* 0x004fe20000000000 */
[----:B------:R-:W-:Y:S02]  /*1def0*/  LDGSTS.E [R4+-0x4ffc4], desc[UR28][R98.64], !P4 ;  /* 0xb003c00062047fae */ /* 0x000fe4000e1a101c */
[----:B------:R-:W2:Y:S02]  /*1df00*/  LDC R6, c[0x0][0x3a0] ;  /* 0x0000e800ff067b82 */ /* 0x000ea40000000800 */
[----:B------:R-:W-:Y:S01]  /*1df10*/  ISETP.GE.U32.AND P4, PT, R5, 0x7ffffe2d, PT ;  /* 0x7ffffe2d0500780c */ /* 0x000fe20003f86070 */
[----:B------:R-:W-:Y:S01]  /*1df20*/  LDGSTS.E [R4+-0x4ffc0], desc[UR28][R100.64], !P5 ;  /* 0xb004000064047fae */ /* 0x000fe2000e9a101c */
[----:B-1----:R-:W-:-:S03]  /*1df30*/  VIADD R5, R7, 0xfffffe6b ;  /* 0xfffffe6b07057836 */ /* 0x002fc60000000000 */
[----:B------:R-:W-:Y:S01]  /*1df40*/  LDGSTS.E [R4+-0x4ffbc], desc[UR28][R102.64], !P6 ;  /* 0xb004400066047fae */ /* 0x000fe2000f1a101c */
[----:B------:R-:W1:Y:S01]  /*1df50*/  LDC R7, c[0x0][0x3a0] ;  /* 0x0000e800ff077b82 */ /* 0x000e620000000800 */
[----:B------:R-:W-:Y:S01]  /*1df60*/  ISETP.GE.U32.AND P5, PT, R5, 0x7ffffe2c, PT ;  /* 0x7ffffe2c0500780c */ /* 0x000fe20003fa6070 */
[----:B---3--:R-:W-:-:S06]  /*1df70*/  VIADD R5, R8, 0xfffffe6a ;  /* 0xfffffe6a08057836 */ /* 0x008fcc0000000000 */
        /* <DEDUP_REMOVED lines=13> */
[----:B---3--:R-:W-:Y:S01]  /*1e050*/  IADD3 R5, PT, PT, R8, -0x199, RZ ;  /* 0xfffffe6708057810 */ /* 0x008fe20007ffe0ff */
[----:B------:R-:W-:Y:S01]  /*1e060*/  LDGSTS.E [R4+-0x4ffb0], desc[UR28][R108.64], !P5 ;  /* 0xb00500006c047fae */ /* 0x000fe2000e9a101c */
        /* <DEDUP_REMOVED lines=10> */
[C---:B------:R-:W-:Y:S01]  /*1e110*/  IMAD.WIDE R114, R252.reuse, 0x4, R114 ;  /* 0x00000004fc727825 */ /* 0x040fe200078e0272 */
[----:B------:R-:W-:Y:S01]  /*1e120*/  LDGSTS.E [R4+-0x4ffa8], desc[UR28][R112.64], !P3 ;  /* 0xb005800070047fae */ /* 0x000fe2000d9a101c */
[----:B------:R-:W-:Y:S02]  /*1e130*/  ISETP.GE.U32.AND P3, PT, R5, 0x7ffffe26, PT ;  /* 0x7ffffe260500780c */ /* 0x000fe40003f66070 */
[C---:B------:R-:W-:Y:S01]  /*1e140*/  IMAD.WIDE R190, R252.reuse, 0x4, R24 ;  /* 0x00000004fcbe7825 */ /* 0x040fe200078e0218 */
[----:B------:R-:W-:Y:S03]  /*1e150*/  LDGSTS.E [R4+-0x4ffa4], desc[UR28][R114.64], !P4 ;  /* 0xb005c00072047fae */ /* 0x000fe6000e1a101c */
[----:B------:R-:W-:Y:S01]  /*1e160*/  IMAD.WIDE R182, R252, 0x4, R154 ;  /* 0x00000004fcb67825 */ /* 0x000fe200078e029a */
[----:B------:R-:W4:Y:S03]  /*1e170*/  LDL.64 R24, [R1+0x1f8] ;  /* 0x0001f80001187983 */ /* 0x000f260000100a00 */
[----:B---3--:R-:W-:Y:S01]  /*1e180*/  VIADD R5, R8, 0xfffffe64 ;  /* 0xfffffe6408057836 */ /* 0x008fe20000000000 */
[----:B------:R-:W-:Y:S01]  /*1e190*/  LDGSTS.E [R4+-0x4ffa0], desc[UR28][R116.64], !P5 ;  /* 0xb006000074047fae */ /* 0x000fe2000e9a101c */
[----:B------:R-:W-:Y:S01]  /*1e1a0*/  IMAD.WIDE R154, R252, 0x4, R248 ;  /* 0x00000004fc9a7825 */ /* 0x000fe200078e02f8 */
[----:B------:R-:W3:Y:S02]  /*1e1b0*/  LDC R8, c[0x0][0x3a0] ;  /* 0x0000e800ff087b82 */ /* 0x000ee40000000800 */
[----:B------:R-:W4:Y:S01]  /*1e1c0*/  LDL.64 R248, [R1+0x1c8] ;  /* 0x0001c80001f87983 */ /* 0x000f220000100a00 */
[----:B------:R-:W-:Y:S01]  /*1e1d0*/  ISETP.GE.U32.AND P4, PT, R5, 0x7ffffe25, PT ;  /* 0x7ffffe250500780c */ /* 0x000fe20003f86070 */
[----:B--2---:R-:W-:-:S02]  /*1e1e0*/  VIADD R5, R6, 0xfffffe63 ;  /* 0xfffffe6306057836 */ /* 0x004fc40000000000 */
[----:B------:R-:W-:Y:S02]  /*1e1f0*/  LDGSTS.E [R4+-0x4ff9c], desc[UR28][R118.64], !P6 ;  /* 0xb006400076047fae */ /* 0x000fe4000f1a101c */
[----:B------:R-:W2:Y:S01]  /*1e200*/  LDC R6, c[0x0][0x3a0] ;  /* 0x0000e800ff067b82 */ /* 0x000ea20000000800 */
[----:B------:R-:W-:Y:S01]  /*1e210*/  ISETP.GE.U32.AND P5, PT, R5, 0x7ffffe24, PT ;  /* 0x7ffffe240500780c */ /* 0x000fe20003fa6070 */
[----:B-1----:R-:W-:-:S06]  /*1e220*/  VIADD R5, R7, 0xfffffe62 ;  /* 0xfffffe6207057836 */ /* 0x002fcc0000000000 */
[----:B------:R-:W1:Y:S01]  /*1e230*/  LDC R7, c[0x0][0x3a0] ;  /* 0x0000e800ff077b82 */ /* 0x000e620000000800 */
[----:B------:R-:W-:Y:S01]  /*1e240*/  IMAD.WIDE R120, R252, 0x4, R120 ;  /* 0x00000004fc787825 */ /* 0x000fe200078e0278 */
[----:B------:R-:W-:-:S04]  /*1e250*/  ISETP.GE.U32.AND P6, PT, R5, 0x7ffffe23, PT ;  /* 0x7ffffe230500780c */ /* 0x000fc80003fc6070 */
[----:B------:R-:W-:Y:S01]  /*1e260*/  LDGSTS.E [R4+-0x4ff98], desc[UR28][R120.64], !P3 ;  /* 0xb006800078047fae */ /* 0x000fe2000d9a101c */
[----:B---3--:R-:W-:Y:S02]  /*1e270*/  VIADD R5, R8, 0xfffffe61 ;  /* 0xfffffe6108057836 */ /* 0x008fe40000000000 */
[----:B------:R-:W3:Y:S01]  /*1e280*/  LDC R8, c[0x0][0x3a0] ;  /* 0x0000e800ff087b82 */ /* 0x000ee20000000800 */
[----:B------:R-:W-:Y:S02]  /*1e290*/  IMAD.WIDE R122, R252, 0x4, R122 ;  /* 0x00000004fc7a7825 */ /* 0x000fe400078e027a */
[----:B------:R-:W-:Y:S02]  /*1e2a0*/  ISETP.GE.U32.AND P3, PT, R5, 0x7ffffe22, PT ;  /* 0x7ffffe220500780c */ /* 0x000fe40003f66070 */
[----:B--2---:R-:W-:Y:S01]  /*1e2b0*/  VIADD R5, R6, 0xfffffe60 ;  /* 0xfffffe6006057836 */ /* 0x004fe20000000000 */
[----:B------:R-:W-:Y:S02]  /*1e2c0*/  LDGSTS.E [R4+-0x4ff94], desc[UR28][R122.64], !P4 ;  /* 0xb006c0007a047fae */ /* 0x000fe4000e1a101c */
[----:B------:R-:W2:Y:S02]  /*1e2d0*/  LDC R6, c[0x0][0x3a0] ;  /* 0x0000e800ff067b82 */ /* 0x000ea40000000800 */
[----:B------:R-:W-:Y:S01]  /*1e2e0*/  ISETP.GE.U32.AND P4, PT, R5, 0x7ffffe21, PT ;  /* 0x7ffffe210500780c */ /* 0x000fe20003f86070 */
[----:B-1----:R-:W-:-:S05]  /*1e2f0*/  VIADD R5, R7, 0xfffffe5f ;  /* 0xfffffe5f07057836 */ /* 0x002fca0000000000 */
[----:B------:R-:W1:Y:S01]  /*1e300*/  LDC R7, c[0x0][0x3a0] ;  /* 0x0000e800ff077b82 */ /* 0x000e620000000800 */
[----:B------:R-:W-:-:S05]  /*1e310*/  IMAD.WIDE R124, R252, 0x4, R124 ;  /* 0x00000004fc7c7825 */ /* 0x000fca00078e027c */
[----:B------:R-:W-:Y:S01]  /*1e320*/  LDGSTS.E [R4+-0x4ff90], desc[UR28][R124.64], !P5 ;  /* 0xb00700007c047fae */ /* 0x000fe2000e9a101c */
[----:B------:R-:W-:Y:S01]  /*1e330*/  ISETP.GE.U32.AND P5, PT, R5, 0x7ffffe20, PT ;  /* 0x7ffffe200500780c */ /* 0x000fe20003fa6070 */
[----:B---3--:R-:W-:Y:S02]  /*1e340*/  VIADD R5, R8, 0xfffffe5e ;  /* 0xfffffe5e08057836 */ /* 0x008fe40000000000 */
[----:B------:R-:W3:Y:S01]  /*1e350*/  LDC R8, c[0x0][0x3a0] ;  /* 0x0000e800ff087b82 */ /* 0x000ee20000000800 */
[----:B------:R-:W-:Y:S02]  /*1e360*/  LDGSTS.E [R4+-0x4ff8c], desc[UR28][R126.64], !P6 ;  /* 0xb00740007e047fae */ /* 0x000fe4000f1a101c */
[----:B------:R-:W-:Y:S02]  /*1e370*/  ISETP.GE.U32.AND P6, PT, R5, 0x7ffffe1f, PT ;  /* 0x7ffffe1f0500780c */ /* 0x000fe40003fc6070 */
[----:B------:R-:W-:Y:S01]  /*1e380*/  LDGSTS.E [R4+-0x4ff88], desc[UR28][R128.64], !P3 ;  /* 0xb007800080047fae */ /* 0x000fe2000d9a101c */
[----:B--2---:R-:W-:-:S02]  /*1e390*/  VIADD R5, R6, 0xfffffe5d ;  /* 0xfffffe5d06057836 */ /* 0x004fc40000000000 */
[----:B------:R-:W2:Y:S01]  /*1e3a0*/  LDC R6, c[0x0][0x3a0] ;  /* 0x0000e800ff067b82 */ /* 0x000ea20000000800 */
[----:B------:R-:W-:Y:S02]  /*1e3b0*/  LDGSTS.E [R4+-0x4ff84], desc[UR28][R130.64], !P4 ;  /* 0xb007c00082047fae */ /* 0x000fe4000e1a101c */
[----:B------:R-:W-:Y:S02]  /*1e3c0*/  ISETP.GE.U32.AND P3, PT, R5, 0x7ffffe1e, PT ;  /* 0x7ffffe1e0500780c */ /* 0x000fe40003f66070 */
[----:B------:R-:W-:Y:S01]  /*1e3d0*/  LDGSTS.E [R4+-0x4ff80], desc[UR28][R132.64], !P5 ;  /* 0xb008000084047fae */ /* 0x000fe2000e9a101c */
[----:B-1----:R-:W-:Y:S02]  /*1e3e0*/  VIADD R5, R7, 0xfffffe5c ;  /* 0xfffffe5c07057836 */ /* 0x002fe40000000000 */
[----:B------:R-:W1:Y:S01]  /*1e3f0*/  LDC R7, c[0x0][0x3a0] ;  /* 0x0000e800ff077b82 */ /* 0x000e620000000800 */
[----:B------:R-:W-:Y:S02]  /*1e400*/  LDGSTS.E [R4+-0x4ff7c], desc[UR28][R134.64], !P6 ;  /* 0xb008400086047fae */ /* 0x000fe4000f1a101c */
[----:B------:R-:W-:-:S02]  /*1e410*/  ISETP.GE.U32.AND P4, PT, R5, 0x7ffffe1d, PT ;  /* 0x7ffffe1d0500780c */ /* 0x000fc40003f86070 */
[----:B---3--:R-:W-:-:S03]  /*1e420*/  IADD3 R5, PT, PT, R8, -0x1a5, RZ ;  /* 0xfffffe5b08057810 */ /* 0x008fc60007ffe0ff */
[----:B------:R-:W-:Y:S01]  /*1e430*/  LDGSTS.E [R4+-0x4ff78], desc[UR28][R136.64], !P3 ;  /* 0xb008800088047fae */ /* 0x000fe2000d9a101c */
[----:B------:R-:W3:Y:S01]  /*1e440*/  LDC R8, c[0x0][0x3a0] ;  /* 0x0000e800ff087b82 */ /* 0x000ee20000000800 */
[----:B------:R-:W-:Y:S01]  /*1e450*/  ISETP.GE.U32.AND P5, PT, R5, 0x7ffffe1c, PT ;  /* 0x7ffffe1c0500780c */ /* 0x000fe20003fa6070 */
[----:B--2---:R-:W-:-:S05]  /*1e460*/  VIADD R5, R6, 0xfffffe5a ;  /* 0xfffffe5a06057836 */ /* 0x004fca0000000000 */
[----:B------:R-:W-:Y:S01]  /*1e470*/  LDGSTS.E [R4+-0x4ff74], desc[UR28][R138.64], !P4 ;  /* 0xb008c0008a047fae */ /* 0x000fe2000e1a101c */
[----:B------:R-:W2:Y:S01]  /*1e480*/  LDC R6, c[0x0][0x3a0] ;  /* 0x0000e800ff067b82 */ /* 0x000ea20000000800 */
[----:B------:R-:W-:Y:S01]  /*1e490*/  ISETP.GE.U32.AND P6, PT, R5, 0x7ffffe1b, PT ;  /* 0x7ffffe1b0500780c */ /* 0x000fe20003fc6070 */
[----:B-1----:R-:W-:-:S04]  /*1e4a0*/  VIADD R5, R7, 0xfffffe59 ;  /* 0xfffffe5907057836 */ /* 0x002fc80000000000 */
[----:B------:R-:W-:Y:S02]  /*1e4b0*/  LDGSTS.E [R4+-0x4ff70], desc[UR28][R140.64], !P5 ;  /* 0xb00900008c047fae */ /* 0x000fe4000e9a101c */
[----:B------:R-:W1:Y:S01]  /*1e4c0*/  LDC R7, c[0x0][0x3a0] ;  /* 0x0000e800ff077b82 */ /* 0x000e620000000800 */
[----:B------:R-:W-:Y:S01]  /*1e4d0*/  ISETP.GE.U32.AND P3, PT, R5, 0x7ffffe1a, PT ;  /* 0x7ffffe1a0500780c */ /* 0x000fe20003f66070 */
[----:B---3--:R-:W-:-:S06]  /*1e4e0*/  VIADD R5, R8, 0xfffffe58 ;  /* 0xfffffe5808057836 */ /* 0x008fcc0000000000 */
[----:B------:R-:W3:Y:S01]  /*1e4f0*/  LDC R8, c[0x0][0x3a0] ;  /* 0x0000e800ff087b82 */ /* 0x000ee20000000800 */
[----:B------:R-:W-:Y:S01]  /*1e500*/  ISETP.GE.U32.AND P4, PT, R5, 0x7ffffe19, PT ;  /* 0x7ffffe190500780c */ /* 0x000fe20003f86070 */
[----:B--2---:R-:W-:-:S06]  /*1e510*/  VIADD R5, R6, 0xfffffe57 ;  /* 0xfffffe5706057836 */ /* 0x004fcc0000000000 */
[----:B------:R-:W2:Y:S01]  /*1e520*/  LDC R6, c[0x0][0x3a0] ;  /* 0x0000e800ff067b82 */ /* 0x000ea20000000800 */
[----:B------:R-:W-:Y:S01]  /*1e530*/  ISETP.GE.U32.AND P5, PT, R5, 0x7ffffe18, PT ;  /* 0x7ffffe180500780c */ /* 0x000fe20003fa6070 */
[----:B-1----:R-:W-:-:S06]  /*1e540*/  VIADD R5, R7, 0xfffffe56 ;  /* 0xfffffe5607057836 */ /* 0x002fcc0000000000 */
        /* <DEDUP_REMOVED lines=31> */
[C---:B------:R-:W-:Y:S02]  /*1e740*/  IMAD.WIDE R224, R252.reuse, 0x4, R22 ;  /* 0x00000004fce07825 */ /* 0x040fe400078e0216 */
[----:B------:R-:W4:Y:S02]  /*1e750*/  LDL.64 R22, [R1+0xb8] ;  /* 0x0000b80001167983 */ /* 0x000f240000100a00 */
[----:B------:R-:W-:Y:S02]  /*1e760*/  IMAD.WIDE R216, R252, 0x4, R164 ;  /* 0x00000004fcd87825 */ /* 0x000fe400078e02a4 */
        /* <DEDUP_REMOVED lines=17> */
[----:B------:R-:W-:Y:S01]  /*1e880*/  ISETP.GE.U32.AND P3, PT, R5, 0x7ffffe0e, PT ;  /* 0x7ffffe0e0500780c */ /* 0x000fe20003f66070 */
[----:B---3--:R-:W-:Y:S02]  /*1e890*/  VIADD R5, R8, 0xfffffe4c ;  /* 0xfffffe4c08057836 */ /* 0x008fe40000000000 */
[----:B------:R-:W-:Y:S01]  /*1e8a0*/  LDGSTS.E [R4+-0x4ff44], desc[UR28][R200.64], !P4 ;  /* 0xb00bc000c8047fae */ /* 0x000fe2000e1a101c */
[----:B------:R-:W-:Y:S01]  /*1e8b0*/  IMAD.WIDE R192, R252, 0x4, R42 ;  /* 0x00000004fcc07825 */ /* 0x000fe200078e022a */
[----:B------:R-:W3:Y:S01]  /*1e8c0*/  LDC R8, c[0x0][0x3a0] ;  /* 0x0000e800ff087b82 */ /* 0x000ee20000000800 */
[----:B------:R-:W-:Y:S01]  /*1e8d0*/  ISETP.GE.U32.AND P4, PT, R5, 0x7ffffe0d, PT ;  /* 0x7ffffe0d0500780c */ /* 0x000fe20003f86070 */
[----:B------:R-:W-:Y:S01]  /*1e8e0*/  LDGSTS.E [R4+-0x4ff40], desc[UR28][R198.64], !P5 ;  /* 0xb00c0000c6047fae */ /* 0x000fe2000e9a101c */
[----:B--2---:R-:W-:-:S03]  /*1e8f0*/  VIADD R5, R6, 0xfffffe4b ;  /* 0xfffffe4b06057836 */ /* 0x004fc60000000000 */
[----:B------:R-:W-:Y:S02]  /*1e900*/  LDGSTS.E [R4+-0x4ff3c], desc[UR28][R192.64], !P6 ;  /* 0xb00c4000c0047fae */ /* 0x000fe4000f1a101c */
[----:B------:R-:W2:Y:S01]  /*1e910*/  LDC R6, c[0x0][0x3a0] ;  /* 0x0000e800ff067b82 */ /* 0x000ea20000000800 */
[----:B------:R-:W-:Y:S01]  /*1e920*/  ISETP.GE.U32.AND P5, PT, R5, 0x7ffffe0c, PT ;  /* 0x7ffffe0c0500780c */ /* 0x000fe20003fa6070 */
[----:B------:R-:W-:Y:S01]  /*1e930*/  LDGSTS.E [R4+-0x4ff38], desc[UR28][R190.64], !P3 ;  /* 0xb00c8000be047fae */ /* 0x000fe2000d9a101c */
[----:B-1----:R-:W-:Y:S02]  /*1e940*/  VIADD R5, R7, 0xfffffe4a ;  /* 0xfffffe4a07057836 */ /* 0x002fe40000000000 */
[C---:B------:R-:W-:Y:S01]  /*1e950*/  IMAD.WIDE R188, R252.reuse, 0x4, R158 ;  /* 0x00000004fcbc7825 */ /* 0x040fe200078e029e */
[----:B------:R-:W4:Y:S02]  /*1e960*/  LDL.64 R30, [R1+0x88] ;  /* 0x00008800011e7983 */ /* 0x000f240000100a00 */
[----:B------:R-:W-:Y:S01]  /*1e970*/  ISETP.GE.U32.AND P6, PT, R5, 0x7ffffe0b, PT ;  /* 0x7ffffe0b0500780c */ /* 0x000fe20003fc6070 */
[----:B----4-:R-:W-:Y:S01]  /*1e980*/  VIADD R5, R9, 0xfffffe49 ;  /* 0xfffffe4909057836 */ /* 0x010fe20000000000 */
[----:B------:R-:W1:Y:S01]  /*1e990*/  LDC R7, c[0x0][0x3a0] ;  /* 0x0000e800ff077b82 */ /* 0x000e620000000800 */
[----:B------:R-:W-:Y:S01]  /*1e9a0*/  LDGSTS.E [R4+-0x4ff34], desc[UR28][R188.64], !P4 ;  /* 0xb00cc000bc047fae */ /* 0x000fe2000e1a101c */
[----:B------:R-:W-:-:S03]  /*1e9b0*/  IMAD.WIDE R184, R252, 0x4, R156 ;  /* 0x00000004fcb87825 */ /* 0x000fc600078e029c */
[----:B------:R-:W4:Y:S03]  /*1e9c0*/  LDL.64 R42, [R1+0x68] ;  /* 0x00006800012a7983 */ /* 0x000f260000100a00 */
[----:B------:R-:W1:Y:S01]  /*1e9d0*/  LDC R9, c[0x0][0x3a0] ;  /* 0x0000e800ff097b82 */ /* 0x000e620000000800 */
[----:B------:R-:W-:Y:S01]  /*1e9e0*/  ISETP.GE.U32.AND P3, PT, R5, 0x7ffffe0a, PT ;  /* 0x7ffffe0a0500780c */ /* 0x000fe20003f66070 */
[----:B------:R-:W-:Y:S01]  /*1e9f0*/  LDGSTS.E [R4+-0x4ff30], desc[UR28][R184.64], !P5 ;  /* 0xb00d0000b8047fae */ /* 0x000fe2000e9a101c */
[----:B--2---:R-:W-:-:S03]  /*1ea00*/  VIADD R5, R6, 0xfffffe48 ;  /* 0xfffffe4806057836 */ /* 0x004fc60000000000 */
[----:B------:R-:W-:Y:S02]  /*1ea10*/  LDGSTS.E [R4+-0x4ff2c], desc[UR28][R182.64], !P6 ;  /* 0xb00d4000b6047fae */ /* 0x000fe4000f1a101c */
[----:B------:R-:W2:Y:S01]  /*1ea20*/  LDC R6, c[0x0][0x3a0] ;  /* 0x0000e800ff067b82 */ /* 0x000ea20000000800 */
[----:B------:R-:W-:Y:S01]  /*1ea30*/  ISETP.GE.U32.AND P4, PT, R5, 0x7ffffe09, PT ;  /* 0x7ffffe090500780c */ /* 0x000fe20003f86070 */
[----:B---3--:R-:W-:Y:S02]  /*1ea40*/  VIADD R5, R8, 0xfffffe47 ;  /* 0xfffffe4708057836 */ /* 0x008fe40000000000 */
[----:B------:R-:W-:-:S04]  /*1ea50*/  IMAD.WIDE R180, R252, 0x4, R38 ;  /* 0x00000004fcb47825 */ /* 0x000fc800078e0226 */
[----:B------:R-:W3:Y:S01]  /*1ea60*/  LDC R8, c[0x0][0x3a0] ;  /* 0x0000e800ff087b82 */ /* 0x000ee20000000800 */
[----:B------:R-:W-:Y:S01]  /*1ea70*/  ISETP.GE.U32.AND P5, PT, R5, 0x7ffffe08, PT ;  /* 0x7ffffe080500780c */ /* 0x000fe20003fa6070 */
[C---:B------:R-:W-:Y:S01]  /*1ea80*/  IMAD.WIDE R178, R252.reuse, 0x4, R26 ;  /* 0x00000004fcb27825 */ /* 0x040fe200078e021a */
[----:B------:R-:W-:Y:S03]  /*1ea90*/  LDGSTS.E [R4+-0x4ff28], desc[UR28][R180.64], !P3 ;  /* 0xb00d8000b4047fae */ /* 0x000fe6000d9a101c */
[----:B------:R-:W-:Y:S01]  /*1eaa0*/  IMAD.WIDE R170, R252, 0x4, R50 ;  /* 0x00000004fcaa7825 */ /* 0x000fe200078e0232 */
[----:B------:R-:W4:Y:S03]  /*1eab0*/  LDL.64 R38, [R1+0x148] ;  /* 0x0001480001267983 */ /* 0x000f260000100a00 */
[----:B-1----:R-:W-:Y:S01]  /*1eac0*/  VIADD R5, R9, 0xfffffe46 ;  /* 0xfffffe4609057836 */ /* 0x002fe20000000000 */
[----:B------:R-:W-:Y:S01]  /*1ead0*/  LDGSTS.E [R4+-0x4ff24], desc[UR28][R178.64], !P4 ;  /* 0xb00dc000b2047fae */ /* 0x000fe2000e1a101c */
[----:B------:R-:W1:Y:S03]  /*1eae0*/  LDC R9, c[0x0][0x3a0] ;  /* 0x0000e800ff097b82 */ /* 0x000e660000000800 */
[----:B------:R-:W-:Y:S01]  /*1eaf0*/  ISETP.GE.U32.AND P6, PT, R5, 0x7ffffe07, PT ;  /* 0x7ffffe070500780c */ /* 0x000fe20003fc6070 */
[----:B------:R-:W-:Y:S01]  /*1eb00*/  VIADD R5, R7, 0xfffffe45 ;  /* 0xfffffe4507057836 */ /* 0x000fe20000000000 */
[----:B------:R-:W-:Y:S03]  /*1eb10*/  LDGSTS.E [R4+-0x4ff20], desc[UR28][R174.64], !P5 ;  /* 0xb00e0000ae047fae */ /* 0x000fe6000e9a101c */
[----:B------:R-:W3:Y:S01]  /*1eb20*/  LDC R7, c[0x0][0x3a0] ;  /* 0x0000e800ff077b82 */ /* 0x000ee20000000800 */
[----:B------:R-:W-:Y:S01]  /*1eb30*/  ISETP.GE.U32.AND P3, PT, R5, 0x7ffffe06, PT ;  /* 0x7ffffe060500780c */ /* 0x000fe20003f66070 */
[----:B--2---:R-:W-:Y:S01]  /*1eb40*/  VIADD R5, R6, 0xfffffe44 ;  /* 0xfffffe4406057836 */ /* 0x004fe20000000000 */
[----:B------:R-:W2:Y:S01]  /*1eb50*/  LDL.64 R26, [R1+0x30] ;  /* 0x00003000011a7983 */ /* 0x000ea20000100a00 */
[----:B------:R-:W-:-:S03]  /*1eb60*/  IMAD.WIDE R168, R252, 0x4, R52 ;  /* 0x00000004fca87825 */ /* 0x000fc600078e0234 */
[----:B------:R-:W2:Y:S01]  /*1eb70*/  LDL.64 R50, [R1+0x70] ;  /* 0x0000700001327983 */ /* 0x000ea20000100a00 */
[----:B------:R-:W3:Y:S01]  /*1eb80*/  LDC R6, c[0x0][0x3a0] ;  /* 0x0000e800ff067b82 */ /* 0x000ee20000000800 */
[----:B------:R-:W-:Y:S02]  /*1eb90*/  ISETP.GE.U32.AND P4, PT, R5, 0x7ffffe05, PT ;  /* 0x7ffffe050500780c */ /* 0x000fe40003f86070 */
[----:B------:R-:W-:Y:S01]  /*1eba0*/  LDGSTS.E [R4+-0x4ff1c], desc[UR28][R170.64], !P6 ;  /* 0xb00e4000aa047fae */ /* 0x000fe2000f1a101c */
[----:B------:R-:W-:-:S03]  /*1ebb0*/  IMAD.WIDE R164, R252, 0x4, R54 ;  /* 0x00000004fca47825 */ /* 0x000fc600078e0236 */
[----:B------:R-:W-:Y:S01]  /*1ebc0*/  LDGSTS.E [R4+-0x4ff18], desc[UR28][R168.64], !P3 ;  /* 0xb00e8000a8047fae */ /* 0x000fe2000d9a101c */
[----:B-1----:R-:W-:Y:S01]  /*1ebd0*/  IADD3 R5, PT, PT, R9, -0x1bd, RZ ;  /* 0xfffffe4309057810 */ /* 0x002fe20007ffe0ff */
[----:B------:R-:W-:Y:S02]  /*1ebe0*/  IMAD.WIDE R162, R252, 0x4, R56 ;  /* 0x00000004fca27825 */ /* 0x000fe400078e0238 */
[----:B------:R-:W2:Y:S01]  /*1ebf0*/  LDL.64 R52, [R1+0xa8] ;  /* 0x0000a80001347983 */ /* 0x000ea20000100a00 */
[----:B------:R-:W-:Y:S01]  /*1ec00*/  ISETP.GE.U32.AND P5, PT, R5, 0x7ffffe04, PT ;  /* 0x7ffffe040500780c */ /* 0x000fe20003fa6070 */
[----:B---3--:R-:W-:Y:S02]  /*1ec10*/  VIADD R5, R8, 0xfffffe42 ;  /* 0xfffffe4208057836 */ /* 0x008fe40000000000 */
[----:B------:R-:W-:Y:S03]  /*1ec20*/  LDGSTS.E [R4+-0x4ff14], desc[UR28][R164.64], !P4 ;  /* 0xb00ec000a4047fae */ /* 0x000fe6000e1a101c */
[----:B------:R-:W-:Y:S01]  /*1ec30*/  ISETP.GE.U32.AND P6, PT, R5, 0x7ffffe03, PT ;  /* 0x7ffffe030500780c */ /* 0x000fe20003fc6070 */
[----:B------:R-:W-:Y:S01]  /*1ec40*/  VIADD R5, R7, 0xfffffe41 ;  /* 0xfffffe4107057836 */ /* 0x000fe20000000000 */
[----:B------:R-:W3:Y:S01]  /*1ec50*/  LDL.64 R8, [R1+0x178] ;  /* 0x0001780001087983 */ /* 0x000ee20000100a00 */
[----:B------:R-:W-:-:S03]  /*1ec60*/  VIADD R232, R6, 0xfffffe40 ;  /* 0xfffffe4006e87836 */ /* 0x000fc60000000000 */
[----:B------:R-:W-:Y:S01]  /*1ec70*/  ISETP.GE.U32.AND P3, PT, R5, 0x7ffffe02, PT ;  /* 0x7ffffe020500780c */ /* 0x000fe20003f66070 */
[----:B------:R-:W-:Y:S01]  /*1ec80*/  IMAD.WIDE R158, R252, 0x4, R58 ;  /* 0x00000004fc9e7825 */ /* 0x000fe200078e023a */
[----:B------:R-:W2:Y:S01]  /*1ec90*/  LDL.64 R54, [R1+0xd0] ;  /* 0x0000d00001367983 */ /* 0x000ea20000100a00 */
[----:B------:R-:W-:Y:S02]  /*1eca0*/  ISETP.GE.U32.AND P4, PT, R232, 0x7ffffe01, PT ;  /* 0x7ffffe01e800780c */ /* 0x000fe40003f86070 */
[----:B------:R-:W-:Y:S01]  /*1ecb0*/  VIADD R5, R71, 0x100000 ;  /* 0x0010000047057836 */ /* 0x000fe20000000000 */
[----:B------:R-:W2:Y:S01]  /*1ecc0*/  LDL.64 R56, [R1+0x110] ;  /* 0x0001100001387983 */ /* 0x000ea20000100a00 */
[----:B------:R-:W-:-:S03]  /*1ecd0*/  IMAD.WIDE R156, R252, 0x4, R60 ;  /* 0x00000004fc9c7825 */ /* 0x000fc600078e023c */
[----:B------:R-:W-:Y:S04]  /*1ece0*/  LDGSTS.E [R5+-0x4ff10], desc[UR28][R162.64], !P5 ;  /* 0xb00f0000a2057fae */ /* 0x000fe8000e9a101c */
[----:B------:R-:W-:Y:S04]  /*1ecf0*/  LDGSTS.E [R4+-0x4ff0c], desc[UR28][R158.64], !P6 ;  /* 0xb00f40009e047fae */ /* 0x000fe8000f1a101c */
[----:B------:R-:W-:Y:S04]  /*1ed00*/  LDGSTS.E [R5+-0x4ff08], desc[UR28][R156.64], !P3 ;  /* 0xb00f80009c057fae */ /* 0x000fe8000d9a101c */
[----:B------:R-:W-:Y:S04]  /*1ed10*/  LDGSTS.E [R4+-0x4ff04], desc[UR28][R154.64], !P4 ;  /* 0xb00fc0009a047fae */ /* 0x000fe8000e1a101c */
[----:B------:R-:W0:Y:S04]  /*1ed20*/  LDGDEPBAR ;  /* 0x00000000000079af */ /* 0x000e280000000000 */
[----:B------:R-:W-:Y:S04]  /*1ed30*/  LDGSTS.E [R0+0x60000], desc[UR28][R24.64], P2 ;  /* 0x6000000018007fae */ /* 0x000fe800091a101c */
[----:B------:R-:W2:Y:S04]  /*1ed40*/  LDL.64 R4, [R1+0x198] ;  /* 0x0001980001047983 */ /* 0x000ea80000100a00 */
[----:B------:R-:W3:Y:S04]  /*1ed50*/  LDL.64 R58, [R1+0x140] ;  /* 0x00014000013a7983 */ /* 0x000ee80000100a00 */
[----:B------:R-:W4:Y:S04]  /*1ed60*/  LDL.64 R60, [R1+0x130] ;  /* 0x00013000013c7983 */ /* 0x000f280000100a00 */
[----:B------:R-:W4:Y:S04]  /*1ed70*/  LDL.64 R24, [R1+0x48] ;  /* 0x0000480001187983 */ /* 0x000f280000100a00 */
[----:B------:R-:W-:Y:S04]  /*1ed80*/  LDGSTS.E [R0+0x60400], desc[UR28][R248.64], P2 ;  /* 0x60400000f8007fae */ /* 0x000fe800091a101c */
[----:B------:R-:W4:Y:S04]  /*1ed90*/  LDL.LU.64 R248, [R1+0x750] ;  /* 0x0007500001f87983 */ /* 0x000f280000300a00 */
[----:B--2---:R-:W-:Y:S04]  /*1eda0*/  LDGSTS.E [R0+0x60800], desc[UR28][R4.64], P2 ;  /* 0x6080000004007fae */ /* 0x004fe800091a101c */
[----:B---3--:R-:W-:Y:S04]  /*1edb0*/  LDGSTS.E [R0+0x60c00], desc[UR28][R8.64], P2 ;  /* 0x60c0000008007fae */ /* 0x008fe800091a101c */
[----:B----4-:R-:W-:Y:S04]  /*1edc0*/  LDGSTS.E [R0+0x61000], desc[UR28][R38.64], P2 ;  /* 0x6100000026007fae */ /* 0x010fe800091a101c */
[----:B------:R-:W2:Y:S04]  /*1edd0*/  LDL.64 R4, [R1+0x1c0] ;  /* 0x0001c00001047983 */ /* 0x000ea80000100a00 */
[----:B------:R-:W3:Y:S04]  /*1ede0*/  LDL.64 R8, [R1+0x1b0] ;  /* 0x0001b00001087983 */ /* 0x000ee80000100a00 */
[----:B------:R-:W4:Y:S04]  /*1edf0*/  LDL.64 R38, [R1+0x288] ;  /* 0x0002880001267983 */ /* 0x000f280000100a00 */
        /* <DEDUP_REMOVED lines=9> */
[----:B------:R-:W2:Y:S04]  /*1ee90*/  LDL.64 R50, [R1+0x270] ;  /* 0x0002700001327983 */ /* 0x000ea80000100a00 */
[----:B------:R-:W2:Y:S04]  /*1eea0*/  LDL.64 R52, [R1+0x258] ;  /* 0x0002580001347983 */ /* 0x000ea80000100a00 */
[----:B------:R-:W2:Y:S04]  /*1eeb0*/  LDL.64 R54, [R1+0x230] ;  /* 0x0002300001367983 */ /* 0x000ea80000100a00 */
[----:B------:R-:W2:Y:S04]  /*1eec0*/  LDL.64 R56, [R1+0x210] ;  /* 0x0002100001387983 */ /* 0x000ea80000100a00 */
[----:B------:R-:W2:Y:S04]  /*1eed0*/  LDL.64 R58, [R1+0x208] ;  /* 0x00020800013a7983 */ /* 0x000ea80000100a00 */
[----:B------:R-:W2:Y:S04]  /*1eee0*/  LDL.64 R60, [R1+0x1f0] ;  /* 0x0001f000013c7983 */ /* 0x000ea80000100a00 */
[----:B------:R-:W2:Y:S04]  /*1eef0*/  LDL.64 R62, [R1+0x1d0] ;  /* 0x0001d000013e7983 */ /* 0x000ea80000100a00 */
[----:B------:R-:W2:Y:S04]  /*1ef00*/  LDL.64 R26, [R1+0x1a0] ;  /* 0x0001a000011a7983 */ /* 0x000ea80000100a00 */
        /* <DEDUP_REMOVED lines=13> */
[----:B------:R-:W3:Y:S04]  /*1efe0*/  LDL.LU.64 R24, [R1+0x718] ;  /* 0x0007180001187983 */ /* 0x000ee80000300a00 */
        /* <DEDUP_REMOVED lines=11> */
[----:B------:R1:W-:Y:S04]  /*1f0a0*/  LDGSTS.E [R0+0x67c00], desc[UR28][R234.64], P2 ;  /* 0x67c00000ea007fae */ /* 0x0003e800091a101c */
[----:B------:R-:W2:Y:S04]  /*1f0b0*/  LDL.64 R40, [R1+0xc8] ;  /* 0x0000c80001287983 */ /* 0x000ea80000100a00 */
[----:B------:R-:W2:Y:S04]  /*1f0c0*/  LDL.64 R28, [R1+0xc0] ;  /* 0x0000c000011c7983 */ /* 0x000ea80000100a00 */
[----:B----4-:R-:W-:Y:S04]  /*1f0d0*/  LDGSTS.E [R70+0x60100], desc[UR28][R38.64], P2 ;  /* 0x6010000026467fae */ /* 0x010fe800091a101c */
[----:B------:R-:W-:Y:S04]  /*1f0e0*/  LDGSTS.E [R70+0x60500], desc[UR28][R50.64], P2 ;  /* 0x6050000032467fae */ /* 0x000fe800091a101c */
[----:B------:R-:W-:Y:S04]  /*1f0f0*/  LDGSTS.E [R70+0x60900], desc[UR28][R52.64], P2 ;  /* 0x6090000034467fae */ /* 0x000fe800091a101c */
[----:B------:R-:W4:Y:S04]  /*1f100*/  LDL.LU.64 R38, [R1+0x708] ;  /* 0x0007080001267983 */ /* 0x000f280000300a00 */
        /* <DEDUP_REMOVED lines=13> */
[----:B---3--:R-:W-:Y:S04]  /*1f1e0*/  LDGSTS.E [R70+0x62500], desc[UR28][R8.64], P2 ;  /* 0x6250000008467fae */ /* 0x008fe800091a101c */
[----:B------:R-:W-:Y:S04]  /*1f1f0*/  LDGSTS.E [R70+0x62900], desc[UR28][R26.64], P2 ;  /* 0x629000001a467fae */ /* 0x000fe800091a101c */
[----:B------:R-:W3:Y:S04]  /*1f200*/  LDL.64 R4, [R1+0x1a8] ;  /* 0x0001a80001047983 */ /* 0x000ee80000100a00 */
[----:B------:R-:W3:Y:S04]  /*1f210*/  LDL.64 R8, [R1+0x188] ;  /* 0x0001880001087983 */ /* 0x000ee80000100a00 */
[----:B------:R-:W3:Y:S04]  /*1f220*/  LDL.64 R26, [R1+0x328] ;  /* 0x00032800011a7983 */ /* 0x000ee80000100a00 */
[----:B--2---:R-:W-:Y:S04]  /*1f230*/  LDGSTS.E [R70+0x62d00], desc[UR28][R62.64], P2 ;  /* 0x62d000003e467fae */ /* 0x004fe800091a101c */
[----:B------:R-:W-:Y:S04]  /*1f240*/  LDGSTS.E [R70+0x63100], desc[UR28][R60.64], P2 ;  /* 0x631000003c467fae */ /* 0x000fe800091a101c */
[----:B------:R-:W-:Y:S04]  /*1f250*/  LDGSTS.E [R70+0x63500], desc[UR28][R58.64], P2 ;  /* 0x635000003a467fae */ /* 0x000fe800091a101c */
[----:B------:R-:W2:Y:S04]  /*1f260*/  LDL.64 R62, [R1+0x318] ;  /* 0x00031800013e7983 */ /* 0x000ea80000100a00 */
[----:B------:R-:W2:Y:S04]  /*1f270*/  LDL.64 R60, [R1+0x2f8] ;  /* 0x0002f800013c7983 */ /* 0x000ea80000100a00 */
[----:B------:R-:W-:Y:S04]  /*1f280*/  LDGSTS.E [R70+0x63900], desc[UR28][R56.64], P2 ;  /* 0x6390000038467fae */ /* 0x000fe800091a101c */
        /* <DEDUP_REMOVED lines=11> */
[----:B----4-:R-:W-:Y:S04]  /*1f340*/  LDGSTS.E [R70+0x65100], desc[UR28][R38.64], P2 ;  /* 0x6510000026467fae */ /* 0x010fe800091a101c */
        /* <DEDUP_REMOVED lines=16> */
[----:B------:R-:W3:Y:S04]  /*1f450*/  LDL.64 R32, [R1+0x1e8] ;  /* 0x0001e80001207983 */ /* 0x000ee80000100a00 */
[----:B------:R-:W3:Y:S04]  /*1f460*/  LDL.64 R34, [R1+0x1b8] ;  /* 0x0001b80001227983 */ /* 0x000ee80000100a00 */
[----:B------:R-:W3:Y:S04]  /*1f470*/  LDL.LU.64 R26, [R1+0x6c8] ;  /* 0x0006c800011a7983 */ /* 0x000ee80000300a00 */
[----:B--2---:R-:W-:Y:S04]  /*1f480*/  LDGSTS.E [R69+0x60600], desc[UR28][R62.64], P2 ;  /* 0x606000003e457fae */ /* 0x004fe800091a101c */
[----:B------:R-:W-:Y:S04]  /*1f490*/  LDGSTS.E [R69+0x60a00], desc[UR28][R60.64], P2 ;  /* 0x60a000003c457fae */ /* 0x000fe800091a101c */
        /* <DEDUP_REMOVED lines=10> */
[----:B------:R-:W2:Y:S04]  /*1f540*/  LDL.64 R52, [R1+0x388] ;  /* 0x0003880001347983 */ /* 0x000ea80000100a00 */
[----:B------:R-:W2:Y:S04]  /*1f550*/  LDL.64 R50, [R1+0x378] ;  /* 0x0003780001327983 */ /* 0x000ea80000100a00 */
[----:B------:R-:W-:Y:S04]  /*1f560*/  LDGSTS.E [R69+0x62200], desc[UR28][R40.64], P2 ;  /* 0x6220000028457fae */ /* 0x000fe800091a101c */
[----:B----4-:R-:W-:Y:S04]  /*1f570*/  LDGSTS.E [R69+0x62600], desc[UR28][R28.64], P2 ;  /* 0x626000001c457fae */ /* 0x010fe800091a101c */
[----:B------:R-:W-:Y:S04]  /*1f580*/  LDGSTS.E [R69+0x62a00], desc[UR28][R38.64], P2 ;  /* 0x62a0000026457fae */ /* 0x000fe800091a101c */
[----:B------:R-:W4:Y:S04]  /*1f590*/  LDL.LU.64 R40, [R1+0x6c0] ;  /* 0x0006c00001287983 */ /* 0x000f280000300a00 */
[----:B------:R-:W2:Y:S04]  /*1f5a0*/  LDL.LU.64 R28, [R1+0x6b8] ;  /* 0x0006b800011c7983 */ /* 0x000ea80000300a00 */
[----:B------:R-:W2:Y:S04]  /*1f5b0*/  LDL.LU.64 R38, [R1+0x6b0] ;  /* 0x0006b00001267983 */ /* 0x000ea80000300a00 */
[----:B------:R-:W-:Y:S04]  /*1f5c0*/  LDGSTS.E [R69+0x62e00], desc[UR28][R30.64], P2 ;  /* 0x62e000001e457fae */ /* 0x000fe800091a101c */
[----:B------:R-:W-:Y:S04]  /*1f5d0*/  LDGSTS.E [R69+0x63200], desc[UR28][R36.64], P2 ;  /* 0x6320000024457fae */ /* 0x000fe800091a101c */
[----:B------:R-:W2:Y:S04]  /*1f5e0*/  LDL.LU.64 R30, [R1+0x6a8] ;  /* 0x0006a800011e7983 */ /* 0x000ea80000300a00 */
[----:B------:R-:W2:Y:S04]  /*1f5f0*/  LDL.LU.64 R36, [R1+0x6a0] ;  /* 0x0006a00001247983 */ /* 0x000ea80000300a00 */
[----:B---3--:R-:W-:Y:S04]  /*1f600*/  LDGSTS.E [R69+0x63600], desc[UR28][R32.64], P2 ;  /* 0x6360000020457fae */ /* 0x008fe800091a101c */
[----:B------:R-:W-:Y:S04]  /*1f610*/  LDGSTS.E [R69+0x63a00], desc[UR28][R34.64], P2 ;  /* 0x63a0000022457fae */ /* 0x000fe800091a101c */
[----:B------:R3:W-:Y:S04]  /*1f620*/  LDGSTS.E [R69+0x63e00], desc[UR28][R4.64], P2 ;  /* 0x63e0000004457fae */ /* 0x0007e800091a101c */
[----:B------:R-:W3:Y:S04]  /*1f630*/  LDL.LU.64 R32, [R1+0x698] ;  /* 0x0006980001207983 */ /* 0x000ee80000300a00 */
[----:B------:R1:W-:Y:S04]  /*1f640*/  LDGSTS.E [R69+0x64200], desc[UR28][R8.64], P2 ;  /* 0x6420000008457fae */ /* 0x0003e800091a101c */
[----:B------:R-:W3:Y:S04]  /*1f650*/  LDL.LU.64 R34, [R1+0x690] ;  /* 0x0006900001227983 */ /* 0x000ee80000300a00 */
[----:B--2---:R2:W-:Y:S04]  /*1f660*/  LDGSTS.E [R69+0x64600], desc[UR28][R36.64], P2 ;  /* 0x6460000024457fae */ /* 0x0045e800091a101c */
[----:B------:R2:W-:Y:S04]  /*1f670*/  LDGSTS.E [R69+0x64a00], desc[UR28][R38.64], P2 ;  /* 0x64a0000026457fae */ /* 0x0005e800091a101c */
[----:B----4-:R2:W-:Y:S04]  /*1f680*/  LDGSTS.E [R69+0x64e00], desc[UR28][R40.64], P2 ;  /* 0x64e0000028457fae */ /* 0x0105e800091a101c */
[----:B------:R-:W4:Y:S04]  /*1f690*/  LDL.LU.64 R36, [R1+0x688] ;  /* 0x0006880001247983 */ /* 0x000f280000300a00 */
[----:B------:R-:W2:Y:S04]  /*1f6a0*/  LDL.LU.64 R38, [R1+0x680] ;  /* 0x0006800001267983 */ /* 0x000ea80000300a00 */
[----:B------:R-:W2:Y:S04]  /*1f6b0*/  LDL.LU.64 R40, [R1+0x678] ;  /* 0x0006780001287983 */ /* 0x000ea80000300a00 */
[----:B------:R1:W-:Y:S04]  /*1f6c0*/  LDGSTS.E [R69+0x65200], desc[UR28][R42.64], P2 ;  /* 0x652000002a457fae */ /* 0x0003e800091a101c */
[----:B------:R1:W-:Y:S04]  /*1f6d0*/  LDGSTS.E [R69+0x65600], desc[UR28][R44.64], P2 ;  /* 0x656000002c457fae */ /* 0x0003e800091a101c */
[----:B------:R1:W-:Y:S04]  /*1f6e0*/  LDGSTS.E [R69+0x65a00], desc[UR28][R46.64], P2 ;  /* 0x65a000002e457fae */ /* 0x0003e800091a101c */
[----:B------:R-:W2:Y:S04]  /*1f6f0*/  LDL.LU.64 R42, [R1+0x670] ;  /* 0x00067000012a7983 */ /* 0x000ea80000300a00 */
[----:B------:R-:W2:Y:S04]  /*1f700*/  LDL.LU.64 R44, [R1+0x668] ;  /* 0x00066800012c7983 */ /* 0x000ea80000300a00 */
[----:B------:R-:W2:Y:S04]  /*1f710*/  LDL.LU.64 R46, [R1+0x660] ;  /* 0x00066000012e7983 */ /* 0x000ea80000300a00 */
[----:B------:R1:W-:Y:S04]  /*1f720*/  LDGSTS.E [R69+0x65e00], desc[UR28][R48.64], P2 ;  /* 0x65e0000030457fae */ /* 0x0003e800091a101c */
[----:B------:R1:W-:Y:S04]  /*1f730*/  LDGSTS.E [R69+0x66200], desc[UR28][R2.64], P2 ;  /* 0x6620000002457fae */ /* 0x0003e800091a101c */
[----:B------:R1:W-:Y:S04]  /*1f740*/  LDGSTS.E [R69+0x66600], desc[UR28][R66.64], P2 ;  /* 0x6660000042457fae */ /* 0x0003e800091a101c */
[----:B------:R-:W2:Y:S04]  /*1f750*/  LDL.LU.64 R48, [R1+0x658] ;  /* 0x0006580001307983 */ /* 0x000ea80000300a00 */
[----:B------:R-:W2:Y:S04]  /*1f760*/  LDL.LU.64 R2, [R1+0x650] ;  /* 0x0006500001027983 */ /* 0x000ea80000300a00 */
[----:B------:R1:W-:Y:S04]  /*1f770*/  LDGSTS.E [R69+0x66a00], desc[UR28][R64.64], P2 ;  /* 0x66a0000040457fae */ /* 0x0003e800091a101c */
        /* <DEDUP_REMOVED lines=12> */
[----:B--2---:R2:W-:Y:S04]  /*1f840*/  LDGSTS.E [R68+0x61f00], desc[UR28][R2.64], P2 ;  /* 0x61f0000002447fae */ /* 0x0045e800091a101c */
[----:B------:R2:W-:Y:S04]  /*1f850*/  LDGSTS.E [R68+0x62300], desc[UR28][R48.64], P2 ;  /* 0x6230000030447fae */ /* 0x0005e800091a101c */
[----:B------:R2:W-:Y:S04]  /*1f860*/  LDGSTS.E [R68+0x62700], desc[UR28][R46.64], P2 ;  /* 0x627000002e447fae */ /* 0x0005e800091a101c */
[----:B------:R2:W5:Y:S04]  /*1f870*/  LDL.LU.64 R2, [R1+0x648] ;  /* 0x0006480001027983 */ /* 0x0005680000300a00 */
[----:B------:R2:W-:Y:S04]  /*1f880*/  LDGSTS.E [R68+0x62b00], desc[UR28][R44.64], P2 ;  /* 0x62b000002c447fae */ /* 0x0005e800091a101c */
[----:B------:R2:W-:Y:S04]  /*1f890*/  LDGSTS.E [R68+0x62f00], desc[UR28][R42.64], P2 ;  /* 0x62f000002a447fae */ /* 0x0005e800091a101c */
[----:B------:R2:W-:Y:S04]  /*1f8a0*/  LDGSTS.E [R68+0x63300], desc[UR28][R40.64], P2 ;  /* 0x6330000028447fae */ /* 0x0005e800091a101c */
[----:B------:R2:W-:Y:S04]  /*1f8b0*/  LDGSTS.E [R68+0x63700], desc[UR28][R38.64], P2 ;  /* 0x6370000026447fae */ /* 0x0005e800091a101c */
[----:B----4-:R2:W-:Y:S04]  /*1f8c0*/  LDGSTS.E [R68+0x63b00], desc[UR28][R36.64], P2 ;  /* 0x63b0000024447fae */ /* 0x0105e800091a101c */
[----:B---3--:R2:W-:Y:S04]  /*1f8d0*/  LDGSTS.E [R68+0x63f00], desc[UR28][R34.64], P2 ;  /* 0x63f0000022447fae */ /* 0x0085e800091a101c */
        /* <DEDUP_REMOVED lines=11> */
[----:B------:R2:W-:Y:S01]  /*1f990*/  LDGSTS.E [R68+0x66f00], desc[UR28][R10.64], P2 ;  /* 0x66f000000a447fae */ /* 0x0005e200091a101c */
[----:B-1----:R-:W1:Y:S03]  /*1f9a0*/  S2R R0, SR_TID.X ;  /* 0x0000000000007919 */ /* 0x002e660000002100 */
[----:B------:R2:W-:Y:S04]  /*1f9b0*/  LDGSTS.E [R68+0x67300], desc[UR28][R250.64], P2 ;  /* 0x67300000fa447fae */ /* 0x0005e800091a101c */
[----:B------:R2:W-:Y:S04]  /*1f9c0*/  LDGSTS.E [R68+0x67700], desc[UR28][R72.64], P2 ;  /* 0x6770000048447fae */ /* 0x0005e800091a101c */
[----:B------:R2:W-:Y:S04]  /*1f9d0*/  LDGSTS.E [R68+0x67b00], desc[UR28][R74.64], P2 ;  /* 0x67b000004a447fae */ /* 0x0005e800091a101c */
[----:B------:R2:W-:Y:S04]  /*1f9e0*/  LDGSTS.E [R68+0x67f00], desc[UR28][R240.64], P2 ;  /* 0x67f00000f0447fae */ /* 0x0005e800091a101c */
[----:B------:R-:W0:Y:S01]  /*1f9f0*/  LDGDEPBAR ;  /* 0x00000000000079af */ /* 0x000e220000000000 */
[----:B------:R-:W-:-:S05]  /*1fa00*/  VIADD R4, R6, 0xfffffe3f ;  /* 0xfffffe3f06047836 */ /* 0x000fca0000000000 */
[----:B------:R-:W-:Y:S02]  /*1fa10*/  ISETP.GE.U32.AND P3, PT, R4, 0x7ffffe00, PT ;  /* 0x7ffffe000400780c */ /* 0x000fe40003f66070 */
[----:B-1----:R-:W-:Y:S01]  /*1fa20*/  LOP3.LUT R0, R0, 0x7f, RZ, 0xc0, !PT ;  /* 0x0000007f00007812 */ /* 0x002fe200078ec0ff */
[----:B------:R-:W-:-:S04]  /*1fa30*/  DEPBAR.LE SB0, 0xc ;  /* 0x000083000000791a */ /* 0x000fc80000000000 */
[----:B------:R-:W-:Y:S06]  /*1fa40*/  BAR.SYNC.DEFER_BLOCKING 0x0 ;  /* 0x0000000000007b1d */ /* 0x000fec0000010000 */
[----:B--2---:R-:W-:Y:S05]  /*1fa50*/  @!P0 BRA `(.L_x_6) ;  /* 0x0000000000448947 */ /* 0x004fea0003800000 */
[----:B------:R-:W-:Y:S04]  /*1fa60*/  LDS.128 R4, [R71+0x80000] ;  /* 0x0800000047047984 */ /* 0x000fe80000000c00 */
        /* <DEDUP_REMOVED lines=14> */
[----:B------:R-:W1:Y:S02]  /*1fb50*/  LDS.128 R64, [R71+0x800f0] ;  /* 0x0800f00047407984 */ /* 0x000e640000000c00 */
[----:B-1----:R1:W-:Y:S02]  /*1fb60*/  STTM.x64 tmem[UR12+0x100], R4 ;  /* 0x00010004000079ed */ /* 0x0023e4000834000c */
.L_x_6:
[----:B-1----:R-:W1:Y:S01]  /*1fb70*/  LDC R7, c[0x0][0x3a0] ;  /* 0x0000e800ff077b82 */ /* 0x002e620000000800 */
[----:B------:R-:W-:Y:S01]  /*1fb80*/  ISETP.NE.U32.AND P0, PT, RZ, UR16, PT ;  /* 0x00000010ff007c0c */ /* 0x000fe2000bf05070 */
[----:B------:R-:W-:Y:S01]  /*1fb90*/  USHF.R.S32.HI UR13, URZ, 0x1f, UR4 ;  /* 0x0000001fff0d7899 */ /* 0x000fe20008011404 */
[----:B------:R-:W2:Y:S01]  /*1fba0*/  FENCE.VIEW.ASYNC.T ;  /* 0x00000000000073c6 */ /* 0x000ea20000000200 */
[----:B------:R-:W-:Y:S01]  /*1fbb0*/  USHF.L.U32 UR30, UR4, 0x2, URZ ;  /* 0x00000002041e7899 */ /* 0x000fe200080006ff */
[----:B------:R-:W-:Y:S01]  /*1fbc0*/  VIADD R71, R71, 0x100000 ;  /* 0x0010000047477836 */ /* 0x000fe20000000000 */
[----:B------:R-:W-:Y:S02]  /*1fbd0*/  USHF.L.U64.HI UR13, UR4, 0x2, UR13 ;  /* 0x00000002040d7899 */ /* 0x000fe4000801020d */
[----:B------:R-:W3:Y:S01]  /*1fbe0*/  LDC R4, c[0x0][0x3a0] ;  /* 0x0000e800ff047b82 */ /* 0x000ee20000000800 */
[----:B------:R-:W-:-:S07]  /*1fbf0*/  UIADD3 UR14, UPT, UPT, UR11, 0x100, URZ ;  /* 0x000001000b0e7890 */ /* 0x000fce000fffe0ff */
[----:B--2---:R-:W-:Y:S01]  /*1fc00*/  BAR.SYNC.DEFER_BLOCKING 0x0 ;  /* 0x0000000000007b1d */ /* 0x004fe20000010000 */
[----:B------:R-:W-:-:S04]  /*1fc10*/  IADD3 R176, P4, PT, R176, UR30, RZ ;  /* 0x0000001eb0b07c10 */ /* 0x000fc8000ff9e0ff */
[----:B------:R-:W-:-:S03]  /*1fc20*/  IADD3.X R177, PT, PT, R177, UR13, RZ, P4, !PT ;  /* 0x0000000db1b17c10 */ /* 0x000fc6000a7fe4ff */
[----:B------:R-:W2:Y:S08]  /*1fc30*/  LDC R5, c[0x0][0x3a0] ;  /* 0x0000e800ff057b82 */ /* 0x000eb00000000800 */
[----:B------:R-:W4:Y:S01]  /*1fc40*/  LDC R6, c[0x0][0x3a0] ;  /* 0x0000e800ff067b82 */ /* 0x000f220000000800 */
[----:B-1----:R-:W-:-:S05]  /*1fc50*/  VIADD R252, R7, 0x3f ;  /* 0x0000003f07fc7836 */ /* 0x002fca0000000000 */
[----:B------:R-:W-:-:S13]  /*1fc60*/  ISETP.LT.OR P2, PT, R252, 0x40, P0 ;  /* 0x00000040fc00780c */ /* 0x000fda0000741670 */
[----:B---3--:R-:W-:Y:S05]  /*1fc70*/  @P2 BRA `(.L_x_7) ;  /* 0x0000000000c02947 */ /* 0x008fea0003800000 */
[----:B------:R-:W-:Y:S01]  /*1fc80*/  USHF.R.U32.HI UR16, URZ, 0x4, UR10 ;  /* 0x00000004ff107899 */ /* 0x000fe2000801160a */
[----:B------:R-:W-:Y:S01]  /*1fc90*/  UMOV UR4, URZ ;  /* 0x000000ff00047c82 */ /* 0x000fe20008000000 */
[----:B------:R-:W-:Y:S02]  /*1fca0*/  UMOV UR5, URZ ;  /* 0x000000ff00057c82 */ /* 0x000fe40008000000 */
[----:B------:R-:W-:Y:S02]  /*1fcb0*/  USGXT.U32 UR16, UR16, 0xe ;  /* 0x0000000e1010789a */ /* 0x000fe40008000000 */
[----:B------:R-:W-:Y:S02]  /*1fcc0*/  UIADD3 UR7, UPT, UPT, UR11, 0x108, URZ ;  /* 0x000001080b077890 */ /* 0x000fe4000fffe0ff */
[----:B------:R-:W-:Y:S02]  /*1fcd0*/  UIADD3 UR36, UP1, UPT, UR16, 0x2, URZ ;  /* 0x0000000210247890 */ /* 0x000fe4000ff3e0ff */
[----:B------:R-:W-:-:S02]  /*1fce0*/  UIADD3 UR9, UPT, UPT, UR11, 0x110, URZ ;  /* 0x000001100b097890 */ /* 0x000fc4000fffe0ff */
[----:B------:R-:W-:Y:S02]  /*1fcf0*/  UIADD3.X UR37, UPT, UPT, UR4, 0x40004040, URZ, UP1, !UPT ;  /* 0x4000404004257890 */ /* 0x000fe40008ffe4ff */
[----:B------:R-:W-:Y:S01]  /*1fd00*/  UIADD3 UR15, UPT, UPT, UR11, 0x118, URZ ;  /* 0x000001180b0f7890 */ /* 0x000fe2000fffe0ff */
[----:B------:R-:W-:Y:S01]  /*1fd10*/  UMOV UR4, UR8 ;  /* 0x0000000800047c82 */ /* 0x000fe20008000000 */
[----:B------:R-:W-:Y:S01]  /*1fd20*/  UIADD3.64 UR18, UPT, UPT, UR36, 0x4, URZ ;  /* 0x0000000424127897 */ /* 0x000fe2000fffe0ff */
[----:B------:R-:W-:Y:S01]  /*1fd30*/  UMOV UR35, UR4 ;  /* 0x0000000400237c82 */ /* 0x000fe20008000000 */
[----:B------:R-:W-:Y:S02]  /*1fd40*/  UIADD3.64 UR4, UPT, UPT, UR36, 0x2, URZ ;  /* 0x0000000224047897 */ /* 0x000fe4000fffe0ff */
[----:B------:R-:W-:Y:S02]  /*1fd50*/  UIADD3 UR22, UPT, UPT, UR11, 0x120, URZ ;  /* 0x000001200b167890 */ /* 0x000fe4000fffe0ff */
[----:B------:R-:W-:-:S02]  /*1fd60*/  UIADD3.64 UR20, UPT, UPT, UR36, 0x7fe, URZ ;  /* 0x000007fe24147897 */ /* 0x000fc4000fffe0ff */
[----:B------:R-:W-:Y:S02]  /*1fd70*/  UIADD3 UR23, UPT, UPT, UR11, 0x128, URZ ;  /* 0x000001280b177890 */ /* 0x000fe4000fffe0ff */
[----:B------:R-:W-:Y:S02]  /*1fd80*/  UIADD3.64 UR24, UPT, UPT, UR36, 0x800, URZ ;  /* 0x0000080024187897 */ /* 0x000fe4000fffe0ff */
[----:B------:R-:W-:Y:S02]  /*1fd90*/  UIADD3 UR31, UPT, UPT, UR11, 0x130, URZ ;  /* 0x000001300b1f7890 */ /* 0x000fe4000fffe0ff */
[----:B------:R-:W-:Y:S01]  /*1fda0*/  UIADD3.64 UR26, UPT, UPT, UR36, 0x802, URZ ;  /* 0x00000802241a7897 */ /* 0x000fe2000fffe0ff */
[----:B------:R-:W-:Y:S01]  /*1fdb0*/  UMOV UR38, 0x0 ;  /* 0x0000000000267882 */ /* 0x000fe20000000000 */
[----:B------:R-:W-:Y:S01]  /*1fdc0*/  UMOV UR39, 0x8400910 ;  /* 0x0840091000277882 */ /* 0x000fe20000000000 */
[----:B------:R-:W-:Y:S02]  /*1fdd0*/  UIADD3 UR34, UPT, UPT, UR11, 0x138, URZ ;  /* 0x000001380b227890 */ /* 0x000fe4000fffe0ff */
[----:B------:R-:W-:Y:S01]  /*1fde0*/  UIADD3.64 UR32, UPT, UPT, UR36, 0x804, URZ ;  /* 0x0000080424207897 */ /* 0x000fe2000fffe0ff */
[----:B------:R-:W-:Y:S01]  /*1fdf0*/  UMOV UR17, 0x40004040 ;  /* 0x4000404000117882 */ /* 0x000fe20000000000 */
[----:B------:R-:W-:Y:S01]  /*1fe00*/  UMOV UR40, 0x0 ;  /* 0x0000000000287882 */ /* 0x000fe20000000000 */
[----:B------:R-:W-:Y:S01]  /*1fe10*/  UMOV UR41, 0x8400910 ;  /* 0x0840091000297882 */ /* 0x000fe20000000000 */
[----:B------:R-:W-:Y:S01]  /*1fe20*/  UMOV UR42, 0x0 ;  /* 0x00000000002a7882 */ /* 0x000fe20000000000 */
[----:B------:R-:W-:Y:S01]  /*1fe30*/  UMOV UR43, 0x8400910 ;  /* 0x08400910002b7882 */ /* 0x000fe20000000000 */
[----:B------:R1:W-:Y:S01]  /*1fe40*/  UTCHMMA tmem[UR14], gdesc[UR16], tmem[UR11], tmem[UR38], idesc[UR39], !UPT ;  /* 0x00ff26100e0079ea */ /* 0x0003e2000f80000b */
[----:B------:R-:W-:Y:S01]  /*1fe50*/  UMOV UR44, 0x0 ;  /* 0x00000000002c7882 */ /* 0x000fe20000000000 */
[----:B------:R-:W-:Y:S01]  /*1fe60*/  UMOV UR45, 0x8400910 ;  /* 0x08400910002d7882 */ /* 0x000fe20000000000 */
[----:B------:R1:W-:Y:S01]  /*1fe70*/  UTCHMMA tmem[UR7], gdesc[UR36], tmem[UR11], tmem[UR40], idesc[UR41], UPT ;  /* 0x00ff2824070079ea */ /* 0x0003e2000b80000b */
        /* <DEDUP_REMOVED lines=12> */
[----:B------:R1:W-:Y:S01]  /*1ff40*/  UTCHMMA tmem[UR31], gdesc[UR26], tmem[UR11], tmem[UR50], idesc[UR51], UPT ;  /* 0x00ff321a1f0079ea */ /* 0x0003e2000b80000b */
[----:B------:R1:W-:Y:S01]  /*1ff50*/  UTCHMMA tmem[UR34], gdesc[UR32], tmem[UR11], tmem[UR52], idesc[UR53], UPT ;  /* 0x00ff3420220079ea */ /* 0x0003e2000b80000b */
[----:B------:R1:W-:Y:S01]  /*1ff60*/  UTCBAR [UR35], URZ ;  /* 0x000000ff230073e9 */ /* 0x0003e200080000ff */
[----:B------:R-:W-:Y:S01]  /*1ff70*/  NOP ;  /* 0x0000000000007918 */ /* 0x000fe20000000000 */
.L_x_7:
[----:B------:R-:W-:Y:S01]  /*1ff80*/  VIADD R4, R4, 0xfffffe3e ;  /* 0xfffffe3e04047836 */ /* 0x000fe20000000000 */
[----:B------:R-:W-:Y:S01]  /*1ff90*/  BAR.SYNC.DEFER_BLOCKING 0x0 ;  /* 0x0000000000007b1d */ /* 0x000fe20000010000 */
[----:B--2---:R-:W-:Y:S01]  /*1ffa0*/  VIADD R5, R5, 0xfffffe3d ;  /* 0xfffffe3d05057836 */ /* 0x004fe20000000000 */
[----:B------:R-:W-:Y:S02]  /*1ffb0*/  IADD3 R172, P5, PT, R172, UR30, RZ ;  /* 0x0000001eacac7c10 */ /* 0x000fe4000ffbe0ff */
[----:B------:R-:W-:Y:S01]  /*1ffc0*/  ISETP.GE.U32.AND P4, PT, R4, 0x7ffffdff, PT ;  /* 0x7ffffdff0400780c */ /* 0x000fe20003f86070 */
[----:B----4-:R-:W-:Y:S01]  /*1ffd0*/  VIADD R4, R6, 0xfffffe3c ;  /* 0xfffffe3c06047836 */ /* 0x010fe20000000000 */
[----:B------:R-:W-:Y:S02]  /*1ffe0*/  IADD3.X R173, PT, PT, R173, UR13, RZ, P5, !PT ;  /* 0x0000000dadad7c10 */ /* 0x000fe4000affe4ff */
[----:B------:R-:W2:Y:S01]  /*1fff0*/  LDC R6, c[0x0][0x3a0] ;  /* 0x0000e800ff067b82 */ /* 0x000ea20000000800 */
[----:B------:R-:W-:Y:S01]  /*20000*/  IADD3 R166, P5, PT, R166, UR30, RZ ;  /* 0x0000001ea6a67c10 */ /* 0x000fe2000ffbe0ff */
[----:B-1----:R-:W1:Y:S01]  /*20010*/  LDCU UR4, c[0x0][0x3a0] ;  /* 0x00007400ff0477ac */ /* 0x002e620008000800 */
[----:B------:R-:W-:Y:S01]  /*20020*/  ISETP.GE.U32.AND P2, PT, R4, 0x7ffffdfd, PT ;  /* 0x7ffffdfd0400780c */ /* 0x000fe20003f46070 */
[----:B------:R-:W3:Y:S01]  /*20030*/  LDL.LU.64 R22, [R1+0x1f8] ;  /* 0x0001f80001167983 */ /* 0x000ee20000300a00 */
[----:B------:R-:W-:Y:S01]  /*20040*/  IADD3.X R167, PT, PT, R167, UR13, RZ, P5, !PT ;  /* 0x0000000da7a77c10 */ /* 0x000fe2000affe4ff */
[----:B------:R-:W4:Y:S01]  /*20050*/  LDCU UR7, c[0x0][0x3a0] ;  /* 0x00007400ff0777ac */ /* 0x000f220008000800 */
[----:B------:R-:W-:Y:S01]  /*20060*/  IADD3 R160, P5, PT, R160, UR30, RZ ;  /* 0x0000001ea0a07c10 */ /* 0x000fe2000ffbe0ff */
[----:B------:R-:W2:Y:S01]  /*20070*/  LDC R4, c[0x0][0x3a0] ;  /* 0x0000e800ff047b82 */ /* 0x000ea20000000800 */
[----:B------:R-:W-:Y:S01]  /*20080*/  IADD3 R102, P6, PT, R102, UR30, RZ ;  /* 0x0000001e66667c10 */ /* 0x000fe2000ffde0ff */
[----:B------:R-:W4:Y:S01]  /*20090*/  LDCU UR9, c[0x0][0x3a0] ;  /* 0x00007400ff0977ac */ /* 0x000f220008000800 */
[----:B------:R-:W-:Y:S01]  /*200a0*/  IADD3.X R161, PT, PT, R161, UR13, RZ, P5, !PT ;  /* 0x0000000da1a17c10 */ /* 0x000fe2000affe4ff */
[----:B------:R-:W3:Y:S01]  /*200b0*/  LDL.LU.64 R30, [R1+0x1c8] ;  /* 0x0001c800011e7983 */ /* 0x000ee20000300a00 */
[----:B------:R-:W-:Y:S01]  /*200c0*/  IADD3 R76, P5, PT, R76, UR30, RZ ;  /* 0x0000001e4c4c7c10 */ /* 0x000fe2000ffbe0ff */
[----:B------:R-:W2:Y:S01]  /*200d0*/  LDCU UR5, c[0x0][0x3a0] ;  /* 0x00007400ff0577ac */ /* 0x000ea20008000800 */
[----:B------:R-:W-:Y:S01]  /*200e0*/  IADD3.X R103, PT, PT, R103, UR13, RZ, P6, !PT ;  /* 0x0000000d67677c10 */ /* 0x000fe2000b7fe4ff */
[----:B------:R-:W3:Y:S01]  /*200f0*/  LDC R7, c[0x0][0x3a0] ;  /* 0x0000e800ff077b82 */ /* 0x000ee20000000800 */
[----:B------:R-:W-:Y:S01]  /*20100*/  @!PT LDS RZ, [RZ] ;  /* 0x00000000fffff984 */ /* 0x000fe20000000800 */
[----:B------:R-:W-:Y:S01]  /*20110*/  @!PT LDS RZ, [RZ] ;  /* 0x00000000fffff984 */ /* 0x000fe20000000800 */
[----:B------:R-:W-:Y:S01]  /*20120*/  @!PT LDS RZ, [RZ] ;  /* 0x00000000fffff984 */ /* 0x000fe20000000800 */
[----:B------:R-:W-:Y:S01]  /*20130*/  LDGSTS.E [R71+-0x80000], desc[UR28][R176.64], !P3 ;  /* 0x80000000b0477fae */ /* 0x000fe2000d9a101c */
[----:B------:R-:W-:Y:S01]  /*20140*/  ISETP.GE.U32.AND P3, PT, R5, 0x7ffffdfe, PT ;  /* 0x7ffffdfe0500780c */ /* 0x000fe20003f66070 */
[----:B------:R-:W2:Y:S01]  /*20150*/  LDCU UR16, c[0x0][0x3a0] ;  /* 0x00007400ff1077ac */ /* 0x000ea20008000800 */
[----:B------:R-:W-:Y:S01]  /*20160*/  IADD3.X R77, PT, PT, R77, UR13, RZ, P5, !PT ;  /* 0x0000000d4d4d7c10 */ /* 0x000fe2000affe4ff */
[----:B------:R-:W-:Y:S01]  /*20170*/  LDGSTS.E [R71+-0x7fffc], desc[UR28][R172.64], !P4 ;  /* 0x80004000ac477fae */ /* 0x000fe2000e1a101c */
[----:B------:R-:W-:Y:S01]  /*20180*/  IADD3 R78, P5, PT, R78, UR30, RZ ;  /* 0x0000001e4e4e7c10 */ /* 0x000fe2000ffbe0ff */
[----:B-1----:R-:W-:Y:S01]  /*20190*/  UIADD3 UR4, UPT, UPT, UR4, -0x1df, URZ ;  /* 0xfffffe2104047890 */ /* 0x002fe2000fffe0ff */
[----:B------:R-:W1:Y:S01]  /*201a0*/  LDC R5, c[0x0][0x3a0] ;  /* 0x0000e800ff057b82 */ /* 0x000e620000000800 */
[----:B----4-:R-:W-:Y:S01]  /*201b0*/  UIADD3 UR7, UPT, UPT, UR7, -0x1db, URZ ;  /* 0xfffffe2507077890 */ /* 0x010fe2000fffe0ff */
[----:B------:R-:W-:Y:S01]  /*201c0*/  IADD3.X R79, PT, PT, R79, UR13, RZ, P5, !PT ;  /* 0x0000000d4f4f7c10 */ /* 0x000fe2000affe4ff */
[----:B------:R-:W-:Y:S01]  /*201d0*/  UISETP.GE.U32.AND UP4, UPT, UR4, 0x7ffffde2, UPT ;  /* 0x7ffffde20400788c */ /* 0x000fe2000bf86070 */
[----:B------:R-:W-:Y:S01]  /*201e0*/  IADD3 R80, P5, PT, R80, UR30, RZ ;  /* 0x0000001e50507c10 */ /* 0x000fe2000ffbe0ff */
[----:B------:R-:W-:Y:S01]  /*201f0*/  UIADD3 UR9, UPT, UPT, UR9, -0x1dc, URZ ;  /* 0xfffffe2409097890 */ /* 0x000fe2000fffe0ff */
[----:B------:R-:W-:Y:S01]  /*20200*/  IADD3 R104, P6, PT, R104, UR30, RZ ;  /* 0x0000001e68687c10 */ /* 0x000fe2000ffde0ff */
[----:B------:R-:W-:Y:S01]  /*20210*/  LDGSTS.E [R71+-0x7fff8], desc[UR28][R166.64], !P3 ;  /* 0x80008000a6477fae */ /* 0x000fe2000d9a101c */
[----:B--2---:R-:W-:Y:S01]  /*20220*/  VIADD R4, R4, 0xfffffe3b ;  /* 0xfffffe3b04047836 */ /* 0x004fe20000000000 */
[----:B------:R-:W-:Y:S01]  /*20230*/  IADD3.X R81, PT, PT, R81, UR13, RZ, P5, !PT ;  /* 0x0000000d51517c10 */ /* 0x000fe2000affe4ff */
[----:B------:R-:W-:Y:S01]  /*20240*/  UISETP.GE.U32.AND UP2, UPT, UR7, 0x7ffffde6, UPT ;  /* 0x7ffffde60700788c */ /* 0x000fe2000bf46070 */
[----:B------:R-:W-:Y:S01]  /*20250*/  LDGSTS.E [R71+-0x7fff4], desc[UR28][R160.64], !P2 ;  /* 0x8000c000a0477fae */ /* 0x000fe2000d1a101c */
[----:B------:R-:W-:Y:S01]  /*20260*/  IADD3 R82, P5, PT, R82, UR30, RZ ;  /* 0x0000001e52527c10 */ /* 0x000fe2000ffbe0ff */
[----:B------:R-:W-:Y:S01]  /*20270*/  USEL UR7, URZ, 0x1fffe, UP4 ;  /* 0x0001fffeff077887 */ /* 0x000fe2000a000000 */
[----:B------:R-:W-:Y:S01]  /*20280*/  ISETP.GE.U32.AND P4, PT, R4, 0x7ffffdfc, PT ;  /* 0x7ffffdfc0400780c */ /* 0x000fe20003f86070 */
[----:B------:R-:W-:Y:S01]  /*20290*/  VIADD R4, R6, 0xfffffe39 ;  /* 0xfffffe3906047836 */ /* 0x000fe20000000000 */
[----:B------:R-:W-:Y:S01]  /*202a0*/  IADD3.X R83, PT, PT, R83, UR13, RZ, P5, !PT ;  /* 0x0000000d53537c10 */ /* 0x000fe2000affe4ff */
[----:B------:R-:W2:Y:S01]  /*202b0*/  LDC R6, c[0x0][0x3a0] ;  /* 0x0000e800ff067b82 */ /* 0x000ea20000000800 */
[----:B------:R-:W-:Y:S01]  /*202c0*/  IADD3 R84, P5, PT, R84, UR30, RZ ;  /* 0x0000001e54547c10 */ /* 0x000fe2000ffbe0ff */
[----:B------:R-:W-:Y:S01]  /*202d0*/  UIADD3 UR5, UPT, UPT, UR5, -0x1dd, URZ ;  /* 0xfffffe2305057890 */ /* 0x000fe2000fffe0ff */
[----:B------:R-:W-:Y:S01]  /*202e0*/  ISETP.GE.U32.AND P2, PT, R4, 0x7ffffdfa, PT ;  /* 0x7ffffdfa0400780c */ /* 0x000fe20003f46070 */
[----:B------:R-:W-:Y:S01]  /*202f0*/  UISETP.GE.U32.AND UP1, UPT, UR9, 0x7ffffde5, UPT ;  /* 0x7ffffde50900788c */ /* 0x000fe2000bf26070 */
[----:B------:R-:W-:Y:S01]  /*20300*/  IADD3.X R85, PT, PT, R85, UR13, RZ, P5, !PT ;  /* 0x0000000d55557c10 */ /* 0x000fe2000affe4ff */
[----:B------:R-:W4:Y:S01]  /*20310*/  LDCU UR19, c[0x0][0x3a0] ;  /* 0x00007400ff1377ac */ /* 0x000f220008000800 */
[----:B-1----:R-:W-:Y:S01]  /*20320*/  IADD3 R5, PT, PT, R5, -0x1c6, RZ ;  /* 0xfffffe3a05057810 */ /* 0x002fe20007ffe0ff */
[----:B------:R-:W1:Y:S01]  /*20330*/  LDC R4, c[0x0][0x3a0] ;  /* 0x0000e800ff047b82 */ /* 0x000e620000000800 */
[----:B------:R-:W-:Y:S01]  /*20340*/  IADD3 R86, P5, PT, R86, UR30, RZ ;  /* 0x0000001e56567c10 */ /* 0x000fe2000ffbe0ff */
[----:B------:R-:W-:Y:S01]  /*20350*/  LDGSTS.E [R71+-0x7fff0], desc[UR28][R76.64], !P4 ;  /* 0x800100004c477fae */ /* 0x000fe2000e1a101c */
[----:B------:R-:W-:Y:S01]  /*20360*/  ISETP.GE.U32.AND P3, PT, R5, 0x7ffffdfb, PT ;  /* 0x7ffffdfb0500780c */ /* 0x000fe20003f66070 */
[----:B------:R-:W1:Y:S01]  /*20370*/  LDCU UR20, c[0x0][0x3a0] ;  /* 0x00007400ff1477ac */ /* 0x000e620008000800 */
[----:B------:R-:W-:Y:S01]  /*20380*/  IADD3.X R87, PT, PT, R87, UR13, RZ, P5, !PT ;  /* 0x0000000d57577c10 */ /* 0x000fe2000affe4ff */
[----:B------:R-:W4:Y:S01]  /*20390*/  LDL.LU.64 R60, [R1+0x198] ;  /* 0x00019800013c7983 */ /* 0x000f220000300a00 */
[----:B------:R-:W-:Y:S01]  /*203a0*/  IADD3 R88, P5, PT, R88, UR30, RZ ;  /* 0x0000001e58587c10 */ /* 0x000fe2000ffbe0ff */
[----:B------:R-:W2:Y:S01]  /*203b0*/  LDC R5, c[0x0][0x3a0] ;  /* 0x0000e800ff057b82 */ /* 0x000ea20000000800 */
[----:B------:R-:W-:Y:S01]  /*203c0*/  UISETP.GE.U32.AND UP3, UPT, UR5, 0x7ffffde4, UPT ;  /* 0x7ffffde40500788c */ /* 0x000fe2000bf66070 */
[----:B------:R-:W-:Y:S01]  /*203d0*/  IADD3.X R105, PT, PT, R105, UR13, RZ, P6, !PT ;  /* 0x0000000d69697c10 */ /* 0x000fe2000b7fe4ff */
[----:B------:R-:W-:Y:S01]  /*203e0*/  USEL UR4, URZ, 0x1, UP1 ;  /* 0x00000001ff047887 */ /* 0x000fe20008800000 */
[----:B------:R-:W-:Y:S01]  /*203f0*/  IADD3.X R89, PT, PT, R89, UR13, RZ, P5, !PT ;  /* 0x0000000d59597c10 */ /* 0x000fe2000affe4ff */
[----:B------:R-:W-:Y:S01]  /*20400*/  USEL UR5, URZ, 0x1fffe, UP2 ;  /* 0x0001fffeff057887 */ /* 0x000fe20009000000 */
[----:B------:R-:W-:Y:S01]  /*20410*/  IADD3 R90, P5, PT, R90, UR30, RZ ;  /* 0x0000001e5a5a7c10 */ /* 0x000fe2000ffbe0ff */
[----:B------:R-:W1:Y:S01]  /*20420*/  LDCU UR9, c[0x0][0x3a0] ;  /* 0x00007400ff0977ac */ /* 0x000e620008000800 */
[----:B------:R-:W-:Y:S01]  /*20430*/  LDGSTS.E [R71+-0x7ffec], desc[UR28][R78.64], !P3 ;  /* 0x800140004e477fae */ /* 0x000fe2000d9a101c */
[----:B------:R-:W-:Y:S01]  /*20440*/  IADD3 R108, P6, PT, R108, UR30, RZ ;  /* 0x0000001e6c6c7c10 */ /* 0x000fe2000ffde0ff */
[----:B------:R-:W3:Y:S01]  /*20450*/  LDC R8, c[0x0][0x3a0] ;  /* 0x0000e800ff087b82 */ /* 0x000ee20000000800 */
[----:B------:R-:W-:Y:S01]  /*20460*/  IADD3.X R91, PT, PT, R91, UR13, RZ, P5, !PT ;  /* 0x0000000d5b5b7c10 */ /* 0x000fe2000affe4ff */
[----:B------:R-:W-:Y:S01]  /*20470*/  LDGSTS.E [R71+-0x7ffe8], desc[UR28][R80.64], !P2 ;  /* 0x8001800050477fae */ /* 0x000fe2000d1a101c */
[----:B------:R-:W-:Y:S01]  /*20480*/  IADD3 R92, P5, PT, R92, UR30, RZ ;  /* 0x0000001e5c5c7c10 */ /* 0x000fe2000ffbe0ff */
[----:B------:R-:W1:Y:S01]  /*20490*/  LDCU UR15, c[0x0][0x3a0] ;  /* 0x00007400ff0f77ac */ /* 0x000e620008000800 */
[----:B------:R-:W-:Y:S01]  /*204a0*/  IADD3.X R109, PT, PT, R109, UR13, RZ, P6, !PT ;  /* 0x0000000d6d6d7c10 */ /* 0x000fe2000b7fe4ff */
[----:B-1----:R-:W-:Y:S01]  /*204b0*/  VIADD R4, R4, 0xfffffe38 ;  /* 0xfffffe3804047836 */ /* 0x002fe20000000000 */
[----:B------:R-:W-:Y:S01]  /*204c0*/  IADD3.X R93, PT, PT, R93, UR13, RZ, P5, !PT ;  /* 0x0000000d5d5d7c10 */ /* 0x000fe2000affe4ff */
[----:B------:R-:W-:Y:S01]  /*204d0*/  UIADD3 UR4, UPT, UPT, UR4, UR5, URZ ;  /* 0x0000000504047290 */ /* 0x000fe2000fffe0ff */
[----:B------:R-:W-:Y:S01]  /*204e0*/  IADD3 R94, P5, PT, R94, UR30, RZ ;  /* 0x0000001e5e5e7c10 */ /* 0x000fe2000ffbe0ff */
[----:B------:R-:W1:Y:S01]  /*204f0*/  LDCU UR21, c[0x0][0x3a0] ;  /* 0x00007400ff1577ac */ /* 0x000e620008000800 */
[----:B------:R-:W-:Y:S01]  /*20500*/  ISETP.GE.U32.AND P4, PT, R4, 0x7ffffdf9, PT ;  /* 0x7ffffdf90400780c */ /* 0x000fe20003f86070 */
[----:B--2---:R-:W-:Y:S01]  /*20510*/  VIADD R4, R6, 0xfffffe36 ;  /* 0xfffffe3606047836 */ /* 0x004fe20000000000 */
[----:B------:R-:W-:Y:S01]  /*20520*/  IADD3.X R95, PT, PT, R95, UR13, RZ, P5, !PT ;  /* 0x0000000d5f5f7c10 */ /* 0x000fe2000affe4ff */
[----:B------:R-:W2:Y:S01]  /*20530*/  LDC R6, c[0x0][0x3a0] ;  /* 0x0000e800ff067b82 */ /* 0x000ea20000000800 */
[----:B------:R-:W-:Y:S01]  /*20540*/  VIADD R5, R5, 0xfffffe37 ;  /* 0xfffffe3705057836 */ /* 0x000fe20000000000 */
[----:B------:R-:W-:Y:S01]  /*20550*/  IADD3 R96, P5, PT, R96, UR30, RZ ;  /* 0x0000001e60607c10 */ /* 0x000fe2000ffbe0ff */
[----:B------:R-:W-:Y:S01]  /*20560*/  ULOP3.LUT UR4, UR4, 0x3, URZ, 0xc0, !UPT ;  /* 0x0000000304047892 */ /* 0x000fe2000f8ec0ff */
[----:B------:R-:W-:Y:S01]  /*20570*/  ISETP.GE.U32.AND P2, PT, R4, 0x7ffffdf7, PT ;  /* 0x7ffffdf70400780c */ /* 0x000fe20003f46070 */
[----:B------:R-:W1:Y:S01]  /*20580*/  LDCU UR17, c[0x0][0x3a0] ;  /* 0x00007400ff1177ac */ /* 0x000e620008000800 */
[----:B------:R-:W-:Y:S01]  /*20590*/  ISETP.GE.U32.AND P3, PT, R5, 0x7ffffdf8, PT ;  /* 0x7ffffdf80500780c */ /* 0x000fe20003f66070 */
[----:B------:R-:W4:Y:S01]  /*205a0*/  LDL.LU.64 R52, [R1+0x178] ;  /* 0x0001780001347983 */ /* 0x000f220000300a00 */
[----:B------:R-:W1:Y:S01]  /*205b0*/  LDC R4, c[0x0][0x3a0] ;  /* 0x0000e800ff047b82 */ /* 0x000e620000000800 */
[----:B------:R-:W-:Y:S01]  /*205c0*/  IADD3.X R97, PT, PT, R97, UR13, RZ, P5, !PT ;  /* 0x0000000d61617c10 */ /* 0x000fe2000affe4ff */
[----:B------:R-:W1:Y:S01]  /*205d0*/  LDCU UR18, c[0x0][0x3a0] ;  /* 0x00007400ff1277ac */ /* 0x000e620008000800 */
[----:B------:R-:W-:Y:S01]  /*205e0*/  LDGSTS.E [R71+-0x7ffe4], desc[UR28][R82.64], !P4 ;  /* 0x8001c00052477fae */ /* 0x000fe2000e1a101c */
[----:B------:R-:W-:Y:S01]  /*205f0*/  IADD3 R98, P5, PT, R98, UR30, RZ ;  /* 0x0000001e62627c10 */ /* 0x000fe2000ffbe0ff */
[----:B------:R-:W-:Y:S01]  /*20600*/  UIADD3 UR16, UPT, UPT, UR16, -0x1d4, URZ ;  /* 0xfffffe2c10107890 */ /* 0x000fe2000fffe0ff */
[----:B------:R-:W-:-:S02]  /*20610*/  IADD3 R110, P6, PT, R110, UR30, RZ ;  /* 0x0000001e6e6e7c10 */ /* 0x000fc4000ffde0ff */
[----:B------:R-:W2:Y:S01]  /*20620*/  LDC R5, c[0x0][0x3a0] ;  /* 0x0000e800ff057b82 */ /* 0x000ea20000000800 */
[----:B------:R-:W-:Y:S01]  /*20630*/  IADD3.X R99, PT, PT, R99, UR13, RZ, P5, !PT ;  /* 0x0000000d63637c10 */ /* 0x000fe2000affe4ff */
[----:B------:R-:W-:Y:S01]  /*20640*/  UIADD3 UR5, UPT, UPT, UR20, -0x1d8, URZ ;  /* 0xfffffe2814057890 */ /* 0x000fe2000fffe0ff */
[----:B------:R-:W-:Y:S01]  /*20650*/  LDGSTS.E [R71+-0x7ffe0], desc[UR28][R84.64], !P3 ;  /* 0x8002000054477fae */ /* 0x000fe2000d9a101c */
[----:B------:R-:W-:Y:S01]  /*20660*/  UISETP.GE.U32.AND UP6, UPT, UR16, 0x7ffffded, UPT ;  /* 0x7ffffded1000788c */ /* 0x000fe2000bfc6070 */
[----:B------:R-:W-:Y:S01]  /*20670*/  IADD3.X R111, PT, PT, R111, UR13, RZ, P6, !PT ;  /* 0x0000000d6f6f7c10 */ /* 0x000fe2000b7fe4ff */
[----:B------:R-:W-:Y:S01]  /*20680*/  UIADD3 UR9, UPT, UPT, UR9, -0x1d6, URZ ;  /* 0xfffffe2a09097890 */ /* 0x000fe2000fffe0ff */
[----:B------:R-:W-:Y:S01]  /*20690*/  LDGSTS.E [R71+-0x7ffdc], desc[UR28][R86.64], !P2 ;  /* 0x8002400056477fae */ /* 0x000fe2000d1a101c */
[----:B------:R-:W-:Y:S01]  /*206a0*/  UISETP.GE.U32.AND UP4, UPT, UR5, 0x7ffffde9, UPT ;  /* 0x7ffffde90500788c */ /* 0x000fe2000bf86070 */
[----:B------:R-:W-:Y:S01]  /*206b0*/  IADD3 R114, P6, PT, R114, UR30, RZ ;  /* 0x0000001e72727c10 */ /* 0x000fe2000ffde0ff */
[----:B------:R-:W-:Y:S01]  /*206c0*/  USEL UR5, URZ, 0x1, UP6 ;  /* 0x00000001ff057887 */ /* 0x000fe2000b000000 */
[----:B------:R-:W3:Y:S01]  /*206d0*/  LDC R9, c[0x0][0x3a0] ;  /* 0x0000e800ff097b82 */ /* 0x000ee20000000800 */
[----:B------:R-:W-:Y:S01]  /*206e0*/  UIADD3 UR15, UPT, UPT, UR15, -0x1d3, URZ ;  /* 0xfffffe2d0f0f7890 */ /* 0x000fe2000fffe0ff */
[----:B------:R-:W-:Y:S01]  /*206f0*/  IADD3.X R115, PT, PT, R115, UR13, RZ, P6, !PT ;  /* 0x0000000d73737c10 */ /* 0x000fe2000b7fe4ff */
[----:B------:R-:W-:Y:S01]  /*20700*/  UISETP.GE.U32.AND UP6, UPT, UR9, 0x7ffffdeb, UPT ;  /* 0x7ffffdeb0900788c */ /* 0x000fe2000bfc6070 */
[----:B------:R-:W-:Y:S01]  /*20710*/  IADD3 R116, P6, PT, R116, UR30, RZ ;  /* 0x0000001e74747c10 */ /* 0x000fe2000ffde0ff */
[----:B-1----:R-:W-:Y:S01]  /*20720*/  VIADD R4, R4, 0xfffffe35 ;  /* 0xfffffe3504047836 */ /* 0x002fe20000000000 */
[----:B------:R-:W-:Y:S01]  /*20730*/  UISETP.GE.U32.AND UP1, UPT, UR15, 0x7ffffdee, UPT ;  /* 0x7ffffdee0f00788c */ /* 0x000fe2000bf26070 */
[----:B------:R-:W4:Y:S01]  /*20740*/  LDL.LU.64 R26, [R1+0x148] ;  /* 0x00014800011a7983 */ /* 0x000f220000300a00 */
[----:B------:R-:W-:Y:S01]  /*20750*/  UIADD3 UR17, UPT, UPT, UR17, -0x1d1, URZ ;  /* 0xfffffe2f11117890 */ /* 0x000fe2000fffe0ff */
[----:B------:R-:W-:Y:S01]  /*20760*/  IADD3.X R117, PT, PT, R117, UR13, RZ, P6, !PT ;  /* 0x0000000d75757c10 */ /* 0x000fe2000b7fe4ff */
[----:B------:R-:W-:Y:S01]  /*20770*/  UIADD3 UR18, UPT, UPT, UR18, -0x1d2, URZ ;  /* 0xfffffe2e12127890 */ /* 0x000fe2000fffe0ff */
[----:B------:R-:W-:Y:S01]  /*20780*/  ISETP.GE.U32.AND P4, PT, R4, 0x7ffffdf6, PT ;  /* 0x7ffffdf60400780c */ /* 0x000fe20003f86070 */
[----:B--2---:R-:W-:Y:S01]  /*20790*/  VIADD R4, R6, 0xfffffe33 ;  /* 0xfffffe3306047836 */ /* 0x004fe20000000000 */
[----:B------:R-:W-:Y:S01]  /*207a0*/  IADD3 R120, P6, PT, R120, UR30, RZ ;  /* 0x0000001e78787c10 */ /* 0x000fe2000ffde0ff */
[----:B------:R-:W-:Y:S01]  /*207b0*/  VIADD R5, R5, 0xfffffe34 ;  /* 0xfffffe3405057836 */ /* 0x000fe20000000000 */
[----:B------:R-:W1:Y:S01]  /*207c0*/  LDC R6, c[0x0][0x3a0] ;  /* 0x0000e800ff067b82 */ /* 0x000e620000000800 */
[----:B------:R-:W-:Y:S01]  /*207d0*/  UISETP.GE.U32.AND UP2, UPT, UR18, 0x7ffffdef, UPT ;  /* 0x7ffffdef1200788c */ /* 0x000fe2000bf46070 */
[----:B------:R-:W-:Y:S01]  /*207e0*/  ISETP.GE.U32.AND P2, PT, R4, 0x7ffffdf4, PT ;  /* 0x7ffffdf40400780c */ /* 0x000fe20003f46070 */
[----:B------:R-:W2:Y:S01]  /*207f0*/  LDCU UR22, c[0x0][0x3a0] ;  /* 0x00007400ff1677ac */ /* 0x000ea20008000800 */
[----:B------:R-:W-:Y:S01]  /*20800*/  ISETP.GE.U32.AND P3, PT, R5, 0x7ffffdf5, PT ;  /* 0x7ffffdf50500780c */ /* 0x000fe20003f66070 */
[----:B------:R-:W1:Y:S01]  /*20810*/  S2R R18, SR_TID.X ;  /* 0x0000000000127919 */ /* 0x000e620000002100 */
[----:B------:R-:W-:Y:S01]  /*20820*/  IADD3.X R121, PT, PT, R121, UR13, RZ, P6, !PT ;  /* 0x0000000d79797c10 */ /* 0x000fe2000b7fe4ff */
[----:B------:R-:W1:Y:S01]  /*20830*/  LDCU UR20, c[0x0][0x3a0] ;  /* 0x00007400ff1477ac */ /* 0x000e620008000800 */
[----:B------:R-:W1:Y:S01]  /*20840*/  LDC R4, c[0x0][0x3a0] ;  /* 0x0000e800ff047b82 */ /* 0x000e620000000800 */
[----:B------:R-:W-:Y:S01]  /*20850*/  LDGSTS.E [R71+-0x7ffd8], desc[UR28][R88.64], !P4 ;  /* 0x8002800058477fae */ /* 0x000fe2000e1a101c */
[----:B------:R-:W-:Y:S01]  /*20860*/  IADD3 R122, P6, PT, R122, UR30, RZ ;  /* 0x0000001e7a7a7c10 */ /* 0x000fe2000ffde0ff */
[----:B------:R-:W1:Y:S02]  /*20870*/  LDCU UR18, c[0x0][0x3a0] ;  /* 0x00007400ff1277ac */ /* 0x000e640008000800 */
[----:B------:R-:W4:Y:S01]  /*20880*/  LDL.LU.64 R48, [R1+0x30] ;  /* 0x0000300001307983 */ /* 0x000f220000300a00 */
[----:B------:R-:W-:-:S02]  /*20890*/  IADD3.X R123, PT, PT, R123, UR13, RZ, P6, !PT ;  /* 0x0000000d7b7b7c10 */ /* 0x000fc4000b7fe4ff */
[----:B------:R-:W1:Y:S01]  /*208a0*/  LDC R5, c[0x0][0x3a0] ;  /* 0x0000e800ff057b82 */ /* 0x000e620000000800 */
[----:B------:R-:W-:Y:S01]  /*208b0*/  LDGSTS.E [R71+-0x7ffd4], desc[UR28][R90.64], !P3 ;  /* 0x8002c0005a477fae */ /* 0x000fe2000d9a101c */
[----:B------:R-:W-:-:S03]  /*208c0*/  IADD3 R124, P6, PT, R124, UR30, RZ ;  /* 0x0000001e7c7c7c10 */ /* 0x000fc6000ffde0ff */
[----:B------:R-:W-:Y:S01]  /*208d0*/  LDGSTS.E [R71+-0x7ffd0], desc[UR28][R92.64], !P2 ;  /* 0x800300005c477fae */ /* 0x000fe2000d1a101c */
[----:B------:R-:W-:Y:S02]  /*208e0*/  IADD3.X R125, PT, PT, R125, UR13, RZ, P6, !PT ;  /* 0x0000000d7d7d7c10 */ /* 0x000fe4000b7fe4ff */
[----:B------:R-:W-:Y:S01]  /*208f0*/  IADD3 R126, P6, PT, R126, UR30, RZ ;  /* 0x0000001e7e7e7c10 */ /* 0x000fe2000ffde0ff */
[----:B--2---:R-:W-:Y:S01]  /*20900*/  UIADD3 UR22, UPT, UPT, UR22, -0x1e6, URZ ;  /* 0xfffffe1a16167890 */ /* 0x004fe2000fffe0ff */
[----:B------:R-:W2:Y:S02]  /*20910*/  LDL.LU.64 R64, [R1+0x70] ;  /* 0x0000700001407983 */ /* 0x000ea40000300a00 */
[----:B------:R-:W-:Y:S02]  /*20920*/  IADD3.X R127, PT, PT, R127, UR13, RZ, P6, !PT ;  /* 0x0000000d7f7f7c10 */ /* 0x000fe4000b7fe4ff */
[----:B------:R-:W-:Y:S01]  /*20930*/  IADD3 R128, P6, PT, R128, UR30, RZ ;  /* 0x0000001e80807c10 */ /* 0x000fe2000ffde0ff */
[----:B-1----:R-:W-:Y:S01]  /*20940*/  VIADD R4, R4, 0xfffffe32 ;  /* 0xfffffe3204047836 */ /* 0x002fe20000000000 */
[----:B------:R-:W-:-:S02]  /*20950*/  UIADD3 UR20, UPT, UPT, UR20, -0x1e8, URZ ;  /* 0xfffffe1814147890 */ /* 0x000fc4000fffe0ff */
[----:B------:R-:W-:Y:S01]  /*20960*/  IADD3.X R129, PT, PT, R129, UR13, RZ, P6, !PT ;  /* 0x0000000d81817c10 */ /* 0x000fe2000b7fe4ff */
[----:B------:R-:W-:Y:S01]  /*20970*/  UIADD3 UR18, UPT, UPT, UR18, -0x1ea, URZ ;  /* 0xfffffe1612127890 */ /* 0x000fe2000fffe0ff */
[----:B------:R-:W-:Y:S01]  /*20980*/  IADD3 R130, P6, PT, R130, UR30, RZ ;  /* 0x0000001e82827c10 */ /* 0x000fe2000ffde0ff */
[----:B------:R-:W-:Y:S01]  /*20990*/  USHF.L.U32 UR54, UR6, 0x2, URZ ;  /* 0x0000000206367899 */ /* 0x000fe200080006ff */
[----:B------:R-:W-:Y:S01]  /*209a0*/  ISETP.GE.U32.AND P4, PT, R4, 0x7ffffdf3, PT ;  /* 0x7ffffdf30400780c */ /* 0x000fe20003f86070 */
[----:B------:R-:W-:Y:S01]  /*209b0*/  VIADD R4, R6, 0xfffffe30 ;  /* 0xfffffe3006047836 */ /* 0x000fe20000000000 */
[----:B------:R-:W-:Y:S01]  /*209c0*/  IADD3.X R131, PT, PT, R131, UR13, RZ, P6, !PT ;  /* 0x0000000d83837c10 */ /* 0x000fe2000b7fe4ff */
[----:B------:R-:W-:Y:S01]  /*209d0*/  VIADD R5, R5, 0xfffffe31 ;  /* 0xfffffe3105057836 */ /* 0x000fe20000000000 */
[----:B------:R-:W1:Y:S01]  /*209e0*/  LDC R6, c[0x0][0x3a0] ;  /* 0x0000e800ff067b82 */ /* 0x000e620000000800 */
[----:B------:R-:W-:Y:S01]  /*209f0*/  LOP3.LUT R18, R18, 0x3f, RZ, 0xc0, !PT ;  /* 0x0000003f12127812 */ /* 0x000fe200078ec0ff */
[----:B------:R-:W2:Y:S01]  /*20a00*/  LDL.LU.64 R44, [R1+0xa8] ;  /* 0x0000a800012c7983 */ /* 0x000ea20000300a00 */
[----:B------:R-:W-:-:S02]  /*20a10*/  ISETP.GE.U32.AND P2, PT, R4, 0x7ffffdf1, PT ;  /* 0x7ffffdf10400780c */ /* 0x000fc40003f46070 */
[----:B------:R-:W-:-:S03]  /*20a20*/  ISETP.GE.U32.AND P3, PT, R5, 0x7ffffdf2, PT ;  /* 0x7ffffdf20500780c */ /* 0x000fc60003f66070 */
[----:B------:R-:W1:Y:S01]  /*20a30*/  LDC R4, c[0x0][0x3a0] ;  /* 0x0000e800ff047b82 */ /* 0x000e620000000800 */
[----:B------:R-:W-:Y:S07]  /*20a40*/  LDGSTS.E [R71+-0x7ffcc], desc[UR28][R94.64], !P4 ;  /* 0x800340005e477fae */ /* 0x000fee000e1a101c */
[----:B------:R-:W3:Y:S02]  /*20a50*/  LDC R5, c[0x0][0x3a0] ;  /* 0x0000e800ff057b82 */ /* 0x000ee40000000800 */
[----:B------:R-:W-:Y:S04]  /*20a60*/  LDGSTS.E [R71+-0x7ffc8], desc[UR28][R96.64], !P3 ;  /* 0x8003800060477fae */ /* 0x000fe8000d9a101c */
[----:B------:R-:W-:Y:S01]  /*20a70*/  LDGSTS.E [R71+-0x7ffc4], desc[UR28][R98.64], !P2 ;  /* 0x8003c00062477fae */ /* 0x000fe2000d1a101c */
[----:B-1----:R-:W-:-:S05]  /*20a80*/  VIADD R4, R4, 0xfffffe26 ;  /* 0xfffffe2604047836 */ /* 0x002fca0000000000 */
[----:B------:R-:W-:Y:S02]  /*20a90*/  ISETP.GE.U32.AND P3, PT, R4, 0x7ffffde7, PT ;  /* 0x7ffffde70400780c */ /* 0x000fe40003f66070 */
[----:B---3--:R-:W-:-:S04]  /*20aa0*/  IADD3 R4, PT, PT, R5, -0x1d9, RZ ;  /* 0xfffffe2705047810 */ /* 0x008fc80007ffe0ff */
[----:B------:R-:W-:Y:S01]  /*20ab0*/  ISETP.GE.U32.AND P4, PT, R4, 0x7ffffde8, PT ;  /* 0x7ffffde80400780c */ /* 0x000fe20003f86070 */
[----:B------:R-:W-:-:S05]  /*20ac0*/  VIADD R4, R6, 0xfffffe20 ;  /* 0xfffffe2006047836 */ /* 0x000fca0000000000 */
[----:B------:R-:W-:Y:S01]  /*20ad0*/  ISETP.GE.U32.AND P2, PT, R4, 0x7ffffde1, PT ;  /* 0x7ffffde10400780c */ /* 0x000fe20003f46070 */
[----:B------:R-:W-:Y:S02]  /*20ae0*/  VIADD R4, R7, 0xfffffe22 ;  /* 0xfffffe2207047836 */ /* 0x000fe40000000000 */
[----:B------:R-:W1:Y:S03]  /*20af0*/  LDC R7, c[0x0][0x3a0] ;  /* 0x0000e800ff077b82 */ /* 0x000e660000000800 */
[----:B------:R-:W-:Y:S02]  /*20b00*/  ISETP.GE.U32.AND P5, PT, R4, 0x7ffffde3, PT ;  /* 0x7ffffde30400780c */ /* 0x000fe40003fa6070 */
[----:B------:R-:W-:Y:S02]  /*20b10*/  SEL R4, RZ, 0x1, P2 ;  /* 0x00000001ff047807 */ /* 0x000fe40001000000 */
[----:B------:R-:W-:-:S03]  /*20b20*/  SEL R5, RZ, 0x4, P5 ;  /* 0x00000004ff057807 */ /* 0x000fc60002800000 */
[----:B------:R-:W-:Y:S01]  /*20b30*/  VIADD R4, R4, UR7 ;  /* 0x0000000704047c36 */ /* 0x000fe20008000000 */
[----:B------:R-:W-:Y:S02]  /*20b40*/  USEL UR7, URZ, 0x7fff8, UP3 ;  /* 0x0007fff8ff077887 */ /* 0x000fe40009800000 */
[----:B------:R-:W-:Y:S02]  /*20b50*/  UISETP.GE.U32.AND UP3, UPT, UR17, 0x7ffffdf0, UPT ;  /* 0x7ffffdf01100788c */ /* 0x000fe4000bf66070 */
[----:B------:R-:W-:Y:S01]  /*20b60*/  LOP3.LUT R4, R4, 0x3, RZ, 0xc0, !PT ;  /* 0x0000000304047812 */ /* 0x000fe200078ec0ff */
[----:B------:R-:W3:Y:S03]  /*20b70*/  LDCU UR17, c[0x0][0x3a0] ;  /* 0x00007400ff1177ac */ /* 0x000ee60008000800 */
[----:B------:R-:W-:Y:S01]  /*20b80*/  IADD3 R6, PT, PT, R4, UR7, R5 ;  /* 0x0000000704067c10 */ /* 0x000fe2000fffe005 */
[----:B------:R-:W-:Y:S01]  /*20b90*/  UIADD3 UR7, UPT, UPT, UR21, -0x1d5, URZ ;  /* 0xfffffe2b15077890 */ /* 0x000fe2000fffe0ff */
[----:B------:R-:W-:Y:S01]  /*20ba0*/  SEL R5, RZ, 0x4, P3 ;  /* 0x00000004ff057807 */ /* 0x000fe20001800000 */
[----:B------:R-:W1:Y:S01]  /*20bb0*/  LDCU UR21, c[0x0][0x3a0] ;  /* 0x00007400ff1577ac */ /* 0x000e620008000800 */
[----:B------:R-:W-:-:S02]  /*20bc0*/  SEL R4, RZ, 0x7fff8, P4 ;  /* 0x0007fff8ff047807 */ /* 0x000fc40002000000 */
[----:B------:R-:W-:Y:S02]  /*20bd0*/  IADD3 R100, P4, PT, R100, UR30, RZ ;  /* 0x0000001e64647c10 */ /* 0x000fe4000ff9e0ff */
[----:B------:R-:W-:Y:S01]  /*20be0*/  IADD3 R5, PT, PT, R4, UR4, R5 ;  /* 0x0000000404057c10 */ /* 0x000fe2000fffe005 */
[----:B----4-:R-:W-:Y:S01]  /*20bf0*/  UIADD3 UR4, UPT, UPT, UR19, -0x1d7, URZ ;  /* 0xfffffe2913047890 */ /* 0x010fe2000fffe0ff */
[----:B------:R-:W-:Y:S01]  /*20c00*/  LOP3.LUT R4, R6, 0xf, RZ, 0xc0, !PT ;  /* 0x0000000f06047812 */ /* 0x000fe200078ec0ff */
[----:B------:R-:W4:Y:S01]  /*20c10*/  LDCU UR19, c[0x0][0x3a0] ;  /* 0x00007400ff1377ac */ /* 0x000f220008000800 */
[----:B------:R-:W-:Y:S01]  /*20c20*/  IADD3.X R101, PT, PT, R101, UR13, RZ, P4, !PT ;  /* 0x0000000d65657c10 */ /* 0x000fe2000a7fe4ff */
[----:B------:R-:W1:Y:S01]  /*20c30*/  LDC R6, c[0x0][0x3a0] ;  /* 0x0000e800ff067b82 */ /* 0x000e620000000800 */
[----:B------:R-:W-:Y:S01]  /*20c40*/  UISETP.GE.U32.AND UP5, UPT, UR4, 0x7ffffdea, UPT ;  /* 0x7ffffdea0400788c */ /* 0x000fe2000bfa6070 */
[----:B------:R-:W-:Y:S01]  /*20c50*/  IMAD R4, R5, 0x10, R4 ;  /* 0x0000001005047824 */ /* 0x000fe200078e0204 */
[----:B------:R-:W-:-:S02]  /*20c60*/  USEL UR4, URZ, 0x1, UP4 ;  /* 0x00000001ff047887 */ /* 0x000fc4000a000000 */
[----:B------:R-:W-:Y:S02]  /*20c70*/  USEL UR9, URZ, 0x1fffe, UP5 ;  /* 0x0001fffeff097887 */ /* 0x000fe4000a800000 */
[----:B------:R-:W-:Y:S01]  /*20c80*/  UISETP.GE.U32.AND UP4, UPT, UR7, 0x7ffffdec, UPT ;  /* 0x7ffffdec0700788c */ /* 0x000fe2000bf86070 */
[----:B------:R-:W-:Y:S01]  /*20c90*/  LOP3.LUT R4, R4, 0xff, RZ, 0xc0, !PT ;  /* 0x000000ff04047812 */ /* 0x000fe200078ec0ff */
[----:B------:R-:W-:Y:S02]  /*20ca0*/  UIADD3 UR4, UPT, UPT, UR4, UR9, URZ ;  /* 0x0000000904047290 */ /* 0x000fe4000fffe0ff */
[----:B------:R-:W-:Y:S02]  /*20cb0*/  USEL UR7, URZ, 0x1fffe, UP1 ;  /* 0x0001fffeff077887 */ /* 0x000fe40008800000 */
[----:B------:R-:W-:Y:S02]  /*20cc0*/  USEL UR9, URZ, 0x4, UP6 ;  /* 0x00000004ff097887 */ /* 0x000fe4000b000000 */
[----:B------:R-:W-:-:S02]  /*20cd0*/  USEL UR15, URZ, 0x7fff8, UP4 ;  /* 0x0007fff8ff0f7887 */ /* 0x000fc4000a000000 */
[----:B------:R-:W-:Y:S02]  /*20ce0*/  ULOP3.LUT UR16, UR4, 0x3, URZ, 0xc0, !UPT ;  /* 0x0000000304107892 */ /* 0x000fe4000f8ec0ff */
[----:B------:R-:W-:Y:S02]  /*20cf0*/  UIADD3 UR7, UPT, UPT, UR5, UR7, URZ ;  /* 0x0000000705077290 */ /* 0x000fe4000fffe0ff */
[----:B------:R-:W-:Y:S02]  /*20d00*/  UIADD3 UR9, UPT, UPT, UR16, UR15, UR9 ;  /* 0x0000000f10097290 */ /* 0x000fe4000fffe009 */
[----:B------:R-:W-:Y:S02]  /*20d10*/  USEL UR4, URZ, 0x4, UP2 ;  /* 0x00000004ff047887 */ /* 0x000fe40009000000 */
[----:B------:R-:W-:Y:S02]  /*20d20*/  USEL UR5, URZ, 0x7fff8, UP3 ;  /* 0x0007fff8ff057887 */ /* 0x000fe40009800000 */
[----:B------:R-:W-:-:S02]  /*20d30*/  ULOP3.LUT UR7, UR7, 0x3, URZ, 0xc0, !UPT ;  /* 0x0000000307077892 */ /* 0x000fc4000f8ec0ff */
[----:B------:R-:W-:Y:S02]  /*20d40*/  USHF.L.U32 UR9, UR9, 0x8, URZ ;  /* 0x0000000809097899 */ /* 0x000fe400080006ff */
[----:B------:R-:W-:Y:S02]  /*20d50*/  UIADD3 UR4, UPT, UPT, UR7, UR5, UR4 ;  /* 0x0000000507047290 */ /* 0x000fe4000fffe004 */
[----:B------:R-:W-:Y:S01]  /*20d60*/  ULOP3.LUT UR5, UR9, 0xf00, URZ, 0xe2, !UPT ;  /* 0x00000f0009057892 */ /* 0x000fe2000f8ee2ff */
[----:B------:R-:W1:Y:S03]  /*20d70*/  LDCU UR15, c[0x0][0x3a0] ;  /* 0x00007400ff0f77ac */ /* 0x000e660008000800 */
[----:B------:R-:W-:Y:S01]  /*20d80*/  ULEA UR4, UR4, UR5, 0xc ;  /* 0x0000000504047291 */ /* 0x000fe2000f8e60ff */
[----:B------:R-:W1:Y:S05]  /*20d90*/  LDCU UR16, c[0x0][0x3a0] ;  /* 0x00007400ff1077ac */ /* 0x000e6a0008000800 */
[----:B------:R-:W-:Y:S01]  /*20da0*/  VIADD R4, R4, UR4 ;  /* 0x0000000404047c36 */ /* 0x000fe20008000000 */
[----:B------:R-:W1:Y:S04]  /*20db0*/  LDCU UR5, c[0x0][0x3a0] ;  /* 0x00007400ff0577ac */ /* 0x000e680008000800 */
[----:B------:R-:W-:Y:S01]  /*20dc0*/  LOP3.LUT R4, R4, 0xffff, RZ, 0xc0, !PT ;  /* 0x0000ffff04047812 */ /* 0x000fe200078ec0ff */
[----:B------:R-:W1:Y:S03]  /*20dd0*/  LDCU UR4, c[0x0][0x3a0] ;  /* 0x00007400ff0477ac */ /* 0x000e660008000800 */
[--C-:B------:R-:W-:Y:S01]  /*20de0*/  SHF.R.U32.HI R5, RZ, 0xf, R4.reuse ;  /* 0x0000000fff057819 */ /* 0x100fe20000011604 */
[----:B------:R-:W1:Y:S03]  /*20df0*/  LDCU UR9, c[0x0][0x3a0] ;  /* 0x00007400ff0977ac */ /* 0x000e660008000800 */
[----:B------:R-:W-:Y:S01]  /*20e00*/  LOP3.LUT P3, RZ, R5, 0x1, RZ, 0xc0, !PT ;  /* 0x0000000105ff7812 */ /* 0x000fe2000786c0ff */
[----:B------:R-:W1:Y:S01]  /*20e10*/  LDCU UR7, c[0x0][0x3a0] ;  /* 0x00007400ff0777ac */ /* 0x000e620008000800 */
[----:B------:R-:W-:-:S04]  /*20e20*/  SHF.R.U32.HI R5, RZ, 0xe, R4 ;  /* 0x0000000eff057819 */ /* 0x000fc80000011604 */
[----:B------:R-:W-:Y:S02]  /*20e30*/  LOP3.LUT P5, RZ, R5, 0x1, RZ, 0xc0, !PT ;  /* 0x0000000105ff7812 */ /* 0x000fe400078ac0ff */
[----:B------:R-:W-:-:S04]  /*20e40*/  SHF.R.U32.HI R5, RZ, 0xd, R4 ;  /* 0x0000000dff057819 */ /* 0x000fc80000011604 */
[----:B------:R-:W-:Y:S01]  /*20e50*/  LOP3.LUT P4, RZ, R5, 0x1, RZ, 0xc0, !PT ;  /* 0x0000000105ff7812 */ /* 0x000fe2000788c0ff */
[----:B------:R-:W-:Y:S01]  /*20e60*/  LDGSTS.E [R71+-0x7ffc0], desc[UR28][R100.64], P3 ;  /* 0x8004000064477fae */ /* 0x000fe200099a101c */
[----:B------:R-:W-:-:S04]  /*20e70*/  SHF.R.U32.HI R5, RZ, 0xc, R4 ;  /* 0x0000000cff057819 */ /* 0x000fc80000011604 */
[----:B------:R-:W-:Y:S01]  /*20e80*/  LOP3.LUT P3, RZ, R5, 0x1, RZ, 0xc0, !PT ;  /* 0x0000000105ff7812 */ /* 0x000fe2000786c0ff */
[----:B------:R-:W-:Y:S01]  /*20e90*/  LDGSTS.E [R71+-0x7ffbc], desc[UR28][R102.64], P5 ;  /* 0x8004400066477fae */ /* 0x000fe2000a9a101c */
[----:B------:R-:W-:-:S04]  /*20ea0*/  SHF.R.U32.HI R5, RZ, 0xb, R4 ;  /* 0x0000000bff057819 */ /* 0x000fc80000011604 */
[----:B------:R-:W-:Y:S01]  /*20eb0*/  LOP3.LUT P5, RZ, R5, 0x1, RZ, 0xc0, !PT ;  /* 0x0000000105ff7812 */ /* 0x000fe200078ac0ff */
[----:B------:R-:W-:Y:S01]  /*20ec0*/  LDGSTS.E [R71+-0x7ffb8], desc[UR28][R104.64], P4 ;  /* 0x8004800068477fae */ /* 0x000fe2000a1a101c */
[----:B------:R-:W-:Y:S02]  /*20ed0*/  IADD3 R106, P4, PT, R106, UR30, RZ ;  /* 0x0000001e6a6a7c10 */ /* 0x000fe4000ff9e0ff */
[--C-:B------:R-:W-:Y:S02]  /*20ee0*/  SHF.R.U32.HI R5, RZ, 0xa, R4.reuse ;  /* 0x0000000aff057819 */ /* 0x100fe40000011604 */
[----:B------:R-:W-:Y:S02]  /*20ef0*/  IADD3.X R107, PT, PT, R107, UR13, RZ, P4, !PT ;  /* 0x0000000d6b6b7c10 */ /* 0x000fe4000a7fe4ff */
[----:B------:R-:W-:Y:S02]  /*20f00*/  LOP3.LUT P4, RZ, R5, 0x1, RZ, 0xc0, !PT ;  /* 0x0000000105ff7812 */ /* 0x000fe4000788c0ff */
[--C-:B------:R-:W-:Y:S01]  /*20f10*/  SHF.R.U32.HI R5, RZ, 0x9, R4.reuse ;  /* 0x00000009ff057819 */ /* 0x100fe20000011604 */
[----:B------:R-:W-:Y:S03]  /*20f20*/  LDGSTS.E [R71+-0x7ffb4], desc[UR28][R106.64], P3 ;  /* 0x8004c0006a477fae */ /* 0x000fe600099a101c */
        /* <DEDUP_REMOVED lines=20> */
[----:B------:R-:W-:Y:S01]  /*21070*/  SHF.R.U32.HI R5, RZ, 0x3, R4 ;  /* 0x00000003ff057819 */ /* 0x000fe20000011604 */
[----:B------:R-:W-:Y:S04]  /*21080*/  LDGSTS.E [R71+-0x7ff9c], desc[UR28][R118.64], P3 ;  /* 0x8006400076477fae */ /* 0x000fe800099a101c */
[----:B------:R-:W-:Y:S01]  /*21090*/  LDGSTS.E [R71+-0x7ff98], desc[UR28][R120.64], P5 ;  /* 0x8006800078477fae */ /* 0x000fe2000a9a101c */
[----:B------:R-:W-:-:S02]  /*210a0*/  LOP3.LUT P5, RZ, R5, 0x1, RZ, 0xc0, !PT ;  /* 0x0000000105ff7812 */ /* 0x000fc400078ac0ff */
[--C-:B------:R-:W-:Y:S02]  /*210b0*/  SHF.R.U32.HI R5, RZ, 0x2, R4.reuse ;  /* 0x00000002ff057819 */ /* 0x100fe40000011604 */
[----:B------:R-:W-:Y:S01]  /*210c0*/  SHF.R.U32.HI R4, RZ, 0x1, R4 ;  /* 0x00000001ff047819 */ /* 0x000fe20000011604 */
[----:B------:R-:W-:Y:S01]  /*210d0*/  LDGSTS.E [R71+-0x7ff94], desc[UR28][R122.64], P4 ;  /* 0x8006c0007a477fae */ /* 0x000fe2000a1a101c */
[----:B------:R-:W-:Y:S02]  /*210e0*/  LOP3.LUT P4, RZ, R5, 0x1, RZ, 0xc0, !PT ;  /* 0x0000000105ff7812 */ /* 0x000fe4000788c0ff */
[----:B------:R-:W-:Y:S01]  /*210f0*/  LOP3.LUT P3, RZ, R4, 0x1, RZ, 0xc0, !PT ;  /* 0x0000000104ff7812 */ /* 0x000fe2000786c0ff */
[----:B------:R-:W1:Y:S04]  /*21100*/  LDC R5, c[0x0][0x3a0] ;  /* 0x0000e800ff057b82 */ /* 0x000e680000000800 */
[----:B------:R-:W-:Y:S04]  /*21110*/  LDGSTS.E [R71+-0x7ff90], desc[UR28][R124.64], P5 ;  /* 0x800700007c477fae */ /* 0x000fe8000a9a101c */
[----:B------:R-:W2:Y:S02]  /*21120*/  LDC R4, c[0x0][0x3a0] ;  /* 0x0000e800ff047b82 */ /* 0x000ea40000000800 */
[----:B------:R-:W-:Y:S04]  /*21130*/  LDGSTS.E [R71+-0x7ff8c], desc[UR28][R126.64], P4 ;  /* 0x800740007e477fae */ /* 0x000fe8000a1a101c */
[----:B------:R-:W-:Y:S04]  /*21140*/  LDGSTS.E [R71+-0x7ff88], desc[UR28][R128.64], P3 ;  /* 0x8007800080477fae */ /* 0x000fe800099a101c */
[----:B------:R-:W-:Y:S01]  /*21150*/  LDGSTS.E [R71+-0x7ff84], desc[UR28][R130.64], !P2 ;  /* 0x8007c00082477fae */ /* 0x000fe2000d1a101c */
[----:B-1----:R-:W-:-:S05]  /*21160*/  VIADD R5, R5, 0xfffffe0d ;  /* 0xfffffe0d05057836 */ /* 0x002fca0000000000 */
[----:B------:R-:W-:Y:S01]  /*21170*/  ISETP.GE.U32.AND P5, PT, R5, 0x7ffffdce, PT ;  /* 0x7ffffdce0500780c */ /* 0x000fe20003fa6070 */
[----:B--2---:R-:W-:-:S05]  /*21180*/  VIADD R4, R4, 0xfffffe0c ;  /* 0xfffffe0c04047836 */ /* 0x004fca0000000000 */
[----:B------:R-:W-:Y:S01]  /*21190*/  ISETP.GE.U32.AND P4, PT, R4, 0x7ffffdcd, PT ;  /* 0x7ffffdcd0400780c */ /* 0x000fe20003f86070 */
[----:B------:R-:W-:Y:S02]  /*211a0*/  VIADD R4, R6, 0xfffffe0e ;  /* 0xfffffe0e06047836 */ /* 0x000fe40000000000 */
[----:B------:R-:W-:Y:S01]  /*211b0*/  VIADD R6, R7, 0xfffffe0f ;  /* 0xfffffe0f07067836 */ /* 0x000fe20000000000 */
[----:B------:R-:W-:Y:S01]  /*211c0*/  SEL R5, RZ, 0x1, P4 ;  /* 0x00000001ff057807 */ /* 0x000fe20002000000 */
[----:B------:R-:W1:Y:S01]  /*211d0*/  LDC R7, c[0x0][0x3a0] ;  /* 0x0000e800ff077b82 */ /* 0x000e620000000800 */
[----:B------:R-:W-:Y:S02]  /*211e0*/  ISETP.GE.U32.AND P3, PT, R4, 0x7ffffdcf, PT ;  /* 0x7ffffdcf0400780c */ /* 0x000fe40003f66070 */
[----:B------:R-:W-:Y:S02]  /*211f0*/  SEL R4, RZ, 0x1fffe, P5 ;  /* 0x0001fffeff047807 */ /* 0x000fe40002800000 */
[----:B------:R-:W-:-:S02]  /*21200*/  ISETP.GE.U32.AND P4, PT, R6, 0x7ffffdd0, PT ;  /* 0x7ffffdd00600780c */ /* 0x000fc40003f86070 */
[----:B------:R-:W-:Y:S01]  /*21210*/  SEL R6, RZ, 0x4, P3 ;  /* 0x00000004ff067807 */ /* 0x000fe20001800000 */
[----:B------:R-:W-:Y:S01]  /*21220*/  IMAD.IADD R4, R5, 0x1, R4 ;  /* 0x0000000105047824 */ /* 0x000fe200078e0204 */
[----:B------:R-:W-:-:S04]  /*21230*/  SEL R5, RZ, 0x7fff8, P4 ;  /* 0x0007fff8ff057807 */ /* 0x000fc80002000000 */
[----:B------:R-:W-:-:S04]  /*21240*/  LOP3.LUT R4, R4, 0x3, RZ, 0xc0, !PT ;  /* 0x0000000304047812 */ /* 0x000fc800078ec0ff */
[----:B------:R-:W-:Y:S01]  /*21250*/  IADD3 R10, PT, PT, R4, R5, R6 ;  /* 0x00000005040a7210 */ /* 0x000fe20007ffe006 */
[----:B------:R-:W-:Y:S01]  /*21260*/  VIADD R4, R8, 0xfffffe08 ;  /* 0xfffffe0808047836 */ /* 0x000fe20000000000 */
[----:B------:R-:W2:Y:S04]  /*21270*/  LDC R6, c[0x0][0x3a0] ;  /* 0x0000e800ff067b82 */ /* 0x000ea80000000800 */
[----:B------:R-:W-:Y:S01]  /*21280*/  ISETP.GE.U32.AND P2, PT, R4, 0x7ffffdc9, PT ;  /* 0x7ffffdc90400780c */ /* 0x000fe20003f46070 */
[----:B------:R-:W-:Y:S01]  /*21290*/  VIADD R4, R9, 0xfffffe0a ;  /* 0xfffffe0a09047836 */ /* 0x000fe20000000000 */
[----:B-1----:R-:W-:Y:S02]  /*212a0*/  IADD3 R5, PT, PT, R7, -0x1f7, RZ ;  /* 0xfffffe0907057810 */ /* 0x002fe40007ffe0ff */
[----:B------:R-:W1:Y:S02]  /*212b0*/  LDC R7, c[0x0][0x3a0] ;  /* 0x0000e800ff077b82 */ /* 0x000e640000000800 */
[----:B------:R-:W-:-:S02]  /*212c0*/  ISETP.GE.U32.AND P4, PT, R4, 0x7ffffdcb, PT ;  /* 0x7ffffdcb0400780c */ /* 0x000fc40003f86070 */
[----:B------:R-:W-:-:S04]  /*212d0*/  ISETP.GE.U32.AND P6, PT, R5, 0x7ffffdca, PT ;  /* 0x7ffffdca0500780c */ /* 0x000fc80003fc6070 */
[----:B------:R-:W1:Y:S08]  /*212e0*/  LDC R4, c[0x0][0x3a0] ;  /* 0x0000e800ff047b82 */ /* 0x000e700000000800 */
[----:B------:R-:W3:Y:S08]  /*212f0*/  LDC R5, c[0x0][0x3a0] ;  /* 0x0000e800ff057b82 */ /* 0x000ef00000000800 */
[----:B------:R-:W4:Y:S01]  /*21300*/  LDC R8, c[0x0][0x3a0] ;  /* 0x0000e800ff087b82 */ /* 0x000f220000000800 */
[----:B-1----:R-:W-:-:S05]  /*21310*/  VIADD R4, R4, 0xfffffe0b ;  /* 0xfffffe0b04047836 */ /* 0x002fca0000000000 */
[----:B------:R-:W-:Y:S01]  /*21320*/  ISETP.GE.U32.AND P3, PT, R4, 0x7ffffdcc, PT ;  /* 0x7ffffdcc0400780c */ /* 0x000fe20003f66070 */
[----:B--2---:R-:W-:Y:S02]  /*21330*/  VIADD R4, R6, 0xfffffe05 ;  /* 0xfffffe0506047836 */ /* 0x004fe40000000000 */
[----:B---3--:R-:W-:Y:S02]  /*21340*/  VIADD R5, R5, 0xfffffe04 ;  /* 0xfffffe0405057836 */ /* 0x008fe40000000000 */
[----:B------:R-:W-:-:S03]  /*21350*/  VIADD R6, R7, 0xfffffe06 ;  /* 0xfffffe0607067836 */ /* 0x000fc60000000000 */
[----:B------:R-:W-:Y:S02]  /*21360*/  ISETP.GE.U32.AND P5, PT, R5, 0x7ffffdc5, PT ;  /* 0x7ffffdc50500780c */ /* 0x000fe40003fa6070 */
[----:B------:R-:W-:Y:S02]  /*21370*/  SEL R5, RZ, 0x1, P2 ;  /* 0x00000001ff057807 */ /* 0x000fe40001000000 */
[----:B------:R-:W-:Y:S02]  /*21380*/  ISETP.GE.U32.AND P2, PT, R4, 0x7ffffdc6, PT ;  /* 0x7ffffdc60400780c */ /* 0x000fe40003f46070 */
[----:B------:R-:W-:Y:S02]  /*21390*/  SEL R4, RZ, 0x1fffe, P6 ;  /* 0x0001fffeff047807 */ /* 0x000fe40003000000 */
[----:B------:R-:W-:Y:S01]  /*213a0*/  ISETP.GE.U32.AND P6, PT, R6, 0x7ffffdc7, PT ;  /* 0x7ffffdc70600780c */ /* 0x000fe20003fc6070 */
[----:B----4-:R-:W-:Y:S01]  /*213b0*/  VIADD R6, R8, 0xfffffe07 ;  /* 0xfffffe0708067836 */ /* 0x010fe20000000000 */
[----:B------:R-:W-:Y:S01]  /*213c0*/  SEL R7, RZ, 0x1, P5 ;  /* 0x00000001ff077807 */ /* 0x000fe20002800000 */
[----:B------:R-:W-:Y:S01]  /*213d0*/  IMAD.IADD R5, R5, 0x1, R4 ;  /* 0x0000000105057824 */ /* 0x000fe200078e0204 */
[----:B------:R-:W-:-:S02]  /*213e0*/  SEL R4, RZ, 0x1fffe, P2 ;  /* 0x0001fffeff047807 */ /* 0x000fc40001000000 */
[----:B------:R-:W-:Y:S02]  /*213f0*/  ISETP.GE.U32.AND P5, PT, R6, 0x7ffffdc8, PT ;  /* 0x7ffffdc80600780c */ /* 0x000fe40003fa6070 */
[----:B------:R-:W-:Y:S01]  /*21400*/  SEL R6, RZ, 0x4, P4 ;  /* 0x00000004ff067807 */ /* 0x000fe20002000000 */
[----:B------:R-:W-:Y:S01]  /*21410*/  IMAD.IADD R7, R7, 0x1, R4 ;  /* 0x0000000107077824 */ /* 0x000fe200078e0204 */
[----:B------:R-:W-:Y:S02]  /*21420*/  LOP3.LUT R4, R5, 0x3, RZ, 0xc0, !PT ;  /* 0x0000000305047812 */ /* 0x000fe400078ec0ff */
[----:B------:R-:W-:Y:S02]  /*21430*/  SEL R5, RZ, 0x7fff8, P3 ;  /* 0x0007fff8ff057807 */ /* 0x000fe40001800000 */
[----:B------:R-:W-:Y:S02]  /*21440*/  IADD3 R132, P4, PT, R132, UR30, RZ ;  /* 0x0000001e84847c10 */ /* 0x000fe4000ff9e0ff */
[----:B------:R-:W-:-:S02]  /*21450*/  IADD3 R9, PT, PT, R4, R5, R6 ;  /* 0x0000000504097210 */ /* 0x000fc40007ffe006 */
[----:B------:R-:W-:Y:S02]  /*21460*/  LOP3.LUT R4, R7, 0x3, RZ, 0xc0, !PT ;  /* 0x0000000307047812 */ /* 0x000fe400078ec0ff */
[----:B------:R-:W-:Y:S02]  /*21470*/  SEL R5, RZ, 0x7fff8, P5 ;  /* 0x0007fff8ff057807 */ /* 0x000fe40002800000 */
[----:B------:R-:W-:-:S04]  /*21480*/  SEL R6, RZ, 0x4, P6 ;  /* 0x00000004ff067807 */ /* 0x000fc80003000000 */
[----:B------:R-:W-:Y:S02]  /*21490*/  IADD3 R7, PT, PT, R4, R5, R6 ;  /* 0x0000000504077210 */ /* 0x000fe40007ffe006 */
[----:B------:R-:W1:Y:S08]  /*214a0*/  LDC R4, c[0x0][0x3a0] ;  /* 0x0000e800ff047b82 */ /* 0x000e700000000800 */
[----:B------:R-:W2:Y:S01]  /*214b0*/  LDC R5, c[0x0][0x3a0] ;  /* 0x0000e800ff057b82 */ /* 0x000ea20000000800 */
[----:B-1----:R-:W-:-:S05]  /*214c0*/  VIADD R4, R4, 0xfffffe01 ;  /* 0xfffffe0104047836 */ /* 0x002fca0000000000 */
[----:B------:R-:W-:Y:S01]  /*214d0*/  ISETP.GE.U32.AND P3, PT, R4, 0x7ffffdc2, PT ;  /* 0x7ffffdc20400780c */ /* 0x000fe20003f66070 */
[----:B--2---:R-:W-:-:S03]  /*214e0*/  VIADD R11, R5, 0xfffffe00 ;  /* 0xfffffe00050b7836 */ /* 0x004fc60000000000 */
[----:B------:R-:W-:Y:S02]  /*214f0*/  SEL R4, RZ, 0x1fffe, P3 ;  /* 0x0001fffeff047807 */ /* 0x000fe40001800000 */
[----:B------:R-:W-:-:S04]  /*21500*/  ISETP.GE.U32.AND P2, PT, R11, 0x7ffffdc1, PT ;  /* 0x7ffffdc10b00780c */ /* 0x000fc80003f46070 */
[----:B------:R-:W-:-:S05]  /*21510*/  SEL R5, RZ, 0x1, P2 ;  /* 0x00000001ff057807 */ /* 0x000fca0001000000 */
[----:B------:R-:W-:Y:S02]  /*21520*/  IMAD.IADD R4, R5, 0x1, R4 ;  /* 0x0000000105047824 */ /* 0x000fe400078e0204 */
[----:B------:R-:W1:Y:S02]  /*21530*/  LDC R5, c[0x0][0x3a0] ;  /* 0x0000e800ff057b82 */ /* 0x000e640000000800 */
[----:B-1----:R-:W-:-:S04]  /*21540*/  IADD3 R5, PT, PT, R5, -0x1fe, RZ ;  /* 0xfffffe0205057810 */ /* 0x002fc80007ffe0ff */
[----:B------:R-:W-:Y:S02]  /*21550*/  ISETP.GE.U32.AND P3, PT, R5, 0x7ffffdc3, PT ;  /* 0x7ffffdc30500780c */ /* 0x000fe40003f66070 */
[----:B------:R-:W1:Y:S01]  /*21560*/  LDC R5, c[0x0][0x3a0] ;  /* 0x0000e800ff057b82 */ /* 0x000e620000000800 */
[----:B------:R-:W-:Y:S02]  /*21570*/  IADD3.X R133, PT, PT, R133, UR13, RZ, P4, !PT ;  /* 0x0000000d85857c10 */ /* 0x000fe4000a7fe4ff */
[----:B------:R-:W-:Y:S02]  /*21580*/  LOP3.LUT R4, R4, 0x3, RZ, 0xc0, !PT ;  /* 0x0000000304047812 */ /* 0x000fe400078ec0ff */
[----:B------:R-:W-:Y:S01]  /*21590*/  SEL R6, RZ, 0x4, P3 ;  /* 0x00000004ff067807 */ /* 0x000fe20001800000 */
[----:B-1----:R-:W-:-:S05]  /*215a0*/  VIADD R5, R5, 0xfffffe03 ;  /* 0xfffffe0305057836 */ /* 0x002fca0000000000 */
[----:B------:R-:W-:-:S04]  /*215b0*/  ISETP.GE.U32.AND P4, PT, R5, 0x7ffffdc4, PT ;  /* 0x7ffffdc40500780c */ /* 0x000fc80003f86070 */
[----:B------:R-:W-:-:S04]  /*215c0*/  SEL R5, RZ, 0x7fff8, P4 ;  /* 0x0007fff8ff057807 */ /* 0x000fc80002000000 */
[----:B------:R-:W-:Y:S02]  /*215d0*/  IADD3 R6, PT, PT, R4, R5, R6 ;  /* 0x0000000504067210 */ /* 0x000fe40007ffe006 */
[----:B------:R-:W1:Y:S01]  /*215e0*/  LDC R4, c[0x0][0x3a0] ;  /* 0x0000e800ff047b82 */ /* 0x000e620000000800 */
[----:B------:R-:W-:Y:S02]  /*215f0*/  UIADD3 UR5, UPT, UPT, UR5, -0x1e4, URZ ;  /* 0xfffffe1c05057890 */ /* 0x000fe4000fffe0ff */
[----:B------:R-:W-:Y:S01]  /*21600*/  UIADD3 UR4, UPT, UPT, UR4, -0x1e3, URZ ;  /* 0xfffffe1d04047890 */ /* 0x000fe2000fffe0ff */
[----:B-1----:R-:W-:-:S05]  /*21610*/  VIADD R4, R4, 0xfffffe1e ;  /* 0xfffffe1e04047836 */ /* 0x002fca0000000000 */
[----:B------:R-:W-:Y:S02]  /*21620*/  ISETP.GE.U32.AND P3, PT, R4, 0x7ffffddf, PT ;  /* 0x7ffffddf0400780c */ /* 0x000fe40003f66070 */
[----:B------:R-:W1:Y:S01]  /*21630*/  LDC R4, c[0x0][0x3a0] ;  /* 0x0000e800ff047b82 */ /* 0x000e620000000800 */
[----:B------:R-:W-:Y:S02]  /*21640*/  UISETP.GE.U32.AND UP1, UPT, UR5, 0x7ffffddd, UPT ;  /* 0x7ffffddd0500788c */ /* 0x000fe4000bf26070 */
[----:B------:R-:W-:Y:S02]  /*21650*/  UISETP.GE.U32.AND UP2, UPT, UR4, 0x7ffffdde, UPT ;  /* 0x7ffffdde0400788c */ /* 0x000fe4000bf46070 */
[----:B------:R-:W-:Y:S02]  /*21660*/  USEL UR4, URZ, 0x1, UP1 ;  /* 0x00000001ff047887 */ /* 0x000fe40008800000 */
[----:B------:R-:W-:-:S04]  /*21670*/  USEL UR5, URZ, 0x1fffe, UP2 ;  /* 0x0001fffeff057887 */ /* 0x000fc80009000000 */
[----:B------:R-:W-:-:S04]  /*21680*/  UIADD3 UR4, UPT, UPT, UR4, UR5, URZ ;  /* 0x0000000504047290 */ /* 0x000fc8000fffe0ff */
[----:B------:R-:W-:Y:S01]  /*21690*/  ULOP3.LUT UR4, UR4, 0x3, URZ, 0xc0, !UPT ;  /* 0x0000000304047892 */ /* 0x000fe2000f8ec0ff */
[----:B------:R-:W-:Y:S02]  /*216a0*/  SEL R5, RZ, 0x4, P3 ;  /* 0x00000004ff057807 */ /* 0x000fe40001800000 */
[----:B------:R-:W2:Y:S01]  /*216b0*/  LDCU UR5, c[0x0][0x3a0] ;  /* 0x00007400ff0577ac */ /* 0x000ea20008000800 */
[----:B-1----:R-:W-:-:S05]  /*216c0*/  VIADD R4, R4, 0xfffffe1f ;  /* 0xfffffe1f04047836 */ /* 0x002fca0000000000 */
[----:B------:R-:W-:-:S04]  /*216d0*/  ISETP.GE.U32.AND P4, PT, R4, 0x7ffffde0, PT ;  /* 0x7ffffde00400780c */ /* 0x000fc80003f86070 */
[----:B------:R-:W-:-:S04]  /*216e0*/  SEL R4, RZ, 0x7fff8, P4 ;  /* 0x0007fff8ff047807 */ /* 0x000fc80002000000 */
[----:B------:R-:W-:Y:S01]  /*216f0*/  IADD3 R8, PT, PT, R4, UR4, R5 ;  /* 0x0000000404087c10 */ /* 0x000fe2000fffe005 */
[----:B------:R-:W1:Y:S01]  /*21700*/  LDCU UR4, c[0x0][0x3a0] ;  /* 0x00007400ff0477ac */ /* 0x000e620008000800 */
[----:B------:R-:W-:Y:S02]  /*21710*/  UIADD3 UR21, UPT, UPT, UR21, -0x1e5, URZ ;  /* 0xfffffe1b15157890 */ /* 0x000fe4000fffe0ff */
[----:B------:R-:W-:Y:S02]  /*21720*/  UIADD3 UR15, UPT, UPT, UR15, -0x1eb, URZ ;  /* 0xfffffe150f0f7890 */ /* 0x000fe4000fffe0ff */
[----:B------:R-:W-:Y:S02]  /*21730*/  UISETP.GE.U32.AND UP6, UPT, UR22, 0x7ffffddb, UPT ;  /* 0x7ffffddb1600788c */ /* 0x000fe4000bfc6070 */
[----:B------:R-:W-:Y:S02]  /*21740*/  UIADD3 UR19, UPT, UPT, UR19, -0x1e7, URZ ;  /* 0xfffffe1913137890 */ /* 0x000fe4000fffe0ff */
[----:B--2---:R-:W-:-:S02]  /*21750*/  UIADD3 UR5, UPT, UPT, UR5, -0x1f0, URZ ;  /* 0xfffffe1005057890 */ /* 0x004fc4000fffe0ff */
[----:B------:R-:W-:Y:S02]  /*21760*/  UIADD3 UR16, UPT, UPT, UR16, -0x1ec, URZ ;  /* 0xfffffe1410107890 */ /* 0x000fe4000fffe0ff */
[----:B------:R-:W-:Y:S02]  /*21770*/  UISETP.GE.U32.AND UP1, UPT, UR21, 0x7ffffddc, UPT ;  /* 0x7ffffddc1500788c */ /* 0x000fe4000bf26070 */
[----:B-1----:R-:W-:Y:S02]  /*21780*/  UIADD3 UR4, UPT, UPT, UR4, -0x1ef, URZ ;  /* 0xfffffe1104047890 */ /* 0x002fe4000fffe0ff */
[----:B------:R-:W-:Y:S02]  /*21790*/  UISETP.GE.U32.AND UP4, UPT, UR20, 0x7ffffdd9, UPT ;  /* 0x7ffffdd91400788c */ /* 0x000fe4000bf86070 */
[----:B------:R-:W-:Y:S02]  /*217a0*/  UISETP.GE.U32.AND UP3, UPT, UR15, 0x7ffffdd6, UPT ;  /* 0x7ffffdd60f00788c */ /* 0x000fe4000bf66070 */
[----:B------:R-:W-:-:S02]  /*217b0*/  USEL UR15, URZ, 0x4, UP6 ;  /* 0x00000004ff0f7887 */ /* 0x000fc4000b000000 */
[----:B------:R-:W-:Y:S02]  /*217c0*/  UISETP.GE.U32.AND UP5, UPT, UR19, 0x7ffffdda, UPT ;  /* 0x7ffffdda1300788c */ /* 0x000fe4000bfa6070 */
[----:B------:R-:W-:Y:S02]  /*217d0*/  UISETP.GE.U32.AND UP6, UPT, UR5, 0x7ffffdd1, UPT ;  /* 0x7ffffdd10500788c */ /* 0x000fe4000bfc6070 */
[----:B------:R-:W-:Y:S02]  /*217e0*/  UIADD3 UR17, UPT, UPT, UR17, -0x1e9, URZ ;  /* 0xfffffe1711117890 */ /* 0x000fe4000fffe0ff */
[----:B------:R-:W-:Y:S02]  /*217f0*/  UISETP.GE.U32.AND UP2, UPT, UR16, 0x7ffffdd5, UPT ;  /* 0x7ffffdd51000788c */ /* 0x000fe4000bf46070 */
[----:B------:R-:W-:Y:S02]  /*21800*/  USEL UR5, URZ, 0x7fff8, UP1 ;  /* 0x0007fff8ff057887 */ /* 0x000fe40008800000 */
[----:B------:R-:W-:-:S02]  /*21810*/  USEL UR16, URZ, 0x1, UP4 ;  /* 0x00000001ff107887 */ /* 0x000fc4000a000000 */
[----:B------:R-:W-:Y:S02]  /*21820*/  UISETP.GE.U32.AND UP1, UPT, UR4, 0x7ffffdd2, UPT ;  /* 0x7ffffdd20400788c */ /* 0x000fe4000bf26070 */
[----:B------:R-:W-:Y:S02]  /*21830*/  UIADD3 UR9, UPT, UPT, UR9, -0x1ee, URZ ;  /* 0xfffffe1209097890 */ /* 0x000fe4000fffe0ff */
[----:B------:R-:W-:Y:S02]  /*21840*/  UISETP.GE.U32.AND UP4, UPT, UR18, 0x7ffffdd7, UPT ;  /* 0x7ffffdd71200788c */ /* 0x000fe4000bf86070 */
[----:B------:R-:W-:Y:S02]  /*21850*/  USEL UR18, URZ, 0x1fffe, UP5 ;  /* 0x0001fffeff127887 */ /* 0x000fe4000a800000 */
[----:B------:R-:W-:Y:S02]  /*21860*/  UISETP.GE.U32.AND UP5, UPT, UR17, 0x7ffffdd8, UPT ;  /* 0x7ffffdd81100788c */ /* 0x000fe4000bfa6070 */
[----:B------:R-:W-:-:S02]  /*21870*/  UIADD3 UR7, UPT, UPT, UR7, -0x1ed, URZ ;  /* 0xfffffe1307077890 */ /* 0x000fc4000fffe0ff */
[----:B------:R-:W-:Y:S02]  /*21880*/  USEL UR17, URZ, 0x1, UP2 ;  /* 0x00000001ff117887 */ /* 0x000fe40009000000 */
[----:B------:R-:W-:Y:S02]  /*21890*/  USEL UR21, URZ, 0x1, UP6 ;  /* 0x00000001ff157887 */ /* 0x000fe4000b000000 */
[----:B------:R-:W-:Y:S02]  /*218a0*/  USEL UR22, URZ, 0x1fffe, UP1 ;  /* 0x0001fffeff167887 */ /* 0x000fe40008800000 */
[----:B------:R-:W-:Y:S02]  /*218b0*/  UISETP.GE.U32.AND UP2, UPT, UR9, 0x7ffffdd3, UPT ;  /* 0x7ffffdd30900788c */ /* 0x000fe4000bf46070 */
[----:B------:R-:W-:Y:S02]  /*218c0*/  USEL UR9, URZ, 0x1fffe, UP3 ;  /* 0x0001fffeff097887 */ /* 0x000fe40009800000 */
[----:B------:R-:W-:-:S02]  /*218d0*/  UIADD3 UR16, UPT, UPT, UR16, UR18, URZ ;  /* 0x0000001210107290 */ /* 0x000fc4000fffe0ff */
[----:B------:R-:W-:Y:S02]  /*218e0*/  UISETP.GE.U32.AND UP3, UPT, UR7, 0x7ffffdd4, UPT ;  /* 0x7ffffdd40700788c */ /* 0x000fe4000bf66070 */
[----:B------:R-:W-:Y:S02]  /*218f0*/  UIADD3 UR21, UPT, UPT, UR21, UR22, URZ ;  /* 0x0000001615157290 */ /* 0x000fe4000fffe0ff */
[----:B------:R-:W-:Y:S01]  /*21900*/  UIADD3 UR9, UPT, UPT, UR17, UR9, URZ ;  /* 0x0000000911097290 */ /* 0x000fe2000fffe0ff */
[----:B------:R-:W-:Y:S01]  /*21910*/  LOP3.LUT R4, R6, 0xf, RZ, 0xc0, !PT ;  /* 0x0000000f06047812 */ /* 0x000fe200078ec0ff */
[----:B------:R-:W-:Y:S02]  /*21920*/  ULOP3.LUT UR16, UR16, 0x3, URZ, 0xc0, !UPT ;  /* 0x0000000310107892 */ /* 0x000fe4000f8ec0ff */
[----:B------:R-:W-:Y:S02]  /*21930*/  USEL UR19, URZ, 0x4, UP2 ;  /* 0x00000004ff137887 */ /* 0x000fe40009000000 */
[----:B------:R-:W-:-:S02]  /*21940*/  USEL UR20, URZ, 0x7fff8, UP3 ;  /* 0x0007fff8ff147887 */ /* 0x000fc40009800000 */
[----:B------:R-:W-:Y:S02]  /*21950*/  ULOP3.LUT UR21, UR21, 0x3, URZ, 0xc0, !UPT ;  /* 0x0000000315157892 */ /* 0x000fe4000f8ec0ff */
[----:B------:R-:W-:Y:S02]  /*21960*/  USEL UR4, URZ, 0x4, UP4 ;  /* 0x00000004ff047887 */ /* 0x000fe4000a000000 */
[----:B------:R-:W-:Y:S02]  /*21970*/  USEL UR7, URZ, 0x7fff8, UP5 ;  /* 0x0007fff8ff077887 */ /* 0x000fe4000a800000 */
[----:B------:R-:W-:Y:S02]  /*21980*/  ULOP3.LUT UR9, UR9, 0x3, URZ, 0xc0, !UPT ;  /* 0x0000000309097892 */ /* 0x000fe4000f8ec0ff */
[----:B------:R-:W-:Y:S01]  /*21990*/  UIADD3 UR5, UPT, UPT, UR16, UR5, UR15 ;  /* 0x0000000510057290 */ /* 0x000fe2000fffe00f */
[----:B------:R-:W-:Y:S01]  /*219a0*/  IMAD R5, R7, 0x10, R4 ;  /* 0x0000001007057824 */ /* 0x000fe200078e0204 */
[----:B------:R-:W-:Y:S01]  /*219b0*/  UIADD3 UR19, UPT, UPT, UR21, UR20, UR19 ;  /* 0x0000001415137290 */ /* 0x000fe2000fffe013 */
[----:B------:R-:W-:Y:S01]  /*219c0*/  IMAD.SHL.U32 R4, R9, 0x100, RZ ;  /* 0x0000010009047824 */ /* 0x000fe200078e00ff */
[----:B------:R-:W-:-:S02]  /*219d0*/  UIADD3 UR7, UPT, UPT, UR9, UR7, UR4 ;  /* 0x0000000709077290 */ /* 0x000fc4000fffe004 */
[----:B------:R-:W-:Y:S02]  /*219e0*/  USHF.L.U32 UR4, UR5, 0x8, URZ ;  /* 0x0000000805047899 */ /* 0x000fe400080006ff */
[----:B------:R-:W-:Y:S01]  /*219f0*/  ULOP3.LUT UR19, UR19, 0xf, URZ, 0xc0, !UPT ;  /* 0x0000000f13137892 */ /* 0x000fe2000f8ec0ff */
[----:B------:R-:W-:Y:S01]  /*21a00*/  LOP3.LUT R4, R4, 0xf00, RZ, 0xe2, !PT ;  /* 0x00000f0004047812 */ /* 0x000fe200078ee2ff */
[----:B------:R-:W-:Y:S02]  /*21a10*/  ULOP3.LUT UR4, UR4, 0xf00, URZ, 0xe2, !UPT ;  /* 0x00000f0004047892 */ /* 0x000fe4000f8ee2ff */
[----:B------:R-:W-:Y:S02]  /*21a20*/  ULEA UR7, UR7, UR19, 0x4 ;  /* 0x0000001307077291 */ /* 0x000fe4000f8e20ff */
[----:B------:R-:W-:Y:S01]  /*21a30*/  IMAD R7, R10, 0x1000, R4 ;  /* 0x000010000a077824 */ /* 0x000fe200078e0204 */
[----:B------:R-:W-:Y:S01]  /*21a40*/  LOP3.LUT R4, R5, 0xff, RZ, 0xc0, !PT ;  /* 0x000000ff05047812 */ /* 0x000fe200078ec0ff */
[----:B------:R-:W-:Y:S01]  /*21a50*/  ULOP3.LUT UR7, UR7, 0xff, URZ, 0xc0, !UPT ;  /* 0x000000ff07077892 */ /* 0x000fe2000f8ec0ff */
[----:B------:R-:W-:-:S03]  /*21a60*/  LEA R6, R8, UR4, 0xc ;  /* 0x0000000408067c11 */ /* 0x000fc6000f8e60ff */
[----:B------:R-:W-:Y:S02]  /*21a70*/  IMAD.IADD R4, R7, 0x1, R4 ;  /* 0x0000000107047824 */ /* 0x000fe400078e0204 */
[----:B------:R-:W-:-:S05]  /*21a80*/  VIADD R6, R6, UR7 ;  /* 0x0000000706067c36 */ /* 0x000fca0008000000 */
[----:B------:R-:W-:-:S04]  /*21a90*/  PRMT R6, R4, 0x5410, R6 ;  /* 0x0000541004067816 */ /* 0x000fc80000000006 */
[----:B------:R-:W-:-:S04]  /*21aa0*/  SHF.R.U64 R4, R6, 0x1f, RZ ;  /* 0x0000001f06047819 */ /* 0x000fc800000012ff */
[----:B------:R-:W-:Y:S02]  /*21ab0*/  LOP3.LUT P3, RZ, R4, 0x1, RZ, 0xc0, !PT ;  /* 0x0000000104ff7812 */ /* 0x000fe4000786c0ff */
[----:B------:R-:W-:-:S04]  /*21ac0*/  SHF.R.U64 R4, R6, 0x1e, RZ ;  /* 0x0000001e06047819 */ /* 0x000fc800000012ff */
[----:B------:R-:W-:Y:S02]  /*21ad0*/  LOP3.LUT P4, RZ, R4, 0x1, RZ, 0xc0, !PT ;  /* 0x0000000104ff7812 */ /* 0x000fe4000788c0ff */
[----:B------:R-:W-:Y:S02]  /*21ae0*/  IADD3 R134, P5, PT, R134, UR30, RZ ;  /* 0x0000001e86867c10 */ /* 0x000fe4000ffbe0ff */
[----:B------:R-:W-:Y:S02]  /*21af0*/  SHF.R.U64 R4, R6, 0x1d, RZ ;  /* 0x0000001d06047819 */ /* 0x000fe400000012ff */
[----:B------:R-:W-:Y:S01]  /*21b00*/  IADD3.X R135, PT, PT, R135, UR13, RZ, P5, !PT ;  /* 0x0000000d87877c10 */ /* 0x000fe2000affe4ff */
[----:B------:R-:W-:Y:S01]  /*21b10*/  LDGSTS.E [R71+-0x7ff80], desc[UR28][R132.64], P3 ;  /* 0x8008000084477fae */ /* 0x000fe200099a101c */
[----:B------:R-:W-:Y:S02]  /*21b20*/  LOP3.LUT P3, RZ, R4, 0x1, RZ, 0xc0, !PT ;  /* 0x0000000104ff7812 */ /* 0x000fe4000786c0ff */
[----:B------:R-:W-:-:S03]  /*21b30*/  SHF.R.U64 R4, R6, 0x1c, RZ ;  /* 0x0000001c06047819 */ /* 0x000fc600000012ff */
[----:B------:R-:W-:Y:S01]  /*21b40*/  LDGSTS.E [R71+-0x7ff7c], desc[UR28][R134.64], P4 ;  /* 0x8008400086477fae */ /* 0x000fe2000a1a101c */
[----:B------:R-:W-:Y:S02]  /*21b50*/  IADD3 R136, P4, PT, R136, UR30, RZ ;  /* 0x0000001e88887c10 */ /* 0x000fe4000ff9e0ff */
[----:B------:R-:W-:Y:S02]  /*21b60*/  LOP3.LUT P5, RZ, R4, 0x1, RZ, 0xc0, !PT ;  /* 0x0000000104ff7812 */ /* 0x000fe400078ac0ff */
[----:B------:R-:W-:Y:S02]  /*21b70*/  SHF.R.U64 R4, R6, 0x1b, RZ ;  /* 0x0000001b06047819 */ /* 0x000fe400000012ff */
[----:B------:R-:W-:Y:S02]  /*21b80*/  IADD3.X R137, PT, PT, R137, UR13, RZ, P4, !PT ;  /* 0x0000000d89897c10 */ /* 0x000fe4000a7fe4ff */
[----:B------:R-:W-:Y:S02]  /*21b90*/  IADD3 R138, P6, PT, R138, UR30, RZ ;  /* 0x0000001e8a8a7c10 */ /* 0x000fe4000ffde0ff */
[----:B------:R-:W-:Y:S01]  /*21ba0*/  LOP3.LUT P4, RZ, R4, 0x1, RZ, 0xc0, !PT ;  /* 0x0000000104ff7812 */ /* 0x000fe2000788c0ff */
[----:B------:R-:W-:Y:S01]  /*21bb0*/  LDGSTS.E [R71+-0x7ff78], desc[UR28][R136.64], P3 ;  /* 0x8008800088477fae */ /* 0x000fe200099a101c */
[----:B------:R-:W-:-:S02]  /*21bc0*/  IADD3.X R139, PT, PT, R139, UR13, RZ, P6, !PT ;  /* 0x0000000d8b8b7c10 */ /* 0x000fc4000b7fe4ff */
[----:B------:R-:W-:Y:S02]  /*21bd0*/  IADD3 R140, P6, PT, R140, UR30, RZ ;  /* 0x0000001e8c8c7c10 */ /* 0x000fe4000ffde0ff */
[----:B------:R-:W-:Y:S01]  /*21be0*/  SHF.R.U64 R4, R6, 0x1a, RZ ;  /* 0x0000001a06047819 */ /* 0x000fe200000012ff */
[----:B------:R-:W-:Y:S01]  /*21bf0*/  LDGSTS.E [R71+-0x7ff74], desc[UR28][R138.64], P5 ;  /* 0x8008c0008a477fae */ /* 0x000fe2000a9a101c */
[----:B------:R-:W-:Y:S02]  /*21c00*/  IADD3.X R141, PT, PT, R141, UR13, RZ, P6, !PT ;  /* 0x0000000d8d8d7c10 */ /* 0x000fe4000b7fe4ff */
[----:B------:R-:W-:Y:S02]  /*21c10*/  LOP3.LUT P3, RZ, R4, 0x1, RZ, 0xc0, !PT ;  /* 0x0000000104ff7812 */ /* 0x000fe4000786c0ff */
[----:B------:R-:W-:Y:S01]  /*21c20*/  SHF.R.U64 R4, R6, 0x19, RZ ;  /* 0x0000001906047819 */ /* 0x000fe200000012ff */
[----:B------:R-:W-:Y:S01]  /*21c30*/  LDGSTS.E [R71+-0x7ff70], desc[UR28][R140.64], P4 ;  /* 0x800900008c477fae */ /* 0x000fe2000a1a101c */
[----:B------:R-:W-:-:S02]  /*21c40*/  IADD3 R142, P4, PT, R142, UR30, RZ ;  /* 0x0000001e8e8e7c10 */ /* 0x000fc4000ff9e0ff */
        /* <DEDUP_REMOVED lines=113> */
[C---:B------:R-:W-:Y:S01]  /*22360*/  SHF.R.U64 R7, R6.reuse, 0x2, RZ ;  /* 0x0000000206077819 */ /* 0x040fe200000012ff */
[----:B------:R-:W-:Y:S01]  /*22370*/  LDGSTS.E [R71+-0x7ff14], desc[UR28][R8.64], P5 ;  /* 0x800ec00008477fae */ /* 0x000fe2000a9a101c */
[----:B------:R-:W-:Y:S02]  /*22380*/  IADD3.X R5, PT, PT, R163, UR13, RZ, P6, !PT ;  /* 0x0000000da3057c10 */ /* 0x000fe4000b7fe4ff */
[----:B------:R-:W-:-:S03]  /*22390*/  SHF.R.U64 R6, R6, 0x1, RZ ;  /* 0x0000000106067819 */ /* 0x000fc600000012ff */
[----:B------:R-:W-:Y:S01]  /*223a0*/  LDGSTS.E [R71+-0x7ff10], desc[UR28][R4.64], P4 ;  /* 0x800f000004477fae */ /* 0x000fe2000a1a101c */
[----:B------:R-:W-:Y:S02]  /*223b0*/  LOP3.LUT P3, RZ, R6, 0x1, RZ, 0xc0, !PT ;  /* 0x0000000106ff7812 */ /* 0x000fe4000786c0ff */
[----:B------:R-:W-:Y:S02]  /*223c0*/  IADD3 R6, P5, PT, R158, UR30, RZ ;  /* 0x0000001e9e067c10 */ /* 0x000fe4000ffbe0ff */
[----:B------:R-:W-:Y:S02]  /*223d0*/  LOP3.LUT P4, RZ, R7, 0x1, RZ, 0xc0, !PT ;  /* 0x0000000107ff7812 */ /* 0x000fe4000788c0ff */
[----:B------:R-:W-:Y:S02]  /*223e0*/  IADD3.X R7, PT, PT, R159, UR13, RZ, P5, !PT ;  /* 0x0000000d9f077c10 */ /* 0x000fe4000affe4ff */
[----:B------:R-:W-:-:S04]  /*223f0*/  IADD3 R10, P5, PT, R156, UR30, RZ ;  /* 0x0000001e9c0a7c10 */ /* 0x000fc8000ffbe0ff */
[----:B------:R-:W-:Y:S02]  /*22400*/  IADD3.X R11, PT, PT, R157, UR13, RZ, P5, !PT ;  /* 0x0000000d9d0b7c10 */ /* 0x000fe4000affe4ff */
[----:B------:R-:W-:-:S03]  /*22410*/  IADD3 R14, P5, PT, R154, UR30, RZ ;  /* 0x0000001e9a0e7c10 */ /* 0x000fc6000ffbe0ff */
[----:B------:R-:W-:Y:S01]  /*22420*/  LDGSTS.E [R71+-0x7ff0c], desc[UR28][R6.64], P4 ;  /* 0x800f400006477fae */ /* 0x000fe2000a1a101c */
[----:B------:R-:W-:-:S03]  /*22430*/  IADD3.X R15, PT, PT, R155, UR13, RZ, P5, !PT ;  /* 0x0000000d9b0f7c10 */ /* 0x000fc6000affe4ff */
[----:B------:R-:W-:Y:S01]  /*22440*/  LDGSTS.E [R71+-0x7ff08], desc[UR28][R10.64], P3 ;  /* 0x800f80000a477fae */ /* 0x000fe200099a101c */
[----:B------:R-:W-:-:S03]  /*22450*/  ISETP.GE.AND P3, PT, R18, R232, PT ;  /* 0x000000e81200720c */ /* 0x000fc60003f66270 */
[----:B------:R-:W-:Y:S01]  /*22460*/  LDGSTS.E [R71+-0x7ff04], desc[UR28][R14.64], !P2 ;  /* 0x800fc0000e477fae */ /* 0x000fe2000d1a101c */
[----:B------:R-:W-:Y:S02]  /*22470*/  ISETP.GT.AND P2, PT, R252, 0x1ff, PT ;  /* 0x000001fffc00780c */ /* 0x000fe40003f44270 */
[----:B------:R-:W-:Y:S01]  /*22480*/  SEL R18, RZ, 0x4, P3 ;  /* 0x00000004ff127807 */ /* 0x000fe20001800000 */
[----:B------:R-:W-:Y:S01]  /*22490*/  USHF.R.S32.HI UR4, URZ, 0x1f, UR6 ;  /* 0x0000001fff047899 */ /* 0x000fe20008011406 */
[----:B------:R-:W0:Y:S02]  /*224a0*/  LDGDEPBAR ;  /* 0x00000000000079af */ /* 0x000e240000000000 */
[----:B------:R-:W-:Y:S01]  /*224b0*/  SEL R18, R18, RZ, P2 ;  /* 0x000000ff12127207 */ /* 0x000fe20001000000 */
[----:B------:R-:W-:-:S03]  /*224c0*/  USHF.L.U64.HI UR32, UR6, 0x2, UR4 ;  /* 0x0000000206207899 */ /* 0x000fc60008010204 */
[----:B------:R-:W-:Y:S02]  /*224d0*/  ISETP.NE.U32.AND P2, PT, R18, RZ, PT ;  /* 0x000000ff1200720c */ /* 0x000fe40003f45070 */
[----:B------:R-:W-:-:S04]  /*224e0*/  IADD3 R18, P3, PT, R22, UR54, RZ ;  /* 0x0000003616127c10 */ /* 0x000fc8000ff7e0ff */
[----:B------:R-:W-:Y:S02]  /*224f0*/  IADD3.X R19, PT, PT, R23, UR32, RZ, P3, !PT ;  /* 0x0000002017137c10 */ /* 0x000fe40009ffe4ff */
[----:B------:R-:W-:-:S04]  /*22500*/  IADD3 R40, P3, PT, R30, UR54, RZ ;  /* 0x000000361e287c10 */ /* 0x000fc8000ff7e0ff */
[----:B------:R-:W-:Y:S02]  /*22510*/  IADD3.X R41, PT, PT, R31, UR32, RZ, P3, !PT ;  /* 0x000000201f297c10 */ /* 0x000fe40009ffe4ff */
[----:B------:R-:W2:Y:S01]  /*22520*/  LDL.LU.64 R30, [R1+0xd0] ;  /* 0x0000d000011e7983 */ /* 0x000ea20000300a00 */
[----:B------:R-:W-:-:S03]  /*22530*/  IADD3 R56, P3, PT, R60, UR54, RZ ;  /* 0x000000363c387c10 */ /* 0x000fc6000ff7e0ff */
[----:B------:R-:W3:Y:S01]  /*22540*/  LDL.LU.64 R198, [R1+0x110] ;  /* 0x0001100001c67983 */ /* 0x000ee20000300a00 */
[----:B------:R-:W-:Y:S02]  /*22550*/  IADD3.X R57, PT, PT, R61, UR32, RZ, P3, !PT ;  /* 0x000000203d397c10 */ /* 0x000fe40009ffe4ff */
[----:B------:R-:W-:-:S04]  /*22560*/  IADD3 R224, P3, PT, R52, UR54, RZ ;  /* 0x0000003634e07c10 */ /* 0x000fc8000ff7e0ff */
[----:B------:R-:W-:Y:S02]  /*22570*/  IADD3.X R225, PT, PT, R53, UR32, RZ, P3, !PT ;  /* 0x0000002035e17c10 */ /* 0x000fe40009ffe4ff */
[----:B------:R-:W4:Y:S01]  /*22580*/  LDL.LU.64 R52, [R1+0x140] ;  /* 0x0001400001347983 */ /* 0x000f220000300a00 */
[----:B------:R-:W-:-:S03]  /*22590*/  IADD3 R232, P3, PT, R26, UR54, RZ ;  /* 0x000000361ae87c10 */ /* 0x000fc6000ff7e0ff */
[----:B------:R-:W4:Y:S01]  /*225a0*/  LDL.LU.64 R200, [R1+0x130] ;  /* 0x0001300001c87983 */ /* 0x000f220000300a00 */
[----:B------:R-:W-:-:S03]  /*225b0*/  IADD3.X R233, PT, PT, R27, UR32, RZ, P3, !PT ;  /* 0x000000201be97c10 */ /* 0x000fc60009ffe4ff */
[----:B------:R-:W4:Y:S01]  /*225c0*/  LDL.LU.64 R26, [R1+0x108] ;  /* 0x00010800011a7983 */ /* 0x000f220000300a00 */
[----:B------:R-:W-:-:S03]  /*225d0*/  IADD3 R248, P3, PT, R248, UR54, RZ ;  /* 0x00000036f8f87c10 */ /* 0x000fc6000ff7e0ff */
[----:B------:R-:W4:Y:S01]  /*225e0*/  LDL.LU.64 R206, [R1+0xe8] ;  /* 0x0000e80001ce7983 */ /* 0x000f220000300a00 */
[----:B------:R-:W-:Y:S02]  /*225f0*/  IADD3.X R249, PT, PT, R249, UR32, RZ, P3, !PT ;  /* 0x00000020f9f97c10 */ /* 0x000fe40009ffe4ff */
[----:B------:R-:W-:-:S04]  /*22600*/  IADD3 R60, P3, PT, R48, UR54, RZ ;  /* 0x00000036303c7c10 */ /* 0x000fc8000ff7e0ff */
[----:B------:R-:W-:Y:S02]  /*22610*/  IADD3.X R61, PT, PT, R49, UR32, RZ, P3, !PT ;  /* 0x00000020313d7c10 */ /* 0x000fe40009ffe4ff */
[----:B------:R-:W-:-:S03]  /*22620*/  IADD3 R48, P3, PT, R64, UR54, RZ ;  /* 0x0000003640307c10 */ /* 0x000fc6000ff7e0ff */
[----:B------:R1:W-:Y:S01]  /*22630*/  STL.64 [R1+0x30], R60 ;  /* 0x0000303c01007387 */ /* 0x0003e20000100a00 */
[----:B------:R-:W-:-:S03]  /*22640*/  IADD3.X R49, PT, PT, R65, UR32, RZ, P3, !PT ;  /* 0x0000002041317c10 */ /* 0x000fc60009ffe4ff */
[----:B------:R-:W4:Y:S01]  /*22650*/  LDL.LU.64 R64, [R1+0xe0] ;  /* 0x0000e00001407983 */ /* 0x000f220000300a00 */
[----:B-----5:R-:W-:-:S03]  /*22660*/  VIADD R22, R2, UR10 ;  /* 0x0000000a02167c36 */ /* 0x020fc60008000000 */
[----:B------:R1:W-:Y:S04]  /*22670*/  STL.64 [R1+0x70], R48 ;  /* 0x0000703001007387 */ /* 0x0003e80000100a00 */
[----:B------:R-:W4:Y:S01]  /*22680*/  LDL.LU.64 R208, [R1+0xb8] ;  /* 0x0000b80001d07983 */ /* 0x000f220000300a00 */
[----:B------:R-:W-:-:S03]  /*22690*/  IADD3 R154, P3, PT, R44, UR54, RZ ;  /* 0x000000362c9a7c10 */ /* 0x000fc6000ff7e0ff */
[----:B------:R-:W-:Y:S04]  /*226a0*/  LDGSTS.E [R22+0x70000], desc[UR28][R18.64], P2 ;  /* 0x7000000012167fae */ /* 0x000fe800091a101c */
[----:B------:R-:W-:Y:S04]  /*226b0*/  LDGSTS.E [R22+0x70400], desc[UR28][R40.64], P2 ;  /* 0x7040000028167fae */ /* 0x000fe800091a101c */
[----:B------:R-:W-:Y:S01]  /*226c0*/  LDGSTS.E [R22+0x70800], desc[UR28][R56.64], P2 ;  /* 0x7080000038167fae */ /* 0x000fe200091a101c */
[----:B------:R-:W-:-:S03]  /*226d0*/  IADD3.X R155, PT, PT, R45, UR32, RZ, P3, !PT ;  /* 0x000000202d9b7c10 */ /* 0x000fc60009ffe4ff */
[----:B------:R-:W-:Y:S04]  /*226e0*/  LDGSTS.E [R22+0x70c00], desc[UR28][R224.64], P2 ;  /* 0x70c00000e0167fae */ /* 0x000fe800091a101c */
[----:B------:R-:W-:Y:S04]  /*226f0*/  LDGSTS.E [R22+0x71000], desc[UR28][R232.64], P2 ;  /* 0x71000000e8167fae */ /* 0x000fe800091a101c */
[----:B------:R-:W-:Y:S04]  /*22700*/  LDGSTS.E [R22+0x71400], desc[UR28][R248.64], P2 ;  /* 0x71400000f8167fae */ /* 0x000fe800091a101c */
[----:B------:R-:W-:Y:S04]  /*22710*/  LDGSTS.E [R22+0x71800], desc[UR28][R60.64], P2 ;  /* 0x718000003c167fae */ /* 0x000fe800091a101c */
[----:B------:R-:W-:Y:S04]  /*22720*/  LDGSTS.E [R22+0x71c00], desc[UR28][R48.64], P2 ;  /* 0x71c0000030167fae */ /* 0x000fe800091a101c */
[----:B------:R2:W-:Y:S04]  /*22730*/  LDGSTS.E [R22+0x72000], desc[UR28][R154.64], P2 ;  /* 0x720000009a167fae */ /* 0x0005e800091a101c */
[----:B-1----:R-:W4:Y:S04]  /*22740*/  LDL.LU.64 R60, [R1+0x90] ;  /* 0x00009000013c7983 */ /* 0x002f280000300a00 */
[----:B------:R-:W-:Y:S04]  /*22750*/  STL.64 [R1+0xa8], R154 ;  /* 0x0000a89a01007387 */ /* 0x000fe80000100a00 */
[----:B------:R-:W4:Y:S04]  /*22760*/  LDL.LU.64 R48, [R1+0x88] ;  /* 0x0000880001307983 */ /* 0x000f280000300a00 */
[----:B------:R-:W4:Y:S01]  /*22770*/  LDL.LU.64 R216, [R1+0x68] ;  /* 0x0000680001d87983 */ /* 0x000f220000300a00 */
[----:B--2---:R-:W-:-:S04]  /*22780*/  IADD3 R44, P3, PT, R30, UR54, RZ ;  /* 0x000000361e2c7c10 */ /* 0x004fc8000ff7e0ff */
[----:B------:R-:W-:Y:S02]  /*22790*/  IADD3.X R45, PT, PT, R31, UR32, RZ, P3, !PT ;  /* 0x000000201f2d7c10 */ /* 0x000fe40009ffe4ff */
[----:B---3--:R-:W-:-:S03]  /*227a0*/  IADD3 R30, P3, PT, R198, UR54, RZ ;  /* 0x00000036c61e7c10 */ /* 0x008fc6000ff7e0ff */
[----:B------:R-:W-:Y:S01]  /*227b0*/  LDGSTS.E [R22+0x72400], desc[UR28][R44.64], P2 ;  /* 0x724000002c167fae */ /* 0x000fe200091a101c */
[----:B------:R-:W-:-:S03]  /*227c0*/  IADD3.X R31, PT, PT, R199, UR32, RZ, P3, !PT ;  /* 0x00000020c71f7c10 */ /* 0x000fc60009ffe4ff */
[----:B------:R1:W-:Y:S01]  /*227d0*/  STL.64 [R1+0xd0], R44 ;  /* 0x0000d02c01007387 */ /* 0x0003e20000100a00 */
[----:B----4-:R-:W-:-:S03]  /*227e0*/  IADD3 R158, P3, PT, R52, UR54, RZ ;  /* 0x00000036349e7c10 */ /* 0x010fc6000ff7e0ff */
[----:B------:R2:W-:Y:S01]  /*227f0*/  STL.64 [R1+0x110], R30 ;  /* 0x0001101e01007387 */ /* 0x0005e20000100a00 */
[----:B------:R-:W-:Y:S02]  /*22800*/  IADD3.X R159, PT, PT, R53, UR32, RZ, P3, !PT ;  /* 0x00000020359f7c10 */ /* 0x000fe40009ffe4ff */
[----:B------:R-:W-:Y:S01]  /*22810*/  IADD3 R156, P3, PT, R200, UR54, RZ ;  /* 0x00000036c89c7c10 */ /* 0x000fe2000ff7e0ff */
[----:B------:R-:W-:Y:S04]  /*22820*/  LDGSTS.E [R22+0x72800], desc[UR28][R30.64], P2 ;  /* 0x728000001e167fae */ /* 0x000fe800091a101c */
[----:B-1----:R-:W3:Y:S01]  /*22830*/  LDL.LU.64 R44, [R1+0x48] ;  /* 0x00004800012c7983 */ /* 0x002ee20000300a00 */
[----:B------:R-:W-:Y:S02]  /*22840*/  IADD3.X R157, PT, PT, R201, UR32, RZ, P3, !PT ;  /* 0x00000020c99d7c10 */ /* 0x000fe40009ffe4ff */
[----:B------:R-:W-:Y:S01]  /*22850*/  IADD3 R154, P3, PT, R26, UR54, RZ ;  /* 0x000000361a9a7c10 */ /* 0x000fe2000ff7e0ff */
[----:B------:R-:W-:Y:S04]  /*22860*/  LDGSTS.E [R22+0x72c00], desc[UR28][R158.64], P2 ;  /* 0x72c000009e167fae */ /* 0x000fe800091a101c */
[----:B--2---:R-:W2:Y:S04]  /*22870*/  LDL.LU.64 R30, [R1+0x28] ;  /* 0x00002800011e7983 */ /* 0x004ea80000300a00 */
[----:B------:R-:W4:Y:S01]  /*22880*/  LDL.64 R52, [R1+0x10] ;  /* 0x0000100001347983 */ /* 0x000f220000100a00 */
[----:B------:R-:W-:-:S03]  /*22890*/  IADD3.X R155, PT, PT, R27, UR32, RZ, P3, !PT ;  /* 0x000000201b9b7c10 */ /* 0x000fc60009ffe4ff */
[----:B------:R-:W-:Y:S04]  /*228a0*/  STL.64 [R1+0x148], R158 ;  /* 0x0001489e01007387 */ /* 0x000fe80000100a00 */
[----:B------:R-:W4:Y:S04]  /*228b0*/  LDL.LU.64 R26, [R1] ;  /* 0x00000000011a7983 */ /* 0x000f280000300a00 */
[----:B------:R1:W-:Y:S04]  /*228c0*/  STL.64 [R1+0x178], R156 ;  /* 0x0001789c01007387 */ /* 0x0003e80000100a00 */
[----:B------:R1:W-:Y:S04]  /*228d0*/  LDGSTS.E [R22+0x73000], desc[UR28][R156.64], P2 ;  /* 0x730000009c167fae */ /* 0x0003e800091a101c */
[----:B------:R1:W-:Y:S04]  /*228e0*/  STL.64 [R1+0x198], R154 ;  /* 0x0001989a01007387 */ /* 0x0003e80000100a00 */
[----:B------:R1:W-:Y:S02]  /*228f0*/  LDGSTS.E [R22+0x73400], desc[UR28][R154.64], P2 ;  /* 0x734000009a167fae */ /* 0x0003e400091a101c */
[----:B-1----:R-:W-:-:S04]  /*22900*/  IADD3 R156, P3, PT, R206, UR54, RZ ;  /* 0x00000036ce9c7c10 */ /* 0x002fc8000ff7e0ff */
[----:B------:R-:W-:Y:S02]  /*22910*/  IADD3.X R157, PT, PT, R207, UR32, RZ, P3, !PT ;  /* 0x00000020cf9d7c10 */ /* 0x000fe40009ffe4ff */
[----:B------:R-:W-:-:S03]  /*22920*/  IADD3 R154, P3, PT, R64, UR54, RZ ;  /* 0x00000036409a7c10 */ /* 0x000fc6000ff7e0ff */
[----:B------:R-:W-:Y:S01]  /*22930*/  LDGSTS.E [R22+0x73800], desc[UR28][R156.64], P2 ;  /* 0x738000009c167fae */ /* 0x000fe200091a101c */
[----:B------:R-:W-:Y:S02]  /*22940*/  IADD3.X R155, PT, PT, R65, UR32, RZ, P3, !PT ;  /* 0x00000020419b7c10 */ /* 0x000fe40009ffe4ff */
[----:B------:R-:W-:Y:S01]  /*22950*/  IADD3 R64, P3, PT, R208, UR54, RZ ;  /* 0x00000036d0407c10 */ /* 0x000fe2000ff7e0ff */
[----:B------:R-:W-:Y:S03]  /*22960*/  STL.64 [R1+0x1c8], R156 ;  /* 0x0001c89c01007387 */ /* 0x000fe60000100a00 */
[----:B------:R-:W-:Y:S01]  /*22970*/  IADD3.X R65, PT, PT, R209, UR32, RZ, P3, !PT ;  /* 0x00000020d1417c10 */ /* 0x000fe20009ffe4ff */
[----:B------:R-:W-:Y:S04]  /*22980*/  STL.64 [R1+0x1f8], R154 ;  /* 0x0001f89a01007387 */ /* 0x000fe80000100a00 */
[----:B------:R-:W-:Y:S04]  /*22990*/  LDGSTS.E [R22+0x73c00], desc[UR28][R154.64], P2 ;  /* 0x73c000009a167fae */ /* 0x000fe800091a101c */
        /* <DEDUP_REMOVED lines=14> */
[----:B---3--:R-:W-:-:S04]  /*22a80*/  IADD3 R48, P3, PT, R44, UR54, RZ ;  /* 0x000000362c307c10 */ /* 0x008fc8000ff7e0ff */
[----:B------:R-:W-:Y:S02]  /*22a90*/  IADD3.X R49, PT, PT, R45, UR32, RZ, P3, !PT ;  /* 0x000000202d317c10 */ /* 0x000fe40009ffe4ff */
[----:B--2---:R-:W-:-:S03]  /*22aa0*/  IADD3 R44, P3, PT, R30, UR54, RZ ;  /* 0x000000361e2c7c10 */ /* 0x004fc6000ff7e0ff */
[----:B------:R-:W-:Y:S01]  /*22ab0*/  LDGSTS.E [R22+0x75000], desc[UR28][R48.64], P2 ;  /* 0x7500000030167fae */ /* 0x000fe200091a101c */
[----:B------:R-:W-:Y:S02]  /*22ac0*/  IADD3.X R45, PT, PT, R31, UR32, RZ, P3, !PT ;  /* 0x000000201f2d7c10 */ /* 0x000fe40009ffe4ff */
[----:B----4-:R-:W-:Y:S01]  /*22ad0*/  IADD3 R30, P3, PT, R52, UR54, RZ ;  /* 0x00000036341e7c10 */ /* 0x010fe2000ff7e0ff */
[----:B------:R-:W-:Y:S03]  /*22ae0*/  STL.64 [R1+0x2e8], R48 ;  /* 0x0002e83001007387 */ /* 0x000fe60000100a00 */
[----:B------:R-:W-:Y:S01]  /*22af0*/  IADD3.X R31, PT, PT, R53, UR32, RZ, P3, !PT ;  /* 0x00000020351f7c10 */ /* 0x000fe20009ffe4ff */
[----:B------:R-:W-:Y:S01]  /*22b00*/  LDGSTS.E [R22+0x75400], desc[UR28][R44.64], P2 ;  /* 0x754000002c167fae */ /* 0x000fe200091a101c */
[----:B------:R-:W-:-:S03]  /*22b10*/  IADD3 R52, P3, PT, R26, UR54, RZ ;  /* 0x000000361a347c10 */ /* 0x000fc6000ff7e0ff */
[----:B------:R1:W-:Y:S01]  /*22b20*/  STL.64 [R1+0x310], R44 ;  /* 0x0003102c01007387 */ /* 0x0003e20000100a00 */
[----:B------:R-:W-:-:S03]  /*22b30*/  IADD3.X R53, PT, PT, R27, UR32, RZ, P3, !PT ;  /* 0x000000201b357c10 */ /* 0x000fc60009ffe4ff */
[----:B------:R2:W-:Y:S04]  /*22b40*/  STL.64 [R1+0x338], R30 ;  /* 0x0003381e01007387 */ /* 0x0005e80000100a00 */
[----:B------:R2:W-:Y:S04]  /*22b50*/  LDGSTS.E [R22+0x75800], desc[UR28][R30.64], P2 ;  /* 0x758000001e167fae */ /* 0x0005e800091a101c */
[----:B-1----:R-:W3:Y:S04]  /*22b60*/  LDL.LU.64 R44, [R1+0x288] ;  /* 0x00028800012c7983 */ /* 0x002ee80000300a00 */
[----:B------:R-:W4:Y:S01]  /*22b70*/  LDL.64 R48, [R1+0x270] ;  /* 0x0002700001307983 */ /* 0x000f220000100a00 */
[----:B--2---:R-:W-:-:S03]  /*22b80*/  IADD3 R30, P3, PT, R242, UR54, RZ ;  /* 0x00000036f21e7c10 */ /* 0x004fc6000ff7e0ff */
[----:B------:R1:W-:Y:S01]  /*22b90*/  LDGSTS.E [R22+0x75c00], desc[UR28][R52.64], P2 ;  /* 0x75c0000034167fae */ /* 0x0003e200091a101c */
[----:B------:R-:W-:Y:S02]  /*22ba0*/  IADD3.X R31, PT, PT, R243, UR32, RZ, P3, !PT ;  /* 0x00000020f31f7c10 */ /* 0x000fe40009ffe4ff */
[----:B------:R-:W-:Y:S01]  /*22bb0*/  IADD3 R26, P3, PT, R186, UR54, RZ ;  /* 0x00000036ba1a7c10 */ /* 0x000fe2000ff7e0ff */
[----:B------:R-:W-:Y:S03]  /*22bc0*/  STL.64 [R1+0x350], R52 ;  /* 0x0003503401007387 */ /* 0x000fe60000100a00 */
[----:B------:R-:W-:Y:S01]  /*22bd0*/  IADD3.X R27, PT, PT, R187, UR32, RZ, P3, !PT ;  /* 0x00000020bb1b7c10 */ /* 0x000fe20009ffe4ff */
[----:B------:R2:W-:Y:S04]  /*22be0*/  STL.64 [R1+0x370], R30 ;  /* 0x0003701e01007387 */ /* 0x0005e80000100a00 */
[----:B------:R1:W-:Y:S04]  /*22bf0*/  STL.64 [R1+0x390], R26 ;  /* 0x0003901a01007387 */ /* 0x0003e80000100a00 */
[----:B------:R-:W4:Y:S04]  /*22c00*/  LDL.LU.64 R216, [R1+0x258] ;  /* 0x0002580001d87983 */ /* 0x000f280000300a00 */
[----:B------:R-:W-:Y:S04]  /*22c10*/  LDGSTS.E [R22+0x76000], desc[UR28][R30.64], P2 ;  /* 0x760000001e167fae */ /* 0x000fe800091a101c */
[----:B------:R-:W-:Y:S04]  /*22c20*/  LDGSTS.E [R22+0x76400], desc[UR28][R26.64], P2 ;  /* 0x764000001a167fae */ /* 0x000fe800091a101c */
[----:B--2---:R-:W2:Y:S04]  /*22c30*/  LDL.LU.64 R30, [R1+0x230] ;  /* 0x00023000011e7983 */ /* 0x004ea80000300a00 */
[----:B-1----:R-:W2:Y:S01]  /*22c40*/  LDL.64 R26, [R1+0x210] ;  /* 0x00021000011a7983 */ /* 0x002ea20000100a00 */
[----:B------:R-:W-:-:S04]  /*22c50*/  IADD3 R64, P3, PT, R194, UR54, RZ ;  /* 0x00000036c2407c10 */ /* 0x000fc8000ff7e0ff */
[----:B------:R-:W-:Y:S02]  /*22c60*/  IADD3.X R65, PT, PT, R195, UR32, RZ, P3, !PT ;  /* 0x00000020c3417c10 */ /* 0x000fe40009ffe4ff */
[----:B------:R-:W-:-:S03]  /*22c70*/  IADD3 R60, P3, PT, R202, UR54, RZ ;  /* 0x00000036ca3c7c10 */ /* 0x000fc6000ff7e0ff */
[----:B------:R-:W-:Y:S01]  /*22c80*/  LDGSTS.E [R22+0x76800], desc[UR28][R64.64], P2 ;  /* 0x7680000040167fae */ /* 0x000fe200091a101c */
[----:B------:R-:W-:Y:S02]  /*22c90*/  IADD3.X R61, PT, PT, R203, UR32, RZ, P3, !PT ;  /* 0x00000020cb3d7c10 */ /* 0x000fe40009ffe4ff */
[----:B------:R-:W-:Y:S01]  /*22ca0*/  IADD3 R52, P3, PT, R210, UR54, RZ ;  /* 0x00000036d2347c10 */ /* 0x000fe2000ff7e0ff */
[----:B------:R1:W-:Y:S03]  /*22cb0*/  STL.64 [R1+0x3a8], R64 ;  /* 0x0003a84001007387 */ /* 0x0003e60000100a00 */
[----:B------:R-:W-:Y:S01]  /*22cc0*/  IADD3.X R53, PT, PT, R211, UR32, RZ, P3, !PT ;  /* 0x00000020d3357c10 */ /* 0x000fe20009ffe4ff */
[----:B------:R1:W-:Y:S01]  /*22cd0*/  STL.64 [R1+0x3c8], R60 ;  /* 0x0003c83c01007387 */ /* 0x0003e20000100a00 */
[----:B------:R-:W-:-:S03]  /*22ce0*/  IADD3 R154, P3, PT, R218, UR54, RZ ;  /* 0x00000036da9a7c10 */ /* 0x000fc6000ff7e0ff */
[----:B------:R1:W-:Y:S04]  /*22cf0*/  STL.64 [R1+0x3e0], R52 ;  /* 0x0003e03401007387 */ /* 0x0003e80000100a00 */
[----:B------:R-:W2:Y:S01]  /*22d00*/  LDL.LU.64 R206, [R1+0x208] ;  /* 0x0002080001ce7983 */ /* 0x000ea20000300a00 */
[----:B------:R-:W-:-:S03]  /*22d10*/  IADD3.X R155, PT, PT, R219, UR32, RZ, P3, !PT ;  /* 0x00000020db9b7c10 */ /* 0x000fc60009ffe4ff */
[----:B------:R1:W-:Y:S04]  /*22d20*/  LDGSTS.E [R22+0x76c00], desc[UR28][R60.64], P2 ;  /* 0x76c000003c167fae */ /* 0x0003e800091a101c */
[----:B-1----:R-:W2:Y:S04]  /*22d30*/  LDL.LU.64 R64, [R1+0x1f0] ;  /* 0x0001f00001407983 */ /* 0x002ea80000300a00 */
[----:B------:R1:W-:Y:S01]  /*22d40*/  LDGSTS.E [R22+0x77000], desc[UR28][R52.64], P2 ;  /* 0x7700000034167fae */ /* 0x0003e200091a101c */
[----:B------:R-:W-:-:S03]  /*22d50*/  IADD3 R60, P3, PT, R226, UR54, RZ ;  /* 0x00000036e23c7c10 */ /* 0x000fc6000ff7e0ff */
[----:B------:R-:W2:Y:S01]  /*22d60*/  LDL.LU.64 R208, [R1+0x1d0] ;  /* 0x0001d00001d07983 */ /* 0x000ea20000300a00 */
[----:B------:R-:W-:-:S03]  /*22d70*/  IADD3.X R61, PT, PT, R227, UR32, RZ, P3, !PT ;  /* 0x00000020e33d7c10 */ /* 0x000fc60009ffe4ff */
[----:B------:R-:W-:Y:S01]  /*22d80*/  LDGSTS.E [R22+0x77400], desc[UR28][R154.64], P2 ;  /* 0x774000009a167fae */ /* 0x000fe200091a101c */
[----:B-1----:R-:W-:-:S03]  /*22d90*/  IADD3 R52, P3, PT, R234, UR54, RZ ;  /* 0x00000036ea347c10 */ /* 0x002fc6000ff7e0ff */
[----:B------:R-:W-:Y:S01]  /*22da0*/  LDGSTS.E [R22+0x77800], desc[UR28][R60.64], P2 ;  /* 0x778000003c167fae */ /* 0x000fe200091a101c */
[----:B------:R-:W-:-:S03]  /*22db0*/  IADD3.X R53, PT, PT, R235, UR32, RZ, P3, !PT ;  /* 0x00000020eb357c10 */ /* 0x000fc60009ffe4ff */
[----:B------:R-:W-:Y:S04]  /*22dc0*/  STL.64 [R1+0x3e8], R154 ;  /* 0x0003e89a01007387 */ /* 0x000fe80000100a00 */
[----:B------:R3:W-:Y:S04]  /*22dd0*/  LDGSTS.E [R22+0x77c00], desc[UR28][R52.64], P2 ;  /* 0x77c0000034167fae */ /* 0x0007e800091a101c */
[----:B------:R-:W-:Y:S04]  /*22de0*/  STL.64 [R1+0x3f0], R60 ;  /* 0x0003f03c01007387 */ /* 0x000fe80000100a00 */
[----:B------:R1:W-:Y:S04]  /*22df0*/  STL.64 [R1+0x3f8], R52 ;  /* 0x0003f83401007387 */ /* 0x0003e80000100a00 */
[----:B-1----:R-:W2:Y:S01]  /*22e00*/  LDL.LU.64 R52, [R1+0x1c0] ;  /* 0x0001c00001347983 */ /* 0x002ea20000300a00 */
[----:B---3--:R-:W-:-:S04]  /*22e10*/  IADD3 R22, P3, PT, R44, UR54, RZ ;  /* 0x000000362c167c10 */ /* 0x008fc8000ff7e0ff */
[----:B------:R-:W-:Y:S02]  /*22e20*/  IADD3.X R23, PT, PT, R45, UR32, RZ, P3, !PT ;  /* 0x000000202d177c10 */ /* 0x000fe40009ffe4ff */
[----:B----4-:R-:W-:-:S03]  /*22e30*/  IADD3 R44, P3, PT, R48, UR54, RZ ;  /* 0x00000036302c7c10 */ /* 0x010fc6000ff7e0ff */
[----:B------:R-:W-:Y:S01]  /*22e40*/  LDGSTS.E [R70+0x70100], desc[UR28][R22.64], P2 ;  /* 0x7010000016467fae */ /* 0x000fe200091a101c */
[----:B------:R-:W-:-:S03]  /*22e50*/  IADD3.X R45, PT, PT, R49, UR32, RZ, P3, !PT ;  /* 0x00000020312d7c10 */ /* 0x000fc60009ffe4ff */
[----:B------:R-:W3:Y:S04]  /*22e60*/  LDL.LU.64 R48, [R1+0x1b0] ;  /* 0x0001b00001307983 */ /* 0x000ee80000300a00 */
[----:B------:R-:W-:Y:S01]  /*22e70*/  LDGSTS.E [R70+0x70500], desc[UR28][R44.64], P2 ;  /* 0x705000002c467fae */ /* 0x000fe200091a101c */
[----:B------:R-:W-:-:S04]  /*22e80*/  IADD3 R60, P3, PT, R216, UR54, RZ ;  /* 0x00000036d83c7c10 */ /* 0x000fc8000ff7e0ff */
[----:B------:R-:W-:Y:S02]  /*22e90*/  IADD3.X R61, PT, PT, R217, UR32, RZ, P3, !PT ;  /* 0x00000020d93d7c10 */ /* 0x000fe40009ffe4ff */
[----:B------:R-:W4:Y:S04]  /*22ea0*/  LDL.LU.64 R216, [R1+0x1a0] ;  /* 0x0001a00001d87983 */ /* 0x000f280000300a00 */
[----:B------:R-:W-:Y:S01]  /*22eb0*/  LDGSTS.E [R70+0x70900], desc[UR28][R60.64], P2 ;  /* 0x709000003c467fae */ /* 0x000fe200091a101c */
[----:B--2---:R-:W-:-:S04]  /*22ec0*/  IADD3 R226, P3, PT, R30, UR54, RZ ;  /* 0x000000361ee27c10 */ /* 0x004fc8000ff7e0ff */
[----:B------:R-:W-:Y:S02]  /*22ed0*/  IADD3.X R227, PT, PT, R31, UR32, RZ, P3, !PT ;  /* 0x000000201fe37c10 */ /* 0x000fe40009ffe4ff */
[----:B------:R-:W-:Y:S01]  /*22ee0*/  IADD3 R234, P3, PT, R26, UR54, RZ ;  /* 0x000000361aea7c10 */ /* 0x000fe2000ff7e0ff */
[----:B------:R-:W2:Y:S03]  /*22ef0*/  LDL.LU.64 R30, [R1+0x190] ;  /* 0x00019000011e7983 */ /* 0x000ea60000300a00 */
[----:B------:R-:W-:Y:S01]  /*22f00*/  IADD3.X R235, PT, PT, R27, UR32, RZ, P3, !PT ;  /* 0x000000201beb7c10 */ /* 0x000fe20009ffe4ff */
[----:B------:R-:W-:Y:S04]  /*22f10*/  LDGSTS.E [R70+0x70d00], desc[UR28][R226.64], P2 ;  /* 0x70d00000e2467fae */ /* 0x000fe800091a101c */
[----:B------:R-:W2:Y:S04]  /*22f20*/  LDL.LU.64 R26, [R1+0x168] ;  /* 0x00016800011a7983 */ /* 0x000ea80000300a00 */
[----:B------:R-:W2:Y:S04]  /*22f30*/  LDL.LU.64 R190, [R1+0x160] ;  /* 0x0001600001be7983 */ /* 0x000ea80000300a00 */
[----:B------:R-:W2:Y:S04]  /*22f40*/  LDL.LU.64 R192, [R1+0x158] ;  /* 0x0001580001c07983 */ /* 0x000ea80000300a00 */
[----:B------:R-:W2:Y:S01]  /*22f50*/  LDL.LU.64 R198, [R1+0x138] ;  /* 0x0001380001c67983 */ /* 0x000ea20000300a00 */
[----:B------:R-:W-:-:S03]  /*22f60*/  IADD3 R242, P3, PT, R206, UR54, RZ ;  /* 0x00000036cef27c10 */ /* 0x000fc6000ff7e0ff */
[----:B------:R-:W-:Y:S01]  /*22f70*/  LDGSTS.E [R70+0x71100], desc[UR28][R234.64], P2 ;  /* 0x71100000ea467fae */ /* 0x000fe200091a101c */
[----:B------:R-:W-:Y:S02]  /*22f80*/  IADD3.X R243, PT, PT, R207, UR32, RZ, P3, !PT ;  /* 0x00000020cff37c10 */ /* 0x000fe40009ffe4ff */
[----:B------:R-:W-:-:S03]  /*22f90*/  IADD3 R162, P3, PT, R64, UR54, RZ ;  /* 0x0000003640a27c10 */ /* 0x000fc6000ff7e0ff */
[----:B------:R-:W-:Y:S01]  /*22fa0*/  LDGSTS.E [R70+0x71500], desc[UR28][R242.64], P2 ;  /* 0x71500000f2467fae */ /* 0x000fe200091a101c */
[----:B------:R-:W-:Y:S02]  /*22fb0*/  IADD3.X R163, PT, PT, R65, UR32, RZ, P3, !PT ;  /* 0x0000002041a37c10 */ /* 0x000fe40009ffe4ff */
[----:B------:R-:W-:-:S03]  /*22fc0*/  IADD3 R64, P3, PT, R208, UR54, RZ ;  /* 0x00000036d0407c10 */ /* 0x000fc6000ff7e0ff */
[----:B------:R-:W-:Y:S01]  /*22fd0*/  LDGSTS.E [R70+0x71900], desc[UR28][R162.64], P2 ;  /* 0x71900000a2467fae */ /* 0x000fe200091a101c */
[----:B------:R-:W-:-:S05]  /*22fe0*/  IADD3.X R65, PT, PT, R209, UR32, RZ, P3, !PT ;  /* 0x00000020d1417c10 */ /* 0x000fca0009ffe4ff */
[----:B------:R3:W-:Y:S04]  /*22ff0*/  STL.64 [R1+0x28], R64 ;  /* 0x0000284001007387 */ /* 0x0007e80000100a00 */
[----:B------:R-:W2:Y:S04]  /*23000*/  LDL.LU.64 R200, [R1+0x118] ;  /* 0x0001180001c87983 */ /* 0x000ea80000300a00 */
[----:B------:R3:W-:Y:S01]  /*23010*/  LDGSTS.E [R70+0x71d00], desc[UR28][R64.64], P2 ;  /* 0x71d0000040467fae */ /* 0x0007e200091a101c */
[----:B------:R-:W-:-:S04]  /*23020*/  IADD3 R154, P3, PT, R52, UR54, RZ ;  /* 0x00000036349a7c10 */ /* 0x000fc8000ff7e0ff */
[----:B------:R-:W-:Y:S02]  /*23030*/  IADD3.X R155, PT, PT, R53, UR32, RZ, P3, !PT ;  /* 0x00000020359b7c10 */ /* 0x000fe40009ffe4ff */
[----:B------:R-:W2:Y:S04]  /*23040*/  LDL.LU.64 R52, [R1+0xf8] ;  /* 0x0000f80001347983 */ /* 0x000ea80000300a00 */
[----:B------:R2:W-:Y:S04]  /*23050*/  STL.64 [R1+0x68], R154 ;  /* 0x0000689a01007387 */ /* 0x0005e80000100a00 */
[----:B------:R-:W2:Y:S04]  /*23060*/  LDL.LU.64 R206, [R1+0xc8] ;  /* 0x0000c80001ce7983 */ /* 0x000ea80000300a00 */
[----:B------:R2:W-:Y:S01]  /*23070*/  LDGSTS.E [R70+0x72100], desc[UR28][R154.64], P2 ;  /* 0x721000009a467fae */ /* 0x0005e200091a101c */
[----:B---3--:R-:W-:-:S04]  /*23080*/  IADD3 R64, P3, PT, R48, UR54, RZ ;  /* 0x0000003630407c10 */ /* 0x008fc8000ff7e0ff */
[----:B------:R-:W-:-:S05]  /*23090*/  IADD3.X R65, PT, PT, R49, UR32, RZ, P3, !PT ;  /* 0x0000002031417c10 */ /* 0x000fca0009ffe4ff */
[----:B------:R-:W-:Y:S04]  /*230a0*/  STL.64 [R1+0x90], R64 ;  /* 0x0000904001007387 */ /* 0x000fe80000100a00 */
[----:B------:R-:W3:Y:S04]  /*230b0*/  LDL.LU.64 R208, [R1+0xc0] ;  /* 0x0000c00001d07983 */ /* 0x000ee80000300a00 */
[----:B------:R-:W-:Y:S01]  /*230c0*/  LDGSTS.E [R70+0x72500], desc[UR28][R64.64], P2 ;  /* 0x7250000040467fae */ /* 0x000fe200091a101c */
[----:B----4-:R-:W-:-:S04]  /*230d0*/  IADD3 R48, P3, PT, R216, UR54, RZ ;  /* 0x00000036d8307c10 */ /* 0x010fc8000ff7e0ff */
[----:B------:R-:W-:-:S05]  /*230e0*/  IADD3.X R49, PT, PT, R217, UR32, RZ, P3, !PT ;  /* 0x00000020d9317c10 */ /* 0x000fca0009ffe4ff */
[----:B------:R1:W-:Y:S04]  /*230f0*/  STL.64 [R1+0xb8], R48 ;  /* 0x0000b83001007387 */ /* 0x0003e80000100a00 */
[----:B------:R-:W-:Y:S01]  /*23100*/  LDGSTS.E [R70+0x72900], desc[UR28][R48.64], P2 ;  /* 0x7290000030467fae */ /* 0x000fe200091a101c */
[----:B--2---:R-:W-:-:S04]  /*23110*/  IADD3 R154, P3, PT, R30, UR54, RZ ;  /* 0x000000361e9a7c10 */ /* 0x004fc8000ff7e0ff */
[----:B------:R-:W-:Y:S01]  /*23120*/  IADD3.X R155, PT, PT, R31, UR32, RZ, P3, !PT ;  /* 0x000000201f9b7c10 */ /* 0x000fe20009ffe4ff */
[----:B-1----:R-:W2:Y:S01]  /*23130*/  LDL.LU.64 R48, [R1+0x98] ;  /* 0x0000980001307983 */ /* 0x002ea20000300a00 */
[----:B------:R-:W-:-:S03]  /*23140*/  IADD3 R30, P3, PT, R26, UR54, RZ ;  /* 0x000000361a1e7c10 */ /* 0x000fc6000ff7e0ff */
[----:B------:R-:W4:Y:S01]  /*23150*/  LDL.LU.64 R216, [R1+0x58] ;  /* 0x0000580001d87983 */ /* 0x000f220000300a00 */
[----:B------:R-:W-:Y:S02]  /*23160*/  IADD3.X R31, PT, PT, R27, UR32, RZ, P3, !PT ;  /* 0x000000201b1f7c10 */ /* 0x000fe40009ffe4ff */
[----:B------:R-:W-:Y:S01]  /*23170*/  IADD3 R26, P3, PT, R190, UR54, RZ ;  /* 0x00000036be1a7c10 */ /* 0x000fe2000ff7e0ff */
[----:B------:R-:W-:Y:S03]  /*23180*/  STL.64 [R1+0xe8], R154 ;  /* 0x0000e89a01007387 */ /* 0x000fe60000100a00 */
[----:B------:R-:W-:Y:S01]  /*23190*/  IADD3.X R27, PT, PT, R191, UR32, RZ, P3, !PT ;  /* 0x00000020bf1b7c10 */ /* 0x000fe20009ffe4ff */
[----:B------:R-:W4:Y:S04]  /*231a0*/  LDL.LU.64 R64, [R1+0x40] ;  /* 0x0000400001407983 */ /* 0x000f280000300a00 */
[----:B------:R1:W-:Y:S04]  /*231b0*/  STL.64 [R1+0x108], R30 ;  /* 0x0001081e01007387 */ /* 0x0003e80000100a00 */
[----:B------:R1:W-:Y:S04]  /*231c0*/  LDGSTS.E [R70+0x72d00], desc[UR28][R154.64], P2 ;  /* 0x72d000009a467fae */ /* 0x0003e800091a101c */
[----:B------:R-:W-:Y:S04]  /*231d0*/  LDGSTS.E [R70+0x73100], desc[UR28][R30.64], P2 ;  /* 0x731000001e467fae */ /* 0x000fe800091a101c */
[----:B------:R1:W-:Y:S04]  /*231e0*/  STL.64 [R1+0x130], R26 ;  /* 0x0001301a01007387 */ /* 0x0003e80000100a00 */
[----:B------:R-:W-:Y:S04]  /*231f0*/  LDGSTS.E [R70+0x73500], desc[UR28][R26.64], P2 ;  /* 0x735000001a467fae */ /* 0x000fe800091a101c */
[----:B-1----:R-:W4:Y:S04]  /*23200*/  LDL.LU.64 R30, [R1+0x18] ;  /* 0x00001800011e7983 */ /* 0x002f280000300a00 */
[----:B------:R-:W4:Y:S01]  /*23210*/  LDL.LU.64 R26, [R1+0x8] ;  /* 0x00000800011a7983 */ /* 0x000f220000300a00 */
[----:B------:R-:W-:-:S04]  /*23220*/  IADD3 R158, P3, PT, R192, UR54, RZ ;  /* 0x00000036c09e7c10 */ /* 0x000fc8000ff7e0ff */
        /* <DEDUP_REMOVED lines=15> */
[----:B------:R-:W-:-:S03]  /*23320*/  IADD3.X R53, PT, PT, R207, UR32, RZ, P3, !PT ;  /* 0x00000020cf357c10 */ /* 0x000fc60009ffe4ff */
[----:B------:R-:W-:Y:S04]  /*23330*/  STL.64 [R1+0x1d0], R154 ;  /* 0x0001d09a01007387 */ /* 0x000fe80000100a00 */
[----:B------:R2:W-:Y:S04]  /*23340*/  STL.64 [R1+0x1f0], R52 ;  /* 0x0001f03401007387 */ /* 0x0005e80000100a00 */
[----:B------:R2:W-:Y:S01]  /*23350*/  LDGSTS.E [R70+0x74900], desc[UR28][R52.64], P2 ;  /* 0x7490000034467fae */ /* 0x0005e200091a101c */
[----:B---3--:R-:W-:-:S04]  /*23360*/  IADD3 R164, P3, PT, R208, UR54, RZ ;  /* 0x00000036d0a47c10 */ /* 0x008fc8000ff7e0ff */
[----:B------:R-:W-:-:S05]  /*23370*/  IADD3.X R165, PT, PT, R209, UR32, RZ, P3, !PT ;  /* 0x00000020d1a57c10 */ /* 0x000fca0009ffe4ff */
[----:B------:R-:W-:Y:S01]  /*23380*/  LDGSTS.E [R70+0x74d00], desc[UR28][R164.64], P2 ;  /* 0x74d00000a4467fae */ /* 0x000fe200091a101c */
[----:B--2---:R-:W-:-:S04]  /*23390*/  IADD3 R52, P3, PT, R48, UR54, RZ ;  /* 0x0000003630347c10 */ /* 0x004fc8000ff7e0ff */
[----:B------:R-:W-:Y:S02]  /*233a0*/  IADD3.X R53, PT, PT, R49, UR32, RZ, P3, !PT ;  /* 0x0000002031357c10 */ /* 0x000fe40009ffe4ff */
[----:B----4-:R-:W-:-:S03]  /*233b0*/  IADD3 R48, P3, PT, R216, UR54, RZ ;  /* 0x00000036d8307c10 */ /* 0x010fc6000ff7e0ff */
[----:B------:R1:W-:Y:S01]  /*233c0*/  LDGSTS.E [R70+0x75100], desc[UR28][R52.64], P2 ;  /* 0x7510000034467fae */ /* 0x0003e200091a101c */
[----:B------:R-:W-:Y:S02]  /*233d0*/  IADD3.X R49, PT, PT, R217, UR32, RZ, P3, !PT ;  /* 0x00000020d9317c10 */ /* 0x000fe40009ffe4ff */
[----:B------:R-:W-:Y:S01]  /*233e0*/  IADD3 R158, P3, PT, R64, UR54, RZ ;  /* 0x00000036409e7c10 */ /* 0x000fe2000ff7e0ff */
[----:B------:R-:W-:Y:S03]  /*233f0*/  STL.64 [R1+0x230], R52 ;  /* 0x0002303401007387 */ /* 0x000fe60000100a00 */
[----:B------:R-:W-:Y:S01]  /*23400*/  IADD3.X R159, PT, PT, R65, UR32, RZ, P3, !PT ;  /* 0x00000020419f7c10 */ /* 0x000fe20009ffe4ff */
[----:B------:R2:W-:Y:S04]  /*23410*/  STL.64 [R1+0x258], R48 ;  /* 0x0002583001007387 */ /* 0x0005e80000100a00 */
[----:B------:R-:W-:Y:S04]  /*23420*/  LDGSTS.E [R70+0x75500], desc[UR28][R48.64], P2 ;  /* 0x7550000030467fae */ /* 0x000fe800091a101c */
[----:B------:R-:W-:Y:S04]  /*23430*/  LDGSTS.E [R70+0x75900], desc[UR28][R158.64], P2 ;  /* 0x759000009e467fae */ /* 0x000fe800091a101c */
[----:B--2---:R-:W2:Y:S01]  /*23440*/  LDL.LU.64 R48, [R1+0x328] ;  /* 0x0003280001307983 */ /* 0x004ea20000300a00 */
        /* <DEDUP_REMOVED lines=8> */
[----:B------:R1:W-:Y:S01]  /*234d0*/  STL.64 [R1+0x2d0], R30 ;  /* 0x0002d01e01007387 */ /* 0x0003e20000100a00 */
[----:B------:R-:W-:-:S03]  /*234e0*/  IADD3 R154, P3, PT, R196, UR54, RZ ;  /* 0x00000036c49a7c10 */ /* 0x000fc6000ff7e0ff */
[----:B------:R-:W3:Y:S01]  /*234f0*/  LDL.LU.64 R64, [R1+0x318] ;  /* 0x0003180001407983 */ /* 0x000ee20000300a00 */
[----:B------:R-:W-:-:S03]  /*23500*/  IADD3.X R155, PT, PT, R197, UR32, RZ, P3, !PT ;  /* 0x00000020c59b7c10 */ /* 0x000fc60009ffe4ff */
[----:B------:R1:W-:Y:S04]  /*23510*/  LDGSTS.E [R70+0x76100], desc[UR28][R30.64], P2 ;  /* 0x761000001e467fae */ /* 0x0003e800091a101c */
[----:B------:R4:W-:Y:S04]  /*23520*/  STL.64 [R1+0x308], R26 ;  /* 0x0003081a01007387 */ /* 0x0009e80000100a00 */
[----:B------:R-:W3:Y:S01]  /*23530*/  LDL.LU.64 R190, [R1+0x2f8] ;  /* 0x0002f80001be7983 */ /* 0x000ee20000300a00 */
[----:B-1----:R-:W-:-:S03]  /*23540*/  IADD3 R30, P3, PT, R204, UR54, RZ ;  /* 0x00000036cc1e7c10 */ /* 0x002fc6000ff7e0ff */
[----:B------:R4:W-:Y:S01]  /*23550*/  LDGSTS.E [R70+0x76500], desc[UR28][R26.64], P2 ;  /* 0x765000001a467fae */ /* 0x0009e200091a101c */
[----:B------:R-:W-:-:S03]  /*23560*/  IADD3.X R31, PT, PT, R205, UR32, RZ, P3, !PT ;  /* 0x00000020cd1f7c10 */ /* 0x000fc60009ffe4ff */
[----:B------:R-:W3:Y:S04]  /*23570*/  LDL.LU.64 R206, [R1+0x2e0] ;  /* 0x0002e00001ce7983 */ /* 0x000ee80000300a00 */
[----:B------:R-:W3:Y:S01]  /*23580*/  LDL.LU.64 R52, [R1+0x2d8] ;  /* 0x0002d80001347983 */ /* 0x000ee20000300a00 */
[----:B----4-:R-:W-:-:S03]  /*23590*/  IADD3 R26, P3, PT, R212, UR54, RZ ;  /* 0x00000036d41a7c10 */ /* 0x010fc6000ff7e0ff */
[----:B------:R-:W-:Y:S01]  /*235a0*/  STL.64 [R1+0x330], R154 ;  /* 0x0003309a01007387 */ /* 0x000fe20000100a00 */
[----:B------:R-:W-:-:S03]  /*235b0*/  IADD3.X R27, PT, PT, R213, UR32, RZ, P3, !PT ;  /* 0x00000020d51b7c10 */ /* 0x000fc60009ffe4ff */
[----:B------:R1:W-:Y:S04]  /*235c0*/  STL.64 [R1+0x348], R30 ;  /* 0x0003481e01007387 */ /* 0x0003e80000100a00 */
[----:B------:R4:W-:Y:S04]  /*235d0*/  STL.64 [R1+0x368], R26 ;  /* 0x0003681a01007387 */ /* 0x0009e80000100a00 */
[----:B------:R-:W3:Y:S04]  /*235e0*/  LDL.LU.64 R208, [R1+0x2b8] ;  /* 0x0002b80001d07983 */ /* 0x000ee80000300a00 */
[----:B------:R-:W3:Y:S04]  /*235f0*/  LDL.LU.64 R216, [R1+0x2a0] ;  /* 0x0002a00001d87983 */ /* 0x000ee80000300a00 */
[----:B------:R1:W-:Y:S04]  /*23600*/  LDGSTS.E [R70+0x76900], desc[UR28][R154.64], P2 ;  /* 0x769000009a467fae */ /* 0x0003e800091a101c */
[----:B------:R-:W-:Y:S01]  /*23610*/  LDGSTS.E [R70+0x76d00], desc[UR28][R30.64], P2 ;  /* 0x76d000001e467fae */ /* 0x000fe200091a101c */
[----:B------:R-:W-:-:S03]  /*23620*/  IADD3 R156, P3, PT, R220, UR54, RZ ;  /* 0x00000036dc9c7c10 */ /* 0x000fc6000ff7e0ff */
[----:B------:R4:W-:Y:S04]  /*23630*/  LDGSTS.E [R70+0x77100], desc[UR28][R26.64], P2 ;  /* 0x771000001a467fae */ /* 0x0009e800091a101c */
[----:B-1----:R-:W3:Y:S01]  /*23640*/  LDL.LU.64 R30, [R1+0x290] ;  /* 0x00029000011e7983 */ /* 0x002ee20000300a00 */
[----:B------:R-:W-:Y:S02]  /*23650*/  IADD3.X R157, PT, PT, R221, UR32, RZ, P3, !PT ;  /* 0x00000020dd9d7c10 */ /* 0x000fe40009ffe4ff */
[----:B------:R-:W-:-:S03]  /*23660*/  IADD3 R154, P3, PT, R228, UR54, RZ ;  /* 0x00000036e49a7c10 */ /* 0x000fc6000ff7e0ff */
[----:B------:R-:W-:Y:S01]  /*23670*/  LDGSTS.E [R70+0x77500], desc[UR28][R156.64], P2 ;  /* 0x775000009c467fae */ /* 0x000fe200091a101c */
[----:B------:R-:W-:Y:S02]  /*23680*/  IADD3.X R155, PT, PT, R229, UR32, RZ, P3, !PT ;  /* 0x00000020e59b7c10 */ /* 0x000fe40009ffe4ff */
[----:B----4-:R-:W-:Y:S01]  /*23690*/  IADD3 R26, P3, PT, R236, UR54, RZ ;  /* 0x00000036ec1a7c10 */ /* 0x010fe2000ff7e0ff */
[----:B------:R-:W-:Y:S03]  /*236a0*/  STL.64 [R1+0x380], R156 ;  /* 0x0003809c01007387 */ /* 0x000fe60000100a00 */
[----:B------:R-:W-:Y:S01]  /*236b0*/  IADD3.X R27, PT, PT, R237, UR32, RZ, P3, !PT ;  /* 0x00000020ed1b7c10 */ /* 0x000fe20009ffe4ff */
[----:B------:R-:W-:Y:S04]  /*236c0*/  STL.64 [R1+0x3a0], R154 ;  /* 0x0003a09a01007387 */ /* 0x000fe80000100a00 */
[----:B------:R-:W-:Y:S04]  /*236d0*/  LDGSTS.E [R70+0x77900], desc[UR28][R154.64], P2 ;  /* 0x779000009a467fae */ /* 0x000fe800091a101c */
[----:B------:R2:W-:Y:S04]  /*236e0*/  STL.64 [R1+0x3c0], R26 ;  /* 0x0003c01a01007387 */ /* 0x0005e80000100a00 */
[----:B------:R2:W-:Y:S04]  /*236f0*/  LDGSTS.E [R70+0x77d00], desc[UR28][R26.64], P2 ;  /* 0x77d000001a467fae */ /* 0x0005e800091a101c */
[----:B------:R-:W4:Y:S04]  /*23700*/  LDL.LU.64 R192, [R1+0x268] ;  /* 0x0002680001c07983 */ /* 0x000f280000300a00 */
[----:B------:R-:W4:Y:S04]  /*23710*/  LDL.LU.64 R198, [R1+0x250] ;  /* 0x0002500001c67983 */ /* 0x000f280000300a00 */
[----:B------:R-:W4:Y:S01]  /*23720*/  LDL.LU.64 R200, [R1+0x238] ;  /* 0x0002380001c87983 */ /* 0x000f220000300a00 */
[----:B--2---:R-:W-:-:S04]  /*23730*/  IADD3 R26, P3, PT, R48, UR54, RZ ;  /* 0x00000036301a7c10 */ /* 0x004fc8000ff7e0ff */
[----:B------:R-:W-:-:S05]  /*23740*/  IADD3.X R27, PT, PT, R49, UR32, RZ, P3, !PT ;  /* 0x00000020311b7c10 */ /* 0x000fca0009ffe4ff */
[----:B------:R-:W-:Y:S01]  /*23750*/  LDGSTS.E [R69+0x70200], desc[UR28][R26.64], P2 ;  /* 0x702000001a457fae */ /* 0x000fe200091a101c */
[----:B---3--:R-:W-:-:S04]  /*23760*/  IADD3 R48, P3, PT, R64, UR54, RZ ;  /* 0x0000003640307c10 */ /* 0x008fc8000ff7e0ff */
[----:B------:R-:W-:-:S05]  /*23770*/  IADD3.X R49, PT, PT, R65, UR32, RZ, P3, !PT ;  /* 0x0000002041317c10 */ /* 0x000fca0009ffe4ff */
[----:B------:R-:W-:Y:S01]  /*23780*/  LDGSTS.E [R69+0x70600], desc[UR28][R48.64], P2 ;  /* 0x7060000030457fae */ /* 0x000fe200091a101c */
[----:B------:R-:W-:-:S04]  /*23790*/  IADD3 R64, P3, PT, R190, UR54, RZ ;  /* 0x00000036be407c10 */ /* 0x000fc8000ff7e0ff */
[----:B------:R-:W-:Y:S02]  /*237a0*/  IADD3.X R65, PT, PT, R191, UR32, RZ, P3, !PT ;  /* 0x00000020bf417c10 */ /* 0x000fe40009ffe4ff */
[----:B------:R-:W-:-:S03]  /*237b0*/  IADD3 R228, P3, PT, R206, UR54, RZ ;  /* 0x00000036cee47c10 */ /* 0x000fc6000ff7e0ff */
[----:B------:R-:W-:Y:S01]  /*237c0*/  LDGSTS.E [R69+0x70a00], desc[UR28][R64.64], P2 ;  /* 0x70a0000040457fae */ /* 0x000fe200091a101c */
[----:B------:R-:W-:-:S03]  /*237d0*/  IADD3.X R229, PT, PT, R207, UR32, RZ, P3, !PT ;  /* 0x00000020cfe57c10 */ /* 0x000fc60009ffe4ff */
[----:B------:R-:W2:Y:S01]  /*237e0*/  LDL.LU.64 R206, [R1+0x218] ;  /* 0x0002180001ce7983 */ /* 0x000ea20000300a00 */
[----:B------:R-:W-:-:S03]  /*237f0*/  IADD3 R236, P3, PT, R52, UR54, RZ ;  /* 0x0000003634ec7c10 */ /* 0x000fc6000ff7e0ff */
[----:B------:R-:W-:Y:S01]  /*23800*/  LDGSTS.E [R69+0x70e00], desc[UR28][R228.64], P2 ;  /* 0x70e00000e4457fae */ /* 0x000fe200091a101c */
[----:B------:R-:W-:-:S03]  /*23810*/  IADD3.X R237, PT, PT, R53, UR32, RZ, P3, !PT ;  /* 0x0000002035ed7c10 */ /* 0x000fc60009ffe4ff */
[----:B------:R-:W3:Y:S04]  /*23820*/  LDL.LU.64 R52, [R1+0x200] ;  /* 0x0002000001347983 */ /* 0x000ee80000300a00 */
[----:B------:R-:W-:Y:S01]  /*23830*/  LDGSTS.E [R69+0x71200], desc[UR28][R236.64], P2 ;  /* 0x71200000ec457fae */ /* 0x000fe200091a101c */
[----:B------:R-:W-:-:S04]  /*23840*/  IADD3 R244, P3, PT, R208, UR54, RZ ;  /* 0x00000036d0f47c10 */ /* 0x000fc8000ff7e0ff */
[----:B------:R-:W-:Y:S02]  /*23850*/  IADD3.X R245, PT, PT, R209, UR32, RZ, P3, !PT ;  /* 0x00000020d1f57c10 */ /* 0x000fe40009ffe4ff */
[----:B------:R-:W3:Y:S01]  /*23860*/  LDL.LU.64 R208, [R1+0x1e8] ;  /* 0x0001e80001d07983 */ /* 0x000ee20000300a00 */
[----:B------:R-:W-:-:S03]  /*23870*/  IADD3 R154, P3, PT, R216, UR54, RZ ;  /* 0x00000036d89a7c10 */ /* 0x000fc6000ff7e0ff */
[----:B------:R-:W-:Y:S01]  /*23880*/  LDGSTS.E [R69+0x71600], desc[UR28][R244.64], P2 ;  /* 0x71600000f4457fae */ /* 0x000fe200091a101c */
[----:B------:R-:W-:-:S05]  /*23890*/  IADD3.X R155, PT, PT, R217, UR32, RZ, P3, !PT ;  /* 0x00000020d99b7c10 */ /* 0x000fca0009ffe4ff */
[----:B------:R1:W-:Y:S01]  /*238a0*/  LDGSTS.E [R69+0x71a00], desc[UR28][R154.64], P2 ;  /* 0x71a000009a457fae */ /* 0x0003e200091a101c */
[----:B------:R-:W-:-:S04]  /*238b0*/  IADD3 R70, P3, PT, R30, UR54, RZ ;  /* 0x000000361e467c10 */ /* 0x000fc8000ff7e0ff */
[----:B------:R-:W-:Y:S02]  /*238c0*/  IADD3.X R71, PT, PT, R31, UR32, RZ, P3, !PT ;  /* 0x000000201f477c10 */ /* 0x000fe40009ffe4ff */
[----:B------:R-:W3:Y:S04]  /*238d0*/  LDL.LU.64 R30, [R1+0x1b8] ;  /* 0x0001b800011e7983 */ /* 0x000ee80000300a00 */
[----:B------:R1:W-:Y:S04]  /*238e0*/  STL.64 [R1+0x8], R154 ;  /* 0x0000089a01007387 */ /* 0x0003e80000100a00 */
[----:B------:R1:W-:Y:S04]  /*238f0*/  STL.64 [R1+0x18], R70 ;  /* 0x0000184601007387 */ /* 0x0003e80000100a00 */
[----:B------:R-:W3:Y:S04]  /*23900*/  LDL.LU.64 R216, [R1+0x1a8] ;  /* 0x0001a80001d87983 */ /* 0x000ee80000300a00 */
[----:B------:R-:W3:Y:S04]  /*23910*/  LDL.LU.64 R184, [R1+0x188] ;  /* 0x0001880001b87983 */ /* 0x000ee80000300a00 */
[----:B------:R4:W-:Y:S02]  /*23920*/  LDGSTS.E [R69+0x71e00], desc[UR28][R70.64], P2 ;  /* 0x71e0000046457fae */ /* 0x0009e400091a101c */
[----:B----4-:R-:W-:-:S04]  /*23930*/  IADD3 R156, P3, PT, R192, UR54, RZ ;  /* 0x00000036c09c7c10 */ /* 0x010fc8000ff7e0ff */
[----:B------:R-:W-:Y:S02]  /*23940*/  IADD3.X R157, PT, PT, R193, UR32, RZ, P3, !PT ;  /* 0x00000020c19d7c10 */ /* 0x000fe40009ffe4ff */
[----:B-1----:R-:W-:-:S03]  /*23950*/  IADD3 R154, P3, PT, R198, UR54, RZ ;  /* 0x00000036c69a7c10 */ /* 0x002fc6000ff7e0ff */
[----:B------:R-:W-:Y:S01]  /*23960*/  STL.64 [R1+0x48], R156 ;  /* 0x0000489c01007387 */ /* 0x000fe20000100a00 */
[----:B------:R-:W-:Y:S02]  /*23970*/  IADD3.X R155, PT, PT, R199, UR32, RZ, P3, !PT ;  /* 0x00000020c79b7c10 */ /* 0x000fe40009ffe4ff */
[----:B------:R-:W-:Y:S01]  /*23980*/  IADD3 R70, P3, PT, R200, UR54, RZ ;  /* 0x00000036c8467c10 */ /* 0x000fe2000ff7e0ff */
[----:B------:R-:W4:Y:S03]  /*23990*/  LDL.LU.64 R188, [R1+0x180] ;  /* 0x0001800001bc7983 */ /* 0x000f260000300a00 */
[----:B------:R-:W-:Y:S01]  /*239a0*/  IADD3.X R71, PT, PT, R201, UR32, RZ, P3, !PT ;  /* 0x00000020c9477c10 */ /* 0x000fe20009ffe4ff */
[----:B------:R2:W-:Y:S04]  /*239b0*/  STL.64 [R1+0x58], R154 ;  /* 0x0000589a01007387 */ /* 0x0005e80000100a00 */
[----:B------:R-:W4:Y:S04]  /*239c0*/  LDL.LU.64 R190, [R1+0x150] ;  /* 0x0001500001be7983 */ /* 0x000f280000300a00 */
[----:B------:R-:W-:Y:S04]  /*239d0*/  LDGSTS.E [R69+0x72200], desc[UR28][R156.64], P2 ;  /* 0x722000009c457fae */ /* 0x000fe800091a101c */
[----:B------:R3:W-:Y:S04]  /*239e0*/  STL.64 [R1+0x88], R70 ;  /* 0x0000884601007387 */ /* 0x0007e80000100a00 */
[----:B------:R2:W-:Y:S04]  /*239f0*/  LDGSTS.E [R69+0x72600], desc[UR28][R154.64], P2 ;  /* 0x726000009a457fae */ /* 0x0005e800091a101c */
[----:B------:R-:W4:Y:S04]  /*23a00*/  LDL.LU.64 R192, [R1+0x120] ;  /* 0x0001200001c07983 */ /* 0x000f280000300a00 */
[----:B------:R3:W-:Y:S04]  /*23a10*/  LDGSTS.E [R69+0x72a00], desc[UR28][R70.64], P2 ;  /* 0x72a0000046457fae */ /* 0x0007e800091a101c */
[----:B------:R-:W4:Y:S01]  /*23a20*/  LDL.LU.64 R198, [R1+0x100] ;  /* 0x0001000001c67983 */ /* 0x000f220000300a00 */
[----:B--2---:R-:W-:-:S04]  /*23a30*/  IADD3 R154, P3, PT, R206, UR54, RZ ;  /* 0x00000036ce9a7c10 */ /* 0x004fc8000ff7e0ff */
[----:B------:R-:W-:Y:S02]  /*23a40*/  IADD3.X R155, PT, PT, R207, UR32, RZ, P3, !PT ;  /* 0x00000020cf9b7c10 */ /* 0x000fe40009ffe4ff */
[----:B---3--:R-:W-:-:S03]  /*23a50*/  IADD3 R70, P3, PT, R52, UR54, RZ ;  /* 0x0000003634467c10 */ /* 0x008fc6000ff7e0ff */
[----:B------:R1:W-:Y:S01]  /*23a60*/  STL.64 [R1+0x98], R154 ;  /* 0x0000989a01007387 */ /* 0x0003e20000100a00 */
[----:B------:R-:W-:-:S03]  /*23a70*/  IADD3.X R71, PT, PT, R53, UR32, RZ, P3, !PT ;  /* 0x0000002035477c10 */ /* 0x000fc60009ffe4ff */
[----:B------:R-:W2:Y:S04]  /*23a80*/  LDL.LU.64 R200, [R1+0xd8] ;  /* 0x0000d80001c87983 */ /* 0x000ea80000300a00 */
[----:B------:R-:W3:Y:S01]  /*23a90*/  LDL.64 R206, [R1+0xa0] ;  /* 0x0000a00001ce7983 */ /* 0x000ee20000100a00 */
[----:B------:R-:W-:-:S03]  /*23aa0*/  IADD3 R52, P3, PT, R208, UR54, RZ ;  /* 0x00000036d0347c10 */ /* 0x000fc6000ff7e0ff */
[----:B------:R1:W-:Y:S01]  /*23ab0*/  LDGSTS.E [R69+0x72e00], desc[UR28][R154.64], P2 ;  /* 0x72e000009a457fae */ /* 0x0003e200091a101c */
[----:B------:R-:W-:-:S03]  /*23ac0*/  IADD3.X R53, PT, PT, R209, UR32, RZ, P3, !PT ;  /* 0x00000020d1357c10 */ /* 0x000fc60009ffe4ff */
[----:B------:R-:W-:Y:S04]  /*23ad0*/  STL.64 [R1+0xc8], R70 ;  /* 0x0000c84601007387 */ /* 0x000fe80000100a00 */
[----:B------:R1:W-:Y:S04]  /*23ae0*/  STL.64 [R1+0xf8], R52 ;  /* 0x0000f83401007387 */ /* 0x0003e80000100a00 */
[----:B------:R-:W3:Y:S04]  /*23af0*/  LDL.LU.64 R208, [R1+0x80] ;  /* 0x0000800001d07983 */ /* 0x000ee80000300a00 */
[----:B------:R4:W-:Y:S04]  /*23b00*/  LDGSTS.E [R69+0x73200], desc[UR28][R70.64], P2 ;  /* 0x7320000046457fae */ /* 0x0009e800091a101c */
[----:B------:R-:W-:Y:S01]  /*23b10*/  LDGSTS.E [R69+0x73600], desc[UR28][R52.64], P2 ;  /* 0x7360000034457fae */ /* 0x000fe200091a101c */
[----:B-1----:R-:W-:-:S04]  /*23b20*/  IADD3 R154, P3, PT, R30, UR54, RZ ;  /* 0x000000361e9a7c10 */ /* 0x002fc8000ff7e0ff */
[----:B------:R-:W-:Y:S01]  /*23b30*/  IADD3.X R155, PT, PT, R31, UR32, RZ, P3, !PT ;  /* 0x000000201f9b7c10 */ /* 0x000fe20009ffe4ff */
[----:B------:R-:W3:Y:S01]  /*23b40*/  LDL.LU.64 R52, [R1+0x60] ;  /* 0x0000600001347983 */ /* 0x000ee20000300a00 */
[----:B------:R-:W-:-:S03]  /*23b50*/  IADD3 R30, P3, PT, R216, UR54, RZ ;  /* 0x00000036d81e7c10 */ /* 0x000fc6000ff7e0ff */
[----:B------:R1:W-:Y:S01]  /*23b60*/  LDGSTS.E [R69+0x73a00], desc[UR28][R154.64], P2 ;  /* 0x73a000009a457fae */ /* 0x0003e200091a101c */
[----:B------:R-:W-:-:S03]  /*23b70*/  IADD3.X R31, PT, PT, R217, UR32, RZ, P3, !PT ;  /* 0x00000020d91f7c10 */ /* 0x000fc60009ffe4ff */
[----:B------:R-:W3:Y:S04]  /*23b80*/  LDL.LU.64 R216, [R1+0x38] ;  /* 0x0000380001d87983 */ /* 0x000ee80000300a00 */
[----:B------:R-:W-:Y:S04]  /*23b90*/  STL.64 [R1+0x118], R154 ;  /* 0x0001189a01007387 */ /* 0x000fe80000100a00 */
[----:B------:R1:W-:Y:S04]  /*23ba0*/  STL.64 [R1+0x138], R30 ;  /* 0x0001381e01007387 */ /* 0x0003e80000100a00 */
[----:B------:R-:W-:Y:S04]  /*23bb0*/  LDGSTS.E [R69+0x73e00], desc[UR28][R30.64], P2 ;  /* 0x73e000001e457fae */ /* 0x000fe800091a101c */
[----:B-1----:R-:W3:Y:S01]  /*23bc0*/  LDL.LU.64 R30, [R1+0x20] ;  /* 0x00002000011e7983 */ /* 0x002ee20000300a00 */
[----:B----4-:R-:W-:-:S04]  /*23bd0*/  IADD3 R70, P3, PT, R184, UR54, RZ ;  /* 0x00000036b8467c10 */ /* 0x010fc8000ff7e0ff */
[----:B------:R-:W-:Y:S02]  /*23be0*/  IADD3.X R71, PT, PT, R185, UR32, RZ, P3, !PT ;  /* 0x00000020b9477c10 */ /* 0x000fe40009ffe4ff */
[----:B------:R-:W-:-:S03]  /*23bf0*/  IADD3 R156, P3, PT, R188, UR54, RZ ;  /* 0x00000036bc9c7c10 */ /* 0x000fc6000ff7e0ff */
[----:B------:R1:W-:Y:S01]  /*23c00*/  LDGSTS.E [R69+0x74200], desc[UR28][R70.64], P2 ;  /* 0x7420000046457fae */ /* 0x0003e200091a101c */
[----:B------:R-:W-:Y:S02]  /*23c10*/  IADD3.X R157, PT, PT, R189, UR32, RZ, P3, !PT ;  /* 0x00000020bd9d7c10 */ /* 0x000fe40009ffe4ff */
[----:B------:R-:W-:Y:S01]  /*23c20*/  IADD3 R154, P3, PT, R190, UR54, RZ ;  /* 0x00000036be9a7c10 */ /* 0x000fe2000ff7e0ff */
[----:B------:R1:W-:Y:S03]  /*23c30*/  STL.64 [R1+0x158], R70 ;  /* 0x0001584601007387 */ /* 0x0003e60000100a00 */
[----:B------:R-:W-:Y:S01]  /*23c40*/  IADD3.X R155, PT, PT, R191, UR32, RZ, P3, !PT ;  /* 0x00000020bf9b7c10 */ /* 0x000fe20009ffe4ff */
[----:B------:R4:W-:Y:S04]  /*23c50*/  STL.64 [R1+0x188], R156 ;  /* 0x0001889c01007387 */ /* 0x0009e80000100a00 */
[----:B------:R4:W-:Y:S01]  /*23c60*/  LDGSTS.E [R69+0x74600], desc[UR28][R156.64], P2 ;  /* 0x746000009c457fae */ /* 0x0009e200091a101c */
[----:B-1----:R-:W-:-:S03]  /*23c70*/  IADD3 R70, P3, PT, R192, UR54, RZ ;  /* 0x00000036c0467c10 */ /* 0x002fc6000ff7e0ff */
[----:B------:R2:W-:Y:S01]  /*23c80*/  STL.64 [R1+0x1a8], R154 ;  /* 0x0001a89a01007387 */ /* 0x0005e20000100a00 */
[----:B------:R-:W-:-:S03]  /*23c90*/  IADD3.X R71, PT, PT, R193, UR32, RZ, P3, !PT ;  /* 0x00000020c1477c10 */ /* 0x000fc60009ffe4ff */
[----:B------:R2:W-:Y:S01]  /*23ca0*/  LDGSTS.E [R69+0x74a00], desc[UR28][R154.64], P2 ;  /* 0x74a000009a457fae */ /* 0x0005e200091a101c */
[----:B----4-:R-:W-:-:S03]  /*23cb0*/  IADD3 R156, P3, PT, R198, UR54, RZ ;  /* 0x00000036c69c7c10 */ /* 0x010fc6000ff7e0ff */
[----:B------:R3:W-:Y:S01]  /*23cc0*/  STL.64 [R1+0x1b8], R70 ;  /* 0x0001b84601007387 */ /* 0x0007e20000100a00 */
[----:B------:R-:W-:-:S03]  /*23cd0*/  IADD3.X R157, PT, PT, R199, UR32, RZ, P3, !PT ;  /* 0x00000020c79d7c10 */ /* 0x000fc60009ffe4ff */
[----:B------:R3:W-:Y:S04]  /*23ce0*/  LDGSTS.E [R69+0x74e00], desc[UR28][R70.64], P2 ;  /* 0x74e0000046457fae */ /* 0x0007e800091a101c */
[----:B------:R1:W-:Y:S04]  /*23cf0*/  STL.64 [R1+0x1e8], R156 ;  /* 0x0001e89c01007387 */ /* 0x0003e80000100a00 */
[----:B------:R1:W-:Y:S01]  /*23d00*/  LDGSTS.E [R69+0x75200], desc[UR28][R156.64], P2 ;  /* 0x752000009c457fae */ /* 0x0003e200091a101c */
[----:B--2---:R-:W-:-:S04]  /*23d10*/  IADD3 R154, P3, PT, R200, UR54, RZ ;  /* 0x00000036c89a7c10 */ /* 0x004fc8000ff7e0ff */
[----:B------:R-:W-:Y:S02]  /*23d20*/  IADD3.X R155, PT, PT, R201, UR32, RZ, P3, !PT ;  /* 0x00000020c99b7c10 */ /* 0x000fe40009ffe4ff */
[----:B---3--:R-:W-:-:S03]  /*23d30*/  IADD3 R70, P3, PT, R206, UR54, RZ ;  /* 0x00000036ce467c10 */ /* 0x008fc6000ff7e0ff */
[----:B------:R2:W-:Y:S01]  /*23d40*/  LDGSTS.E [R69+0x75600], desc[UR28][R154.64], P2 ;  /* 0x756000009a457fae */ /* 0x0005e200091a101c */
[----:B------:R-:W-:-:S03]  /*23d50*/  IADD3.X R71, PT, PT, R207, UR32, RZ, P3, !PT ;  /* 0x00000020cf477c10 */ /* 0x000fc60009ffe4ff */
[----:B------:R2:W-:Y:S01]  /*23d60*/  STL.64 [R1+0x208], R154 ;  /* 0x0002089a01007387 */ /* 0x0005e20000100a00 */
[----:B-1----:R-:W-:-:S03]  /*23d70*/  IADD3 R156, P3, PT, R208, UR54, RZ ;  /* 0x00000036d09c7c10 */ /* 0x002fc6000ff7e0ff */
[----:B------:R1:W-:Y:S01]  /*23d80*/  LDGSTS.E [R69+0x75a00], desc[UR28][R70.64], P2 ;  /* 0x75a0000046457fae */ /* 0x0003e200091a101c */
[----:B------:R-:W-:-:S03]  /*23d90*/  IADD3.X R157, PT, PT, R209, UR32, RZ, P3, !PT ;  /* 0x00000020d19d7c10 */ /* 0x000fc60009ffe4ff */
[----:B------:R1:W-:Y:S04]  /*23da0*/  STL.64 [R1+0x218], R70 ;  /* 0x0002184601007387 */ /* 0x0003e80000100a00 */
[----:B------:R-:W-:Y:S01]  /*23db0*/  LDGSTS.E [R69+0x75e00], desc[UR28][R156.64], P2 ;  /* 0x75e000009c457fae */ /* 0x000fe200091a101c */
[----:B--2---:R-:W-:-:S04]  /*23dc0*/  IADD3 R154, P3, PT, R52, UR54, RZ ;  /* 0x00000036349a7c10 */ /* 0x004fc8000ff7e0ff */
[----:B------:R-:W-:Y:S02]  /*23dd0*/  IADD3.X R155, PT, PT, R53, UR32, RZ, P3, !PT ;  /* 0x00000020359b7c10 */ /* 0x000fe40009ffe4ff */
[----:B------:R-:W2:Y:S04]  /*23de0*/  LDL.LU.64 R52, [R1+0x3d8] ;  /* 0x0003d80001347983 */ /* 0x000ea80000300a00 */
[----:B------:R-:W-:Y:S01]  /*23df0*/  STL.64 [R1+0x238], R156 ;  /* 0x0002389c01007387 */ /* 0x000fe20000100a00 */
[----:B-1----:R-:W-:-:S03]  /*23e00*/  IADD3 R70, P3, PT, R216, UR54, RZ ;  /* 0x00000036d8467c10 */ /* 0x002fc6000ff7e0ff */
[----:B------:R1:W-:Y:S04]  /*23e10*/  STL.64 [R1+0x250], R154 ;  /* 0x0002509a01007387 */ /* 0x0003e80000100a00 */
[----:B------:R-:W3:Y:S01]  /*23e20*/  LDL.LU.64 R190, [R1+0x3d0] ;  /* 0x0003d00001be7983 */ /* 0x000ee20000300a00 */
[----:B------:R-:W-:-:S03]  /*23e30*/  IADD3.X R71, PT, PT, R217, UR32, RZ, P3, !PT ;  /* 0x00000020d9477c10 */ /* 0x000fc60009ffe4ff */
[----:B------:R1:W-:Y:S04]  /*23e40*/  LDGSTS.E [R69+0x76200], desc[UR28][R154.64], P2 ;  /* 0x762000009a457fae */ /* 0x0003e800091a101c */
[----:B------:R4:W-:Y:S04]  /*23e50*/  STL.64 [R1+0x268], R70 ;  /* 0x0002684601007387 */ /* 0x0009e80000100a00 */
[----:B------:R4:W-:Y:S01]  /*23e60*/  LDGSTS.E [R69+0x76600], desc[UR28][R70.64], P2 ;  /* 0x7660000046457fae */ /* 0x0009e200091a101c */
[----:B-1----:R-:W-:-:S03]  /*23e70*/  IADD3 R154, P3, PT, R30, UR54, RZ ;  /* 0x000000361e9a7c10 */ /* 0x002fc6000ff7e0ff */
[----:B------:R-:W3:Y:S01]  /*23e80*/  LDL.LU.64 R192, [R1+0x3b8] ;  /* 0x0003b80001c07983 */ /* 0x000ee20000300a00 */
[----:B------:R-:W-:-:S03]  /*23e90*/  IADD3.X R155, PT, PT, R31, UR32, RZ, P3, !PT ;  /* 0x000000201f9b7c10 */ /* 0x000fc60009ffe4ff */
[----:B------:R-:W3:Y:S01]  /*23ea0*/  LDL.LU.64 R198, [R1+0x3b0] ;  /* 0x0003b00001c67983 */ /* 0x000ee20000300a00 */
[----:B----4-:R-:W-:-:S03]  /*23eb0*/  IADD3 R70, P3, PT, R246, UR54, RZ ;  /* 0x00000036f6467c10 */ /* 0x010fc6000ff7e0ff */
[----:B------:R-:W4:Y:S01]  /*23ec0*/  LDL.LU.64 R200, [R1+0x398] ;  /* 0x0003980001c87983 */ /* 0x000f220000300a00 */
[----:B------:R-:W-:-:S03]  /*23ed0*/  IADD3.X R71, PT, PT, R247, UR32, RZ, P3, !PT ;  /* 0x00000020f7477c10 */ /* 0x000fc60009ffe4ff */
[----:B------:R1:W-:Y:S01]  /*23ee0*/  LDGSTS.E [R69+0x76a00], desc[UR28][R154.64], P2 ;  /* 0x76a000009a457fae */ /* 0x0003e200091a101c */
[----:B------:R-:W-:-:S03]  /*23ef0*/  IADD3 R30, P3, PT, R214, UR54, RZ ;  /* 0x00000036d61e7c10 */ /* 0x000fc6000ff7e0ff */
[----:B------:R1:W-:Y:S01]  /*23f00*/  STL.64 [R1+0x288], R154 ;  /* 0x0002889a01007387 */ /* 0x0003e20000100a00 */
[----:B------:R-:W-:-:S03]  /*23f10*/  IADD3.X R31, PT, PT, R215, UR32, RZ, P3, !PT ;  /* 0x00000020d71f7c10 */ /* 0x000fc60009ffe4ff */
[----:B------:R1:W-:Y:S04]  /*23f20*/  STL.64 [R1+0x2b8], R70 ;  /* 0x0002b84601007387 */ /* 0x0003e80000100a00 */
[----:B------:R1:W-:Y:S04]  /*23f30*/  STL.64 [R1+0x2d8], R30 ;  /* 0x0002d81e01007387 */ /* 0x0003e80000100a00 */
[----:B------:R-:W4:Y:S01]  /*23f40*/  LDL.LU.64 R184, [R1+0x388] ;  /* 0x0003880001b87983 */ /* 0x000f220000300a00 */
[----:B-1----:R-:W-:-:S03]  /*23f50*/  IADD3 R154, P3, PT, R222, UR54, RZ ;  /* 0x00000036de9a7c10 */ /* 0x002fc6000ff7e0ff */
[----:B------:R1:W-:Y:S01]  /*23f60*/  LDGSTS.E [R69+0x76e00], desc[UR28][R70.64], P2 ;  /* 0x76e0000046457fae */ /* 0x0003e200091a101c */
[----:B------:R-:W-:-:S03]  /*23f70*/  IADD3.X R155, PT, PT, R223, UR32, RZ, P3, !PT ;  /* 0x00000020df9b7c10 */ /* 0x000fc60009ffe4ff */
[----:B------:R-:W4:Y:S04]  /*23f80*/  LDL.LU.64 R206, [R1+0x378] ;  /* 0x0003780001ce7983 */ /* 0x000f280000300a00 */
[----:B------:R1:W-:Y:S02]  /*23f90*/  LDGSTS.E [R69+0x77200], desc[UR28][R30.64], P2 ;  /* 0x772000001e457fae */ /* 0x0003e400091a101c */
[----:B-1----:R-:W-:Y:S02]  /*23fa0*/  IADD3 R70, P3, PT, R230, UR54, RZ ;  /* 0x00000036e6467c10 */ /* 0x002fe4000ff7e0ff */
[----:B------:R-:W4:Y:S02]  /*23fb0*/  LDL.LU.64 R208, [R1+0x360] ;  /* 0x0003600001d07983 */ /* 0x000f240000300a00 */
[----:B------:R-:W-:-:S02]  /*23fc0*/  IADD3.X R71, PT, PT, R231, UR32, RZ, P3, !PT ;  /* 0x00000020e7477c10 */ /* 0x000fc40009ffe4ff */
[----:B------:R-:W-:Y:S01]  /*23fd0*/  LDGSTS.E [R69+0x77600], desc[UR28][R154.64], P2 ;  /* 0x776000009a457fae */ /* 0x000fe200091a101c */
[----:B------:R-:W-:-:S03]  /*23fe0*/  IADD3 R30, P3, PT, R238, UR54, RZ ;  /* 0x00000036ee1e7c10 */ /* 0x000fc6000ff7e0ff */
[----:B------:R-:W-:Y:S01]  /*23ff0*/  STL.64 [R1+0x2f8], R154 ;  /* 0x0002f89a01007387 */ /* 0x000fe20000100a00 */
[----:B------:R-:W-:-:S03]  /*24000*/  IADD3.X R31, PT, PT, R239, UR32, RZ, P3, !PT ;  /* 0x00000020ef1f7c10 */ /* 0x000fc60009ffe4ff */
[----:B------:R-:W-:Y:S04]  /*24010*/  STL.64 [R1+0x318], R70 ;  /* 0x0003184601007387 */ /* 0x000fe80000100a00 */
[----:B------:R2:W-:Y:S04]  /*24020*/  STL.64 [R1+0x328], R30 ;  /* 0x0003281e01007387 */ /* 0x0005e80000100a00 */
[----:B------:R-:W4:Y:S04]  /*24030*/  LDL.LU.64 R216, [R1+0x358] ;  /* 0x0003580001d87983 */ /* 0x000f280000300a00 */
[----:B------:R-:W-:Y:S04]  /*24040*/  LDGSTS.E [R69+0x77a00], desc[UR28][R70.64], P2 ;  /* 0x77a0000046457fae */ /* 0x000fe800091a101c */
[----:B------:R2:W-:Y:S04]  /*24050*/  LDGSTS.E [R69+0x77e00], desc[UR28][R30.64], P2 ;  /* 0x77e000001e457fae */ /* 0x0005e800091a101c */
[----:B------:R-:W4:Y:S01]  /*24060*/  LDL.LU.64 R188, [R1+0x340] ;  /* 0x0003400001bc7983 */ /* 0x000f220000300a00 */
[----:B--2---:R-:W-:-:S04]  /*24070*/  IADD3 R30, P3, PT, R52, UR54, RZ ;  /* 0x00000036341e7c10 */ /* 0x004fc8000ff7e0ff */
[----:B------:R-:W-:-:S05]  /*24080*/  IADD3.X R31, PT, PT, R53, UR32, RZ, P3, !PT ;  /* 0x00000020351f7c10 */ /* 0x000fca0009ffe4ff */
[----:B------:R-:W-:Y:S01]  /*24090*/  LDGSTS.E [R68+0x70300], desc[UR28][R30.64], P2 ;  /* 0x703000001e447fae */ /* 0x000fe200091a101c */
[----:B---3--:R-:W-:-:S04]  /*240a0*/  IADD3 R52, P3, PT, R190, UR54, RZ ;  /* 0x00000036be347c10 */ /* 0x008fc8000ff7e0ff */
[----:B------:R-:W-:Y:S02]  /*240b0*/  IADD3.X R53, PT, PT, R191, UR32, RZ, P3, !PT ;  /* 0x00000020bf357c10 */ /* 0x000fe40009ffe4ff */
[----:B------:R-:W2:Y:S04]  /*240c0*/  LDL.LU.64 R190, [R1+0x320] ;  /* 0x0003200001be7983 */ /* 0x000ea80000300a00 */
[----:B------:R-:W-:Y:S01]  /*240d0*/  LDGSTS.E [R68+0x70700], desc[UR28][R52.64], P2 ;  /* 0x7070000034447fae */ /* 0x000fe200091a101c */
[----:B------:R-:W-:-:S04]  /*240e0*/  IADD3 R186, P3, PT, R192, UR54, RZ ;  /* 0x00000036c0ba7c10 */ /* 0x000fc8000ff7e0ff */
[----:B------:R-:W-:Y:S02]  /*240f0*/  IADD3.X R187, PT, PT, R193, UR32, RZ, P3, !PT ;  /* 0x00000020c1bb7c10 */ /* 0x000fe40009ffe4ff */
[----:B------:R-:W-:Y:S01]  /*24100*/  IADD3 R230, P3, PT, R198, UR54, RZ ;  /* 0x00000036c6e67c10 */ /* 0x000fe2000ff7e0ff */
[----:B------:R-:W3:Y:S03]  /*24110*/  LDL.LU.64 R192, [R1+0x300] ;  /* 0x0003000001c07983 */ /* 0x000ee60000300a00 */
[----:B------:R-:W-:Y:S01]  /*24120*/  IADD3.X R231, PT, PT, R199, UR32, RZ, P3, !PT ;  /* 0x00000020c7e77c10 */ /* 0x000fe20009ffe4ff */
[----:B------:R-:W-:Y:S01]  /*24130*/  LDGSTS.E [R68+0x70b00], desc[UR28][R186.64], P2 ;  /* 0x70b00000ba447fae */ /* 0x000fe200091a101c */
[----:B----4-:R-:W-:-:S03]  /*24140*/  IADD3 R238, P3, PT, R200, UR54, RZ ;  /* 0x00000036c8ee7c10 */ /* 0x010fc6000ff7e0ff */
[----:B------:R-:W4:Y:S01]  /*24150*/  LDL.LU.64 R198, [R1+0x2f0] ;  /* 0x0002f00001c67983 */ /* 0x000f220000300a00 */
[----:B------:R-:W-:-:S03]  /*24160*/  IADD3.X R239, PT, PT, R201, UR32, RZ, P3, !PT ;  /* 0x00000020c9ef7c10 */ /* 0x000fc60009ffe4ff */
[----:B------:R-:W4:Y:S04]  /*24170*/  LDL.LU.64 R200, [R1+0x2c8] ;  /* 0x0002c80001c87983 */ /* 0x000f280000300a00 */
[----:B------:R-:W-:Y:S04]  /*24180*/  LDGSTS.E [R68+0x70f00], desc[UR28][R230.64], P2 ;  /* 0x70f00000e6447fae */ /* 0x000fe800091a101c */
[----:B------:R-:W-:Y:S01]  /*24190*/  LDGSTS.E [R68+0x71300], desc[UR28][R238.64], P2 ;  /* 0x71300000ee447fae */ /* 0x000fe200091a101c */
[----:B------:R-:W-:-:S04]  /*241a0*/  IADD3 R246, P3, PT, R184, UR54, RZ ;  /* 0x00000036b8f67c10 */ /* 0x000fc8000ff7e0ff */
[----:B------:R-:W-:Y:S02]  /*241b0*/  IADD3.X R247, PT, PT, R185, UR32, RZ, P3, !PT ;  /* 0x00000020b9f77c10 */ /* 0x000fe40009ffe4ff */
[----:B------:R-:W-:-:S03]  /*241c0*/  IADD3 R154, P3, PT, R206, UR54, RZ ;  /* 0x00000036ce9a7c10 */ /* 0x000fc6000ff7e0ff */
[----:B------:R-:W-:Y:S01]  /*241d0*/  LDGSTS.E [R68+0x71700], desc[UR28][R246.64], P2 ;  /* 0x71700000f6447fae */ /* 0x000fe200091a101c */
[----:B------:R-:W-:-:S03]  /*241e0*/  IADD3.X R155, PT, PT, R207, UR32, RZ, P3, !PT ;  /* 0x00000020cf9b7c10 */ /* 0x000fc60009ffe4ff */
[----:B------:R-:W4:Y:S01]  /*241f0*/  LDL.LU.64 R206, [R1+0x2c0] ;  /* 0x0002c00001ce7983 */ /* 0x000f220000300a00 */
[----:B------:R-:W-:-:S03]  /*24200*/  IADD3 R70, P3, PT, R208, UR54, RZ ;  /* 0x00000036d0467c10 */ /* 0x000fc6000ff7e0ff */
[----:B------:R1:W-:Y:S01]  /*24210*/  LDGSTS.E [R68+0x71b00], desc[UR28][R154.64], P2 ;  /* 0x71b000009a447fae */ /* 0x0003e200091a101c */
[----:B------:R-:W-:-:S03]  /*24220*/  IADD3.X R71, PT, PT, R209, UR32, RZ, P3, !PT ;  /* 0x00000020d1477c10 */ /* 0x000fc60009ffe4ff */
[----:B------:R1:W-:Y:S04]  /*24230*/  STL.64 [R1], R154 ;  /* 0x0000009a01007387 */ /* 0x0003e80000100a00 */
[----:B------:R2:W-:Y:S04]  /*24240*/  STL.64 [R1+0x20], R70 ;  /* 0x0000204601007387 */ /* 0x0005e80000100a00 */
[----:B------:R-:W4:Y:S04]  /*24250*/  LDL.LU.64 R208, [R1+0x298] ;  /* 0x0002980001d07983 */ /* 0x000f280000300a00 */
[----:B------:R2:W-:Y:S01]  /*24260*/  LDGSTS.E [R68+0x71f00], desc[UR28][R70.64], P2 ;  /* 0x71f0000046447fae */ /* 0x0005e200091a101c */
[----:B------:R-:W-:-:S04]  /*24270*/  IADD3 R156, P3, PT, R216, UR54, RZ ;  /* 0x00000036d89c7c10 */ /* 0x000fc8000ff7e0ff */
[----:B------:R-:W-:Y:S02]  /*24280*/  IADD3.X R157, PT, PT, R217, UR32, RZ, P3, !PT ;  /* 0x00000020d99d7c10 */ /* 0x000fe40009ffe4ff */
[----:B------:R-:W4:Y:S01]  /*24290*/  LDL.LU.64 R216, [R1+0x280] ;  /* 0x0002800001d87983 */ /* 0x000f220000300a00 */
[----:B-1----:R-:W-:-:S03]  /*242a0*/  IADD3 R154, P3, PT, R188, UR54, RZ ;  /* 0x00000036bc9a7c10 */ /* 0x002fc6000ff7e0ff */
[----:B------:R-:W-:Y:S01]  /*242b0*/  LDGSTS.E [R68+0x72300], desc[UR28][R156.64], P2 ;  /* 0x723000009c447fae */ /* 0x000fe200091a101c */
[----:B------:R-:W-:-:S03]  /*242c0*/  IADD3.X R155, PT, PT, R189, UR32, RZ, P3, !PT ;  /* 0x00000020bd9b7c10 */ /* 0x000fc60009ffe4ff */
[----:B------:R-:W-:Y:S04]  /*242d0*/  STL.64 [R1+0x40], R156 ;  /* 0x0000409c01007387 */ /* 0x000fe80000100a00 */
[----:B------:R4:W-:Y:S04]  /*242e0*/  STL.64 [R1+0x60], R154 ;  /* 0x0000609a01007387 */ /* 0x0009e80000100a00 */
[----:B------:R-:W4:Y:S04]  /*242f0*/  LDL.LU.64 R180, [R1+0x260] ;  /* 0x0002600001b47983 */ /* 0x000f280000300a00 */
[----:B------:R4:W-:Y:S01]  /*24300*/  LDGSTS.E [R68+0x72700], desc[UR28][R154.64], P2 ;  /* 0x727000009a447fae */ /* 0x0009e200091a101c */
[----:B--2---:R-:W-:-:S04]  /*24310*/  IADD3 R70, P3, PT, R190, UR54, RZ ;  /* 0x00000036be467c10 */ /* 0x004fc8000ff7e0ff */
[----:B------:R-:W-:-:S05]  /*24320*/  IADD3.X R71, PT, PT, R191, UR32, RZ, P3, !PT ;  /* 0x00000020bf477c10 */ /* 0x000fca0009ffe4ff */
[----:B------:R1:W-:Y:S04]  /*24330*/  STL.64 [R1+0x80], R70 ;  /* 0x0000804601007387 */ /* 0x0003e80000100a00 */
[----:B------:R-:W2:Y:S04]  /*24340*/  LDL.LU.64 R182, [R1+0x240] ;  /* 0x0002400001b67983 */ /* 0x000ea80000300a00 */
[----:B------:R-:W2:Y:S01]  /*24350*/  LDL.LU.64 R184, [R1+0x220] ;  /* 0x0002200001b87983 */ /* 0x000ea20000300a00 */
[----:B---3--:R-:W-:-:S03]  /*24360*/  IADD3 R170, P3, PT, R192, UR54, RZ ;  /* 0x00000036c0aa7c10 */ /* 0x008fc6000ff7e0ff */
[----:B------:R-:W3:Y:S01]  /*24370*/  LDL.64 R188, [R1+0x1e0] ;  /* 0x0001e00001bc7983 */ /* 0x000ee20000100a00 */
[----:B------:R-:W-:-:S03]  /*24380*/  IADD3.X R171, PT, PT, R193, UR32, RZ, P3, !PT ;  /* 0x00000020c1ab7c10 */ /* 0x000fc60009ffe4ff */
[----:B------:R1:W-:Y:S01]  /*24390*/  LDGSTS.E [R68+0x72b00], desc[UR28][R70.64], P2 ;  /* 0x72b0000046447fae */ /* 0x0003e200091a101c */
[----:B----4-:R-:W-:-:S03]  /*243a0*/  IADD3 R154, P3, PT, R198, UR54, RZ ;  /* 0x00000036c69a7c10 */ /* 0x010fc6000ff7e0ff */
[----:B------:R-:W4:Y:S01]  /*243b0*/  LDL.LU.64 R190, [R1+0x1d8] ;  /* 0x0001d80001be7983 */ /* 0x000f220000300a00 */
[----:B------:R-:W-:-:S03]  /*243c0*/  IADD3.X R155, PT, PT, R199, UR32, RZ, P3, !PT ;  /* 0x00000020c79b7c10 */ /* 0x000fc60009ffe4ff */
[----:B------:R-:W-:Y:S01]  /*243d0*/  LDGSTS.E [R68+0x72f00], desc[UR28][R170.64], P2 ;  /* 0x72f00000aa447fae */ /* 0x000fe200091a101c */
[----:B-1----:R-:W-:-:S03]  /*243e0*/  IADD3 R70, P3, PT, R200, UR54, RZ ;  /* 0x00000036c8467c10 */ /* 0x002fc6000ff7e0ff */
[----:B------:R1:W-:Y:S01]  /*243f0*/  STL.64 [R1+0xc0], R154 ;  /* 0x0000c09a01007387 */ /* 0x0003e20000100a00 */
[----:B------:R-:W-:-:S03]  /*24400*/  IADD3.X R71, PT, PT, R201, UR32, RZ, P3, !PT ;  /* 0x00000020c9477c10 */ /* 0x000fc60009ffe4ff */
[----:B------:R-:W4:Y:S04]  /*24410*/  LDL.LU.64 R192, [R1+0x170] ;  /* 0x0001700001c07983 */ /* 0x000f280000300a00 */
[----:B------:R1:W-:Y:S04]  /*24420*/  STL.64 [R1+0xe0], R70 ;  /* 0x0000e04601007387 */ /* 0x0003e80000100a00 */
[----:B------:R-:W4:Y:S01]  /*24430*/  LDL.LU.64 R198, [R1+0x128] ;  /* 0x0001280001c67983 */ /* 0x000f220000300a00 */
[----:B------:R-:W-:-:S03]  /*24440*/  IADD3 R156, P3, PT, R206, UR54, RZ ;  /* 0x00000036ce9c7c10 */ /* 0x000fc6000ff7e0ff */
[----:B------:R1:W-:Y:S01]  /*24450*/  LDGSTS.E [R68+0x73300], desc[UR28][R154.64], P2 ;  /* 0x733000009a447fae */ /* 0x0003e200091a101c */
[----:B------:R-:W-:-:S03]  /*24460*/  IADD3.X R157, PT, PT, R207, UR32, RZ, P3, !PT ;  /* 0x00000020cf9d7c10 */ /* 0x000fc60009ffe4ff */
[----:B------:R-:W4:Y:S04]  /*24470*/  LDL.LU.64 R200, [R1+0xf0] ;  /* 0x0000f00001c87983 */ /* 0x000f280000300a00 */
[----:B------:R1:W-:Y:S02]  /*24480*/  LDGSTS.E [R68+0x73700], desc[UR28][R70.64], P2 ;  /* 0x7370000046447fae */ /* 0x0003e400091a101c */
[----:B-1----:R-:W-:Y:S02]  /*24490*/  IADD3 R154, P3, PT, R208, UR54, RZ ;  /* 0x00000036d09a7c10 */ /* 0x002fe4000ff7e0ff */
[----:B------:R1:W-:Y:S02]  /*244a0*/  STL.64 [R1+0x100], R156 ;  /* 0x0001009c01007387 */ /* 0x0003e40000100a00 */
[----:B------:R-:W-:-:S02]  /*244b0*/  IADD3.X R155, PT, PT, R209, UR32, RZ, P3, !PT ;  /* 0x00000020d19b7c10 */ /* 0x000fc40009ffe4ff */
[----:B------:R-:W4:Y:S04]  /*244c0*/  LDL.LU.64 R206, [R1+0xb0] ;  /* 0x0000b00001ce7983 */ /* 0x000f280000300a00 */
[----:B------:R2:W-:Y:S01]  /*244d0*/  STL.64 [R1+0x120], R154 ;  /* 0x0001209a01007387 */ /* 0x0005e20000100a00 */
[----:B------:R-:W-:-:S03]  /*244e0*/  IADD3 R70, P3, PT, R216, UR54, RZ ;  /* 0x00000036d8467c10 */ /* 0x000fc6000ff7e0ff */
[----:B------:R-:W4:Y:S01]  /*244f0*/  LDL.LU.64 R208, [R1+0x78] ;  /* 0x0000780001d07983 */ /* 0x000f220000300a00 */
[----:B------:R-:W-:-:S03]  /*24500*/  IADD3.X R71, PT, PT, R217, UR32, RZ, P3, !PT ;  /* 0x00000020d9477c10 */ /* 0x000fc60009ffe4ff */
[----:B------:R1:W-:Y:S04]  /*24510*/  LDGSTS.E [R68+0x73b00], desc[UR28][R156.64], P2 ;  /* 0x73b000009c447fae */ /* 0x0003e800091a101c */
[----:B------:R2:W-:Y:S04]  /*24520*/  STL.64 [R1+0x140], R70 ;  /* 0x0001404601007387 */ /* 0x0005e80000100a00 */
[----:B------:R-:W4:Y:S04]  /*24530*/  LDL.LU.64 R216, [R1+0x50] ;  /* 0x0000500001d87983 */ /* 0x000f280000300a00 */
[----:B------:R2:W-:Y:S01]  /*24540*/  LDGSTS.E [R68+0x73f00], desc[UR28][R154.64], P2 ;  /* 0x73f000009a447fae */ /* 0x0005e200091a101c */
[----:B-1----:R-:W-:-:S03]  /*24550*/  IADD3 R156, P3, PT, R180, UR54, RZ ;  /* 0x00000036b49c7c10 */ /* 0x002fc6000ff7e0ff */
[----:B------:R1:W-:Y:S01]  /*24560*/  LDGSTS.E [R68+0x74300], desc[UR28][R70.64], P2 ;  /* 0x7430000046447fae */ /* 0x0003e200091a101c */
[----:B------:R-:W-:-:S05]  /*24570*/  IADD3.X R157, PT, PT, R181, UR32, RZ, P3, !PT ;  /* 0x00000020b59d7c10 */ /* 0x000fca0009ffe4ff */
[----:B------:R-:W-:Y:S04]  /*24580*/  STL.64 [R1+0x160], R156 ;  /* 0x0001609c01007387 */ /* 0x000fe80000100a00 */
[----:B------:R-:W-:Y:S01]  /*24590*/  LDGSTS.E [R68+0x74700], desc[UR28][R156.64], P2 ;  /* 0x747000009c447fae */ /* 0x000fe200091a101c */
[----:B------:R-:W-:Y:S01]  /*245a0*/  UMOV UR4, URZ ;  /* 0x000000ff00047c82 */ /* 0x000fe20008000000 */
[----:B------:R-:W-:Y:S02]  /*245b0*/  ISETP.GE.AND P4, PT, R252, 0x40, PT ;  /* 0x00000040fc00780c */ /* 0x000fe40003f86270 */
[----:B--2---:R-:W-:-:S04]  /*245c0*/  IADD3 R154, P3, PT, R182, UR54, RZ ;  /* 0x00000036b69a7c10 */ /* 0x004fc8000ff7e0ff */
[----:B------:R-:W-:Y:S02]  /*245d0*/  IADD3.X R155, PT, PT, R183, UR32, RZ, P3, !PT ;  /* 0x00000020b79b7c10 */ /* 0x000fe40009ffe4ff */
[----:B-1----:R-:W-:-:S03]  /*245e0*/  IADD3 R70, P3, PT, R184, UR54, RZ ;  /* 0x00000036b8467c10 */ /* 0x002fc6000ff7e0ff */
[----:B------:R3:W-:Y:S01]  /*245f0*/  STL.64 [R1+0x180], R154 ;  /* 0x0001809a01007387 */ /* 0x0007e20000100a00 */
[----:B------:R-:W-:-:S03]  /*24600*/  IADD3.X R71, PT, PT, R185, UR32, RZ, P3, !PT ;  /* 0x00000020b9477c10 */ /* 0x000fc60009ffe4ff */
[----:B------:R3:W-:Y:S04]  /*24610*/  LDGSTS.E [R68+0x74b00], desc[UR28][R154.64], P2 ;  /* 0x74b000009a447fae */ /* 0x0007e800091a101c */
[----:B------:R1:W-:Y:S04]  /*24620*/  STL.64 [R1+0x1a0], R70 ;  /* 0x0001a04601007387 */ /* 0x0003e80000100a00 */
[----:B------:R1:W-:Y:S01]  /*24630*/  LDGSTS.E [R68+0x74f00], desc[UR28][R70.64], P2 ;  /* 0x74f0000046447fae */ /* 0x0003e200091a101c */
[----:B---3--:R-:W-:-:S04]  /*24640*/  IADD3 R154, P3, PT, R188, UR54, RZ ;  /* 0x00000036bc9a7c10 */ /* 0x008fc8000ff7e0ff */
[----:B------:R-:W-:Y:S02]  /*24650*/  IADD3.X R155, PT, PT, R189, UR32, RZ, P3, !PT ;  /* 0x00000020bd9b7c10 */ /* 0x000fe40009ffe4ff */
[----:B----4-:R-:W-:-:S03]  /*24660*/  IADD3 R168, P3, PT, R190, UR54, RZ ;  /* 0x00000036bea87c10 */ /* 0x010fc6000ff7e0ff */
[----:B------:R2:W-:Y:S01]  /*24670*/  LDGSTS.E [R68+0x75300], desc[UR28][R154.64], P2 ;  /* 0x753000009a447fae */ /* 0x0005e200091a101c */
[----:B------:R-:W-:Y:S02]  /*24680*/  IADD3.X R169, PT, PT, R191, UR32, RZ, P3, !PT ;  /* 0x00000020bfa97c10 */ /* 0x000fe40009ffe4ff */
[----:B-1----:R-:W-:Y:S01]  /*24690*/  IADD3 R70, P3, PT, R192, UR54, RZ ;  /* 0x00000036c0467c10 */ /* 0x002fe2000ff7e0ff */
[----:B------:R2:W-:Y:S03]  /*246a0*/  STL.64 [R1+0x1c0], R154 ;  /* 0x0001c09a01007387 */ /* 0x0005e60000100a00 */
[----:B------:R-:W-:Y:S01]  /*246b0*/  IADD3.X R71, PT, PT, R193, UR32, RZ, P3, !PT ;  /* 0x00000020c1477c10 */ /* 0x000fe20009ffe4ff */
[----:B------:R-:W-:Y:S01]  /*246c0*/  LDGSTS.E [R68+0x75700], desc[UR28][R168.64], P2 ;  /* 0x75700000a8447fae */ /* 0x000fe200091a101c */
[----:B------:R-:W-:-:S03]  /*246d0*/  IADD3 R156, P3, PT, R198, UR54, RZ ;  /* 0x00000036c69c7c10 */ /* 0x000fc6000ff7e0ff */
[----:B------:R1:W-:Y:S01]  /*246e0*/  STL.64 [R1+0x200], R70 ;  /* 0x0002004601007387 */ /* 0x0003e20000100a00 */
[----:B------:R-:W-:Y:S02]  /*246f0*/  IADD3.X R157, PT, PT, R199, UR32, RZ, P3, !PT ;  /* 0x00000020c79d7c10 */ /* 0x000fe40009ffe4ff */
[----:B--2---:R-:W-:Y:S01]  /*24700*/  IADD3 R154, P3, PT, R200, UR54, RZ ;  /* 0x00000036c89a7c10 */ /* 0x004fe2000ff7e0ff */
[----:B------:R1:W-:Y:S03]  /*24710*/  LDGSTS.E [R68+0x75b00], desc[UR28][R70.64], P2 ;  /* 0x75b0000046447fae */ /* 0x0003e600091a101c */
[----:B------:R-:W-:Y:S01]  /*24720*/  IADD3.X R155, PT, PT, R201, UR32, RZ, P3, !PT ;  /* 0x00000020c99b7c10 */ /* 0x000fe20009ffe4ff */
[----:B------:R2:W-:Y:S04]  /*24730*/  STL.64 [R1+0x220], R156 ;  /* 0x0002209c01007387 */ /* 0x0005e80000100a00 */
[----:B------:R2:W-:Y:S01]  /*24740*/  LDGSTS.E [R68+0x75f00], desc[UR28][R156.64], P2 ;  /* 0x75f000009c447fae */ /* 0x0005e200091a101c */
[----:B-1----:R-:W-:-:S03]  /*24750*/  IADD3 R70, P3, PT, R206, UR54, RZ ;  /* 0x00000036ce467c10 */ /* 0x002fc6000ff7e0ff */
[----:B------:R1:W-:Y:S01]  /*24760*/  STL.64 [R1+0x240], R154 ;  /* 0x0002409a01007387 */ /* 0x0003e20000100a00 */
[----:B------:R-:W-:-:S03]  /*24770*/  IADD3.X R71, PT, PT, R207, UR32, RZ, P3, !PT ;  /* 0x00000020cf477c10 */ /* 0x000fc60009ffe4ff */
[----:B------:R1:W-:Y:S01]  /*24780*/  LDGSTS.E [R68+0x76300], desc[UR28][R154.64], P2 ;  /* 0x763000009a447fae */ /* 0x0003e200091a101c */
[----:B--2---:R-:W-:-:S03]  /*24790*/  IADD3 R156, P3, PT, R208, UR54, RZ ;  /* 0x00000036d09c7c10 */ /* 0x004fc6000ff7e0ff */
[----:B------:R2:W-:Y:S01]  /*247a0*/  STL.64 [R1+0x260], R70 ;  /* 0x0002604601007387 */ /* 0x0005e20000100a00 */
[----:B------:R-:W-:-:S03]  /*247b0*/  IADD3.X R157, PT, PT, R209, UR32, RZ, P3, !PT ;  /* 0x00000020d19d7c10 */ /* 0x000fc60009ffe4ff */
        /* <DEDUP_REMOVED lines=20> */
[----:B------:R2:W-:Y:S04]  /*24900*/  LDGSTS.E [R68+0x77b00], desc[UR28][R154.64], P2 ;  /* 0x77b000009a447fae */ /* 0x0005e800091a101c */
[----:B------:R2:W-:Y:S04]  /*24910*/  STL.64 [R1+0x320], R70 ;  /* 0x0003204601007387 */ /* 0x0005e80000100a00 */
[----:B------:R2:W-:Y:S01]  /*24920*/  LDGSTS.E [R68+0x77f00], desc[UR28][R70.64], P2 ;  /* 0x77f0000046447fae */ /* 0x0005e200091a101c */
[----:B------:R-:W-:-:S03]  /*24930*/  ISETP.GE.AND P2, PT, R252, 0x80, PT ;  /* 0x00000080fc00780c */ /* 0x000fc60003f46270 */
[----:B------:R-:W0:Y:S10]  /*24940*/  LDGDEPBAR ;  /* 0x00000000000079af */ /* 0x000e340000000000 */
[----:B--2---:R-:W-:Y:S05]  /*24950*/  @!P2 BRA `(.L_x_8) ;  /* 0x00000090006ca947 */ /* 0x004fea0003800000 */
[----:B------:R-:W-:Y:S01]  /*24960*/  IMAD.MOV.U32 R188, RZ, RZ, R134 ;  /* 0x000000ffffbc7224 */ /* 0x000fe200078e0086 */
[----:B------:R-:W-:Y:S01]  /*24970*/  SHF.R.S32.HI R68, RZ, 0x1f, R252 ;  /* 0x0000001fff447819 */ /* 0x000fe200000114fc */
[----:B------:R-:W-:Y:S02]  /*24980*/  IMAD.MOV.U32 R134, RZ, RZ, R135 ;  /* 0x000000ffff867224 */ /* 0x000fe400078e0087 */
[----:B------:R-:W-:Y:S01]  /*24990*/  IMAD.MOV.U32 R135, RZ, RZ, R136 ;  /* 0x000000ffff877224 */ /* 0x000fe200078e0088 */
[----:B------:R-:W-:Y:S01]  /*249a0*/  LEA.HI R70, R68, R252, RZ, 0x6 ;  /* 0x000000fc44467211 */ /* 0x000fe200078f30ff */
[----:B------:R-:W-:Y:S01]  /*249b0*/  IMAD.MOV.U32 R136, RZ, RZ, R137 ;  /* 0x000000ffff887224 */ /* 0x000fe200078e0089 */
[----:B------:R-:W-:Y:S01]  /*249c0*/  MOV R70, R172 ;  /* 0x000000ac00467202 */ /* 0x000fe20000000f00 */
[----:B------:R-:W-:Y:S02]  /*249d0*/  IMAD.MOV.U32 R137, RZ, RZ, R138 ;  /* 0x000000ffff897224 */ /* 0x000fe400078e008a */
[----:B------:R-:W-:Y:S01]  /*249e0*/  IMAD.MOV.U32 R138, RZ, RZ, R139 ;  /* 0x000000ffff8a7224 */ /* 0x000fe200078e008b */
[----:B------:R-:W-:Y:S01]  /*249f0*/  MOV R139, R140 ;  /* 0x0000008c008b7202 */ /* 0x000fe20000000f00 */
[----:B------:R-:W-:-:S02]  /*24a00*/  IMAD.MOV.U32 R140, RZ, RZ, R141 ;  /* 0x000000ffff8c7224 */ /* 0x000fc400078e008d */
[----:B------:R-:W-:Y:S02]  /*24a10*/  IMAD.MOV.U32 R141, RZ, RZ, R142 ;  /* 0x000000ffff8d7224 */ /* 0x000fe400078e008e */
[----:B------:R-:W-:Y:S02]  /*24a20*/  IMAD.MOV.U32 R142, RZ, RZ, R143 ;  /* 0x000000ffff8e7224 */ /* 0x000fe400078e008f */
[----:B------:R-:W-:Y:S02]  /*24a30*/  IMAD.MOV.U32 R143, RZ, RZ, R144 ;  /* 0x000000ffff8f7224 */ /* 0x000fe400078e0090 */
[----:B------:R-:W-:Y:S02]  /*24a40*/  IMAD.MOV.U32 R144, RZ, RZ, R145 ;  /* 0x000000ffff907224 */ /* 0x000fe400078e0091 */
[----:B------:R-:W-:Y:S02]  /*24a50*/  IMAD.MOV.U32 R145, RZ, RZ, R146 ;  /* 0x000000ffff917224 */ /* 0x000fe400078e0092 */
[----:B------:R-:W-:-:S02]  /*24a60*/  IMAD.MOV.U32 R146, RZ, RZ, R147 ;  /* 0x000000ffff927224 */ /* 0x000fc400078e0093 */
[----:B------:R-:W-:Y:S02]  /*24a70*/  IMAD.MOV.U32 R147, RZ, RZ, R148 ;  /* 0x000000ffff937224 */ /* 0x000fe400078e0094 */
[----:B------:R-:W-:Y:S02]  /*24a80*/  IMAD.MOV.U32 R148, RZ, RZ, R149 ;  /* 0x000000ffff947224 */ /* 0x000fe400078e0095 */
[----:B------:R-:W-:Y:S02]  /*24a90*/  IMAD.MOV.U32 R149, RZ, RZ, R150 ;  /* 0x000000ffff957224 */ /* 0x000fe400078e0096 */
        /* <DEDUP_REMOVED lines=15> */
[----:B------:R-:W2:Y:S01]  /*24b90*/  LDL.LU.64 R50, [R1+0x68] ;  /* 0x0000680001327983 */ /* 0x000ea20000300a00 */
[----:B------:R-:W-:Y:S01]  /*24ba0*/  IMAD.MOV.U32 R153, RZ, RZ, R66 ;  /* 0x000000ffff997224 */ /* 0x000fe200078e0042 */
[----:B------:R-:W-:Y:S01]  /*24bb0*/  MOV R66, R168 ;  /* 0x000000a800427202 */ /* 0x000fe20000000f00 */
[----:B------:R-:W-:-:S02]  /*24bc0*/  IMAD.MOV.U32 R155, RZ, RZ, R62 ;  /* 0x000000ffff9b7224 */ /* 0x000fc400078e003e */
[----:B------:R-:W-:Y:S01]  /*24bd0*/  IMAD.MOV.U32 R55, RZ, RZ, R165 ;  /* 0x000000ffff377224 */ /* 0x000fe200078e00a5 */
[----:B------:R-:W-:Y:S01]  /*24be0*/  MOV R165, R42 ;  /* 0x0000002a00a57202 */ /* 0x000fe20000000f00 */
[----:B------:R-:W-:Y:S02]  /*24bf0*/  IMAD.MOV.U32 R163, RZ, RZ, R46 ;  /* 0x000000ffffa37224 */ /* 0x000fe400078e002e */
[----:B------:R-:W-:Y:S02]  /*24c00*/  IMAD.MOV.U32 R164, RZ, RZ, R47 ;  /* 0x000000ffffa47224 */ /* 0x000fe400078e002f */
[----:B------:R-:W-:Y:S01]  /*24c10*/  IMAD.MOV.U32 R73, RZ, RZ, R167 ;  /* 0x000000ffff497224 */ /* 0x000fe200078e00a7 */
[----:B------:R-:W3:Y:S01]  /*24c20*/  LDL.LU.64 R46, [R1+0xa8] ;  /* 0x0000a800012e7983 */ /* 0x000ee20000300a00 */
[----:B------:R-:W-:Y:S02]  /*24c30*/  IMAD.MOV.U32 R154, RZ, RZ, R67 ;  /* 0x000000ffff9a7224 */ /* 0x000fe400078e0043 */
[----:B------:R-:W-:-:S02]  /*24c40*/  IMAD.MOV.U32 R62, RZ, RZ, R158 ;  /* 0x000000ffff3e7224 */ /* 0x000fc400078e009e */
[----:B------:R-:W-:Y:S02]  /*24c50*/  IMAD.MOV.U32 R157, RZ, RZ, R58 ;  /* 0x000000ffff9d7224 */ /* 0x000fe400078e003a */
[----:B------:R-:W-:Y:S02]  /*24c60*/  IMAD.MOV.U32 R166, RZ, RZ, R43 ;  /* 0x000000ffffa67224 */ /* 0x000fe400078e002b */
[----:B------:R-:W-:Y:S01]  /*24c70*/  IMAD.MOV.U32 R158, RZ, RZ, R59 ;  /* 0x000000ffff9e7224 */ /* 0x000fe200078e003b */
[----:B------:R-:W4:Y:S01]  /*24c80*/  LDL.LU.64 R42, [R1+0x20] ;  /* 0x00002000012a7983 */ /* 0x000f220000300a00 */
[----:B------:R-:W-:Y:S02]  /*24c90*/  IMAD.MOV.U32 R58, RZ, RZ, R170 ;  /* 0x000000ffff3a7224 */ /* 0x000fe400078e00aa */
[----:B------:R-:W-:Y:S02]  /*24ca0*/  IMAD.MOV.U32 R67, RZ, RZ, R169 ;  /* 0x000000ffff437224 */ /* 0x000fe400078e00a9 */
[----:B------:R-:W-:-:S02]  /*24cb0*/  IMAD.MOV.U32 R167, RZ, RZ, R38 ;  /* 0x000000ffffa77224 */ /* 0x000fc400078e0026 */
[----:B------:R-:W-:Y:S02]  /*24cc0*/  IMAD.MOV.U32 R168, RZ, RZ, R39 ;  /* 0x000000ffffa87224 */ /* 0x000fe400078e0027 */
[----:B------:R-:W-:Y:S01]  /*24cd0*/  IMAD.MOV.U32 R59, RZ, RZ, R171 ;  /* 0x000000ffff3b7224 */ /* 0x000fe200078e00ab */
[----:B------:R-:W5:Y:S01]  /*24ce0*/  LDL.LU.64 R38, [R1+0x18] ;  /* 0x0000180001267983 */ /* 0x000f620000300a00 */
[----:B------:R-:W-:Y:S02]  /*24cf0*/  IMAD.MOV.U32 R169, RZ, RZ, R36 ;  /* 0x000000ffffa97224 */ /* 0x000fe400078e0024 */
[----:B------:R-:W-:Y:S02]  /*24d00*/  IMAD.MOV.U32 R170, RZ, RZ, R37 ;  /* 0x000000ffffaa7224 */ /* 0x000fe400078e0025 */
[----:B------:R-:W-:Y:S01]  /*24d10*/  IMAD.MOV.U32 R71, RZ, RZ, R173 ;  /* 0x000000ffff477224 */ /* 0x000fe200078e00ad */
[----:B------:R-:W2:Y:S01]  /*24d20*/  LDL.LU.64 R36, [R1+0x28] ;  /* 0x0000280001247983 */ /* 0x000ea20000300a00 */
[----:B------:R-:W-:-:S02]  /*24d30*/  IMAD.MOV.U32 R171, RZ, RZ, R34 ;  /* 0x000000ffffab7224 */ /* 0x000fc400078e0022 */
[----:B------:R-:W-:Y:S02]  /*24d40*/  IMAD.MOV.U32 R172, RZ, RZ, R35 ;  /* 0x000000ffffac7224 */ /* 0x000fe400078e0023 */
[----:B------:R-:W2:Y:S01]  /*24d50*/  LDL.LU.64 R34, [R1+0x70] ;  /* 0x0000700001227983 */ /* 0x000ea20000300a00 */
[----:B------:R-:W-:Y:S02]  /*24d60*/  IMAD.MOV.U32 R173, RZ, RZ, R32 ;  /* 0x000000ffffad7224 */ /* 0x000fe400078e0020 */
[----:B------:R-:W-:Y:S02]  /*24d70*/  IMAD.MOV.U32 R174, RZ, RZ, R33 ;  /* 0x000000ffffae7224 */ /* 0x000fe400078e0021 */
[----:B------:R-:W2:Y:S01]  /*24d80*/  LDL.LU.64 R32, [R1] ;  /* 0x0000000001207983 */ /* 0x000ea20000300a00 */
[----:B------:R-:W-:Y:S02]  /*24d90*/  IMAD.MOV.U32 R68, RZ, RZ, R176 ;  /* 0x000000ffff447224 */ /* 0x000fe400078e00b0 */
[----:B------:R-:W-:Y:S01]  /*24da0*/  IMAD.MOV.U32 R69, RZ, RZ, R177 ;  /* 0x000000ffff457224 */ /* 0x000fe200078e00b1 */
[----:B------:R-:W-:Y:S01]  /*24db0*/  MOV R177, R24 ;  /* 0x0000001800b17202 */ /* 0x000fe20000000f00 */
[----:B------:R-:W-:-:S02]  /*24dc0*/  IMAD.MOV.U32 R175, RZ, RZ, R28 ;  /* 0x000000ffffaf7224 */ /* 0x000fc400078e001c */
[----:B------:R-:W-:Y:S02]  /*24dd0*/  IMAD.MOV.U32 R176, RZ, RZ, R29 ;  /* 0x000000ffffb07224 */ /* 0x000fe400078e001d */
[----:B------:R-:W3:Y:S01]  /*24de0*/  LDL.LU.64 R28, [R1+0x8] ;  /* 0x00000800011c7983 */ /* 0x000ee20000300a00 */
[----:B------:R-:W-:-:S03]  /*24df0*/  IMAD.MOV.U32 R178, RZ, RZ, R25 ;  /* 0x000000ffffb27224 */ /* 0x000fc600078e0019 */
[----:B------:R-:W3:Y:S01]  /*24e00*/  LDL.LU.64 R24, [R1+0x30] ;  /* 0x0000300001187983 */ /* 0x000ee20000300a00 */
[----:B------:R-:W-:Y:S02]  /*24e10*/  IMAD.MOV.U32 R213, RZ, RZ, R52 ;  /* 0x000000ffffd57224 */ /* 0x000fe400078e0034 */
[----:B------:R-:W-:Y:S02]  /*24e20*/  IMAD.MOV.U32 R212, RZ, RZ, R53 ;  /* 0x000000ffffd47224 */ /* 0x000fe400078e0035 */
[----:B------:R-:W-:Y:S02]  /*24e30*/  IMAD.MOV.U32 R191, RZ, RZ, R4 ;  /* 0x000000ffffbf7224 */ /* 0x000fe400078e0004 */
[----:B------:R-:W-:Y:S02]  /*24e40*/  IMAD.MOV.U32 R211, RZ, RZ, R48 ;  /* 0x000000ffffd37224 */ /* 0x000fe400078e0030 */
[----:B------:R-:W-:Y:S01]  /*24e50*/  IMAD.MOV.U32 R210, RZ, RZ, R49 ;  /* 0x000000ffffd27224 */ /* 0x000fe200078e0031 */
[----:B--2---:R-:W-:Y:S04]  /*24e60*/  STL [R1], R32 ;  /* 0x0000002001007387 */ /* 0x004fe80000100800 */
[----:B------:R-:W-:Y:S04]  /*24e70*/  STL [R1+0x8], R34 ;  /* 0x0000082201007387 */ /* 0x000fe80000100800 */
[----:B------:R-:W2:Y:S01]  /*24e80*/  LDL.LU.64 R52, [R1+0x48] ;  /* 0x0000480001347983 */ /* 0x000ea20000300a00 */
[----:B------:R-:W-:-:S03]  /*24e90*/  IMAD.MOV.U32 R4, RZ, RZ, R35 ;  /* 0x000000ffff047224 */ /* 0x000fc600078e0023 */
[----:B------:R-:W2:Y:S04]  /*24ea0*/  LDL.LU.64 R48, [R1+0x40] ;  /* 0x0000400001307983 */ /* 0x000ea80000300a00 */
[----:B------:R1:W-:Y:S04]  /*24eb0*/  STL [R1+0x4], R4 ;  /* 0x0000040401007387 */ /* 0x0003e80000100800 */
[----:B------:R-:W-:Y:S01]  /*24ec0*/  STL [R1+0x10], R36 ;  /* 0x0000102401007387 */ /* 0x000fe20000100800 */
[----:B-1----:R-:W-:-:S03]  /*24ed0*/  IMAD.MOV.U32 R4, RZ, RZ, R37 ;  /* 0x000000ffff047224 */ /* 0x002fc600078e0025 */
[----:B-----5:R-:W-:Y:S04]  /*24ee0*/  STL [R1+0x18], R38 ;  /* 0x0000182601007387 */ /* 0x020fe80000100800 */
[----:B------:R1:W-:Y:S04]  /*24ef0*/  STL [R1+0xc], R4 ;  /* 0x00000c0401007387 */ /* 0x0003e80000100800 */
[----:B----4-:R-:W-:Y:S01]  /*24f00*/  STL [R1+0x20], R42 ;  /* 0x0000202a01007387 */ /* 0x010fe20000100800 */
[----:B-1----:R-:W-:-:S05]  /*24f10*/  IMAD.MOV.U32 R4, RZ, RZ, R39 ;  /* 0x000000ffff047224 */ /* 0x002fca00078e0027 */
[----:B------:R1:W-:Y:S01]  /*24f20*/  STL [R1+0x14], R4 ;  /* 0x0000140401007387 */ /* 0x0003e20000100800 */
[----:B------:R-:W-:Y:S02]  /*24f30*/  IMAD.MOV.U32 R223, RZ, RZ, R224 ;  /* 0x000000ffffdf7224 */ /* 0x000fe400078e00e0 */
[----:B------:R-:W-:Y:S01]  /*24f40*/  IMAD.MOV.U32 R222, RZ, RZ, R225 ;  /* 0x000000ffffde7224 */ /* 0x000fe200078e00e1 */
[----:B---3--:R-:W-:Y:S01]  /*24f50*/  STL [R1+0x28], R46 ;  /* 0x0000282e01007387 */ /* 0x008fe20000100800 */
[----:B-1----:R-:W-:Y:S02]  /*24f60*/  IMAD.MOV.U32 R4, RZ, RZ, R43 ;  /* 0x000000ffff047224 */ /* 0x002fe400078e002b */
[----:B------:R-:W-:Y:S02]  /*24f70*/  IMAD.MOV.U32 R225, RZ, RZ, R226 ;  /* 0x000000ffffe17224 */ /* 0x000fe400078e00e2 */
[----:B------:R-:W-:Y:S01]  /*24f80*/  IMAD.MOV.U32 R224, RZ, RZ, R227 ;  /* 0x000000ffffe07224 */ /* 0x000fe200078e00e3 */
[----:B------:R1:W-:Y:S01]  /*24f90*/  STL [R1+0x1c], R4 ;  /* 0x00001c0401007387 */ /* 0x0003e20000100800 */
[----:B------:R-:W-:Y:S01]  /*24fa0*/  IMAD.MOV.U32 R227, RZ, RZ, R228 ;  /* 0x000000ffffe37224 */ /* 0x000fe200078e00e4 */
[----:B------:R-:W-:Y:S01]  /*24fb0*/  MOV R241, R242 ;  /* 0x000000f200f17202 */ /* 0x000fe20000000f00 */
[----:B------:R-:W-:Y:S01]  /*24fc0*/  IMAD.MOV.U32 R226, RZ, RZ, R229 ;  /* 0x000000ffffe27224 */ /* 0x000fe200078e00e5 */
[----:B------:R-:W-:Y:S01]  /*24fd0*/  MOV R229, R230 ;  /* 0x000000e600e57202 */ /* 0x000fe20000000f00 */
[----:B------:R-:W-:Y:S01]  /*24fe0*/  IMAD.MOV.U32 R203, RZ, RZ, R26 ;  /* 0x000000ffffcb7224 */ /* 0x000fe200078e001a */
[----:B------:R-:W-:Y:S01]  /*24ff0*/  MOV R193, R6 ;  /* 0x0000000600c17202 */ /* 0x000fe20000000f00 */
[----:B------:R-:W-:-:S02]  /*25000*/  IMAD.MOV.U32 R202, RZ, RZ, R27 ;  /* 0x000000ffffca7224 */ /* 0x000fc400078e001b */
[----:B-1----:R-:W-:Y:S01]  /*25010*/  IMAD.MOV.U32 R4, RZ, RZ, R47 ;  /* 0x000000ffff047224 */ /* 0x002fe200078e002f */
[----:B------:R-:W3:Y:S01]  /*25020*/  LDL.LU.64 R26, [R1+0x90] ;  /* 0x00009000011a7983 */ /* 0x000ee20000300a00 */
[----:B------:R-:W-:Y:S02]  /*25030*/  IMAD.MOV.U32 R228, RZ, RZ, R231 ;  /* 0x000000ffffe47224 */ /* 0x000fe400078e00e7 */
[----:B------:R-:W-:Y:S02]  /*25040*/  IMAD.MOV.U32 R240, RZ, RZ, R243 ;  /* 0x000000fffff07224 */ /* 0x000fe400078e00f3 */
[----:B------:R-:W-:Y:S02]  /*25050*/  IMAD.MOV.U32 R192, RZ, RZ, R7 ;  /* 0x000000ffffc07224 */ /* 0x000fe400078e0007 */
[----:B------:R-:W-:Y:S01]  /*25060*/  IMAD.MOV.U32 R231, RZ, RZ, R232 ;  /* 0x000000ffffe77224 */ /* 0x000fe200078e00e8 */
[----:B------:R-:W4:Y:S01]  /*25070*/  LDL.LU.64 R6, [R1+0xe0] ;  /* 0x0000e00001067983 */ /* 0x000f220000300a00 */
[----:B------:R-:W-:-:S02]  /*25080*/  IMAD.MOV.U32 R230, RZ, RZ, R233 ;  /* 0x000000ffffe67224 */ /* 0x000fc400078e00e9 */
[----:B------:R-:W-:Y:S02]  /*25090*/  IMAD.MOV.U32 R243, RZ, RZ, R244 ;  /* 0x000000fffff37224 */ /* 0x000fe400078e00f4 */
[----:B------:R-:W-:Y:S01]  /*250a0*/  IMAD.MOV.U32 R242, RZ, RZ, R245 ;  /* 0x000000fffff27224 */ /* 0x000fe200078e00f5 */
[----:B------:R1:W-:Y:S01]  /*250b0*/  STL [R1+0x24], R4 ;  /* 0x0000240401007387 */ /* 0x0003e20000100800 */
        /* <DEDUP_REMOVED lines=9> */
[----:B------:R-:W5:Y:S01]  /*25150*/  LDL.LU.64 R24, [R1+0x140] ;  /* 0x0001400001187983 */ /* 0x000f620000300a00 */
[----:B------:R-:W-:-:S02]  /*25160*/  IMAD.MOV.U32 R206, RZ, RZ, R41 ;  /* 0x000000ffffce7224 */ /* 0x000fc400078e0029 */
[----:B------:R-:W-:Y:S01]  /*25170*/  IMAD.MOV.U32 R237, RZ, RZ, R238 ;  /* 0x000000ffffed7224 */ /* 0x000fe200078e00ee */
[----:B------:R-:W3:Y:S01]  /*25180*/  LDL.LU.64 R40, [R1+0xb8] ;  /* 0x0000b80001287983 */ /* 0x000ee20000300a00 */
[----:B------:R-:W-:Y:S02]  /*25190*/  IMAD.MOV.U32 R236, RZ, RZ, R239 ;  /* 0x000000ffffec7224 */ /* 0x000fe400078e00ef */
[----:B------:R-:W-:Y:S02]  /*251a0*/  IMAD.MOV.U32 R201, RZ, RZ, R22 ;  /* 0x000000ffffc97224 */ /* 0x000fe400078e0016 */
[----:B------:R-:W-:Y:S02]  /*251b0*/  IMAD.MOV.U32 R200, RZ, RZ, R23 ;  /* 0x000000ffffc87224 */ /* 0x000fe400078e0017 */
[----:B------:R-:W-:Y:S01]  /*251c0*/  IMAD.MOV.U32 R239, RZ, RZ, R248 ;  /* 0x000000ffffef7224 */ /* 0x000fe200078e00f8 */
[----:B------:R-:W3:Y:S01]  /*251d0*/  LDL.LU.64 R22, [R1+0x80] ;  /* 0x0000800001167983 */ /* 0x000ee20000300a00 */
[----:B------:R-:W-:-:S02]  /*251e0*/  IMAD.MOV.U32 R238, RZ, RZ, R249 ;  /* 0x000000ffffee7224 */ /* 0x000fc400078e00f9 */
[----:B------:R-:W-:Y:S01]  /*251f0*/  IMAD.MOV.U32 R249, RZ, RZ, R250 ;  /* 0x000000fffff97224 */ /* 0x000fe200078e00fa */
[----:B------:R-:W-:Y:S01]  /*25200*/  STL [R1+0x30], R50 ;  /* 0x0000303201007387 */ /* 0x000fe20000100800 */
[----:B------:R-:W-:Y:S02]  /*25210*/  IMAD.MOV.U32 R248, RZ, RZ, R251 ;  /* 0x000000fffff87224 */ /* 0x000fe400078e00fb */
[----:B------:R-:W-:Y:S02]  /*25220*/  IMAD.MOV.U32 R251, RZ, RZ, R28 ;  /* 0x000000fffffb7224 */ /* 0x000fe400078e001c */
[----:B------:R-:W-:Y:S02]  /*25230*/  IMAD.MOV.U32 R250, RZ, RZ, R29 ;  /* 0x000000fffffa7224 */ /* 0x000fe400078e001d */
[----:B------:R-:W-:Y:S01]  /*25240*/  IMAD.MOV.U32 R199, RZ, RZ, R18 ;  /* 0x000000ffffc77224 */ /* 0x000fe200078e0012 */
[----:B------:R-:W3:Y:S01]  /*25250*/  LDL.LU.64 R28, [R1+0x1d0] ;  /* 0x0001d000011c7983 */ /* 0x000ee20000300a00 */
[----:B------:R-:W-:Y:S01]  /*25260*/  IMAD.MOV.U32 R198, RZ, RZ, R19 ;  /* 0x000000ffffc67224 */ /* 0x000fe200078e0013 */
[----:B------:R-:W-:Y:S01]  /*25270*/  MOV R252, R33 ;  /* 0x0000002100fc7202 */ /* 0x000fe20000000f00 */
[----:B------:R-:W-:Y:S01]  /*25280*/  IMAD.MOV.U32 R18, RZ, RZ, R58 ;  /* 0x000000ffff127224 */ /* 0x000fe200078e003a */
[----:B------:R-:W3:Y:S01]  /*25290*/  LDL.LU.64 R34, [R1+0x190] ;  /* 0x0001900001227983 */ /* 0x000ee20000300a00 */
[----:B------:R-:W-:-:S02]  /*252a0*/  IMAD.MOV.U32 R19, RZ, RZ, R59 ;  /* 0x000000ffff137224 */ /* 0x000fc400078e003b */
[----:B------:R-:W-:Y:S01]  /*252b0*/  IMAD.MOV.U32 R189, RZ, RZ, R8 ;  /* 0x000000ffffbd7224 */ /* 0x000fe200078e0008 */
[----:B------:R-:W3:Y:S01]  /*252c0*/  LDL.LU.64 R58, [R1+0x1a0] ;  /* 0x0001a000013a7983 */ /* 0x000ee20000300a00 */
[----:B------:R-:W-:Y:S02]  /*252d0*/  IMAD.MOV.U32 R185, RZ, RZ, R9 ;  /* 0x000000ffffb97224 */ /* 0x000fe400078e0009 */
[----:B------:R-:W-:Y:S01]  /*252e0*/  IMAD.MOV.U32 R38, RZ, RZ, R62 ;  /* 0x000000ffff267224 */ /* 0x000fe200078e003e */
[----:B------:R-:W3:Y:S01]  /*252f0*/  LDL.LU.64 R32, [R1+0x120] ;  /* 0x0001200001207983 */ /* 0x000ee20000300a00 */
[----:B------:R-:W-:-:S03]  /*25300*/  IMAD.MOV.U32 R39, RZ, RZ, R63 ;  /* 0x000000ffff277224 */ /* 0x000fc600078e003f */
[----:B------:R-:W3:Y:S01]  /*25310*/  LDL.LU.64 R8, [R1+0xc0] ;  /* 0x0000c00001087983 */ /* 0x000ee20000300a00 */
[----:B------:R-:W-:Y:S02]  /*25320*/  IMAD.MOV.U32 R183, RZ, RZ, R12 ;  /* 0x000000ffffb77224 */ /* 0x000fe400078e000c */
[----:B------:R-:W-:Y:S01]  /*25330*/  IMAD.MOV.U32 R184, RZ, RZ, R13 ;  /* 0x000000ffffb87224 */ /* 0x000fe200078e000d */
[----:B------:R-:W3:Y:S01]  /*25340*/  LDL.LU.64 R62, [R1+0x200] ;  /* 0x00020000013e7983 */ /* 0x000ee20000300a00 */
[----:B------:R-:W-:Y:S02]  /*25350*/  IMAD.MOV.U32 R209, RZ, RZ, R44 ;  /* 0x000000ffffd17224 */ /* 0x000fe400078e002c */
[----:B------:R-:W-:Y:S01]  /*25360*/  IMAD.MOV.U32 R208, RZ, RZ, R45 ;  /* 0x000000ffffd07224 */ /* 0x000fe200078e002d */
[----:B------:R-:W3:Y:S01]  /*25370*/  LDL.LU.64 R36, [R1+0x230] ;  /* 0x0002300001247983 */ /* 0x000ee20000300a00 */
[----:B-1----:R-:W-:-:S03]  /*25380*/  IMAD.MOV.U32 R4, RZ, RZ, R51 ;  /* 0x000000ffff047224 */ /* 0x002fc600078e0033 */
[----:B------:R-:W3:Y:S04]  /*25390*/  LDL.LU.64 R12, [R1+0xe8] ;  /* 0x0000e800010c7983 */ /* 0x000ee80000300a00 */
[----:B------:R-:W3:Y:S01]  /*253a0*/  LDL.LU.64 R44, [R1+0xd0] ;  /* 0x0000d000012c7983 */ /* 0x000ee20000300a00 */
[----:B------:R-:W-:Y:S01]  /*253b0*/  MOV R205, R30 ;  /* 0x0000001e00cd7202 */ /* 0x000fe20000000f00 */
[----:B------:R-:W-:Y:S02]  /*253c0*/  IMAD.MOV.U32 R204, RZ, RZ, R31 ;  /* 0x000000ffffcc7224 */ /* 0x000fe400078e001f */
[----:B------:R1:W-:Y:S01]  /*253d0*/  STL [R1+0x2c], R4 ;  /* 0x00002c0401007387 */ /* 0x0003e20000100800 */
[----:B------:R-:W-:Y:S02]  /*253e0*/  IMAD.MOV.U32 R197, RZ, RZ, R14 ;  /* 0x000000ffffc57224 */ /* 0x000fe400078e000e */
        /* <DEDUP_REMOVED lines=9> */
[----:B------:R-:W-:Y:S01]  /*25480*/  IMAD.MOV.U32 R214, RZ, RZ, R57 ;  /* 0x000000ffffd67224 */ /* 0x000fe200078e0039 */
[----:B--2---:R2:W-:Y:S04]  /*25490*/  STL [R1+0x38], R52 ;  /* 0x0000383401007387 */ /* 0x0045e80000100800 */
        /* <DEDUP_REMOVED lines=8> */
[----:B------:R-:W4:Y:S04]  /*25520*/  LDL.LU.64 R50, [R1+0x180] ;  /* 0x0001800001327983 */ /* 0x000f280000300a00 */
[----:B------:R-:W4:Y:S01]  /*25530*/  LDL.LU.64 R56, [R1+0x58] ;  /* 0x0000580001387983 */ /* 0x000f220000300a00 */
[----:B--2---:R-:W-:-:S05]  /*25540*/  IMAD.MOV.U32 R52, RZ, RZ, R53 ;  /* 0x000000ffff347224 */ /* 0x004fca00078e0035 */
[----:B------:R1:W-:Y:S04]  /*25550*/  STL [R1+0x34], R52 ;  /* 0x0000343401007387 */ /* 0x0003e80000100800 */
[----:B------:R2:W-:Y:S04]  /*25560*/  STL [R1+0x40], R48 ;  /* 0x0000403001007387 */ /* 0x0005e80000100800 */
[----:B-1----:R-:W5:Y:S01]  /*25570*/  LDL.LU.64 R52, [R1+0x110] ;  /* 0x0001100001347983 */ /* 0x002f620000300a00 */
[----:B--2---:R-:W-:-:S03]  /*25580*/  MOV R48, R49 ;  /* 0x0000003100307202 */ /* 0x004fc60000000f00 */
[----:B---3--:R1:W-:Y:S04]  /*25590*/  STL [R1+0x48], R44 ;  /* 0x0000482c01007387 */ /* 0x0083e80000100800 */
[----:B------:R-:W-:Y:S01]  /*255a0*/  STL [R1+0x3c], R48 ;  /* 0x00003c3001007387 */ /* 0x000fe20000100800 */
[----:B-1----:R-:W-:-:S05]  /*255b0*/  IMAD.MOV.U32 R44, RZ, RZ, R45 ;  /* 0x000000ffff2c7224 */ /* 0x002fca00078e002d */
[----:B------:R-:W-:Y:S04]  /*255c0*/  STL [R1+0x44], R44 ;  /* 0x0000442c01007387 */ /* 0x000fe80000100800 */
[----:B------:R1:W-:Y:S01]  /*255d0*/  STL [R1+0x50], R26 ;  /* 0x0000501a01007387 */ /* 0x0003e20000100800 */
[----:B------:R-:W-:Y:S02]  /*255e0*/  IMAD.MOV.U32 R45, RZ, RZ, R13 ;  /* 0x000000ffff2d7224 */ /* 0x000fe400078e000d */
[----:B-1----:R-:W-:Y:S02]  /*255f0*/  IMAD.MOV.U32 R26, RZ, RZ, R27 ;  /* 0x000000ffff1a7224 */ /* 0x002fe400078e001b */
[----:B------:R-:W-:-:S03]  /*25600*/  IMAD.MOV.U32 R27, RZ, RZ, R19 ;  /* 0x000000ffff1b7224 */ /* 0x000fc600078e0013 */
[----:B------:R1:W-:Y:S01]  /*25610*/  STL [R1+0x4c], R26 ;  /* 0x00004c1a01007387 */ /* 0x0003e20000100800 */
[----:B------:R-:W-:Y:S02]  /*25620*/  IMAD.MOV.U32 R19, RZ, RZ, R9 ;  /* 0x000000ffff137224 */ /* 0x000fe400078e0009 */
[----:B------:R-:W-:Y:S02]  /*25630*/  IMAD.MOV.U32 R44, RZ, RZ, R12 ;  /* 0x000000ffff2c7224 */ /* 0x000fe400078e000c */
[----:B-1----:R-:W-:Y:S02]  /*25640*/  IMAD.MOV.U32 R26, RZ, RZ, R18 ;  /* 0x000000ffff1a7224 */ /* 0x002fe400078e0012 */
[----:B------:R-:W-:Y:S01]  /*25650*/  IMAD.MOV.U32 R18, RZ, RZ, R8 ;  /* 0x000000ffff127224 */ /* 0x000fe200078e0008 */
[----:B----4-:R1:W-:Y:S04]  /*25660*/  STL [R1+0x58], R56 ;  /* 0x0000583801007387 */ /* 0x0103e80000100800 */
[----:B------:R-:W2:Y:S04]  /*25670*/  LDL.LU.64 R8, [R1+0x160] ;  /* 0x0001600001087983 */ /* 0x000ea80000300a00 */
[----:B------:R-:W3:Y:S04]  /*25680*/  LDL.LU.64 R12, [R1+0x168] ;  /* 0x00016800010c7983 */ /* 0x000ee80000300a00 */
[----:B------:R-:W4:Y:S01]  /*25690*/  LDL.LU.64 R48, [R1+0x88] ;  /* 0x0000880001307983 */ /* 0x000f220000300a00 */
[----:B-1----:R-:W-:-:S05]  /*256a0*/  IMAD.MOV.U32 R56, RZ, RZ, R57 ;  /* 0x000000ffff387224 */ /* 0x002fca00078e0039 */
[----:B------:R-:W-:Y:S04]  /*256b0*/  STL [R1+0x54], R56 ;  /* 0x0000543801007387 */ /* 0x000fe80000100800 */
[----:B------:R1:W-:Y:S02]  /*256c0*/  STL [R1+0x60], R30 ;  /* 0x0000601e01007387 */ /* 0x0003e40000100800 */
[----:B-1----:R-:W-:-:S05]  /*256d0*/  IMAD.MOV.U32 R30, RZ, RZ, R31 ;  /* 0x000000ffff1e7224 */ /* 0x002fca00078e001f */
[----:B------:R1:W-:Y:S04]  /*256e0*/  STL [R1+0x5c], R30 ;  /* 0x00005c1e01007387 */ /* 0x0003e80000100800 */
[----:B-1----:R-:W2:Y:S04]  /*256f0*/  LDL.LU.64 R30, [R1+0x148] ;  /* 0x00014800011e7983 */ /* 0x002ea80000300a00 */
[----:B-----5:R1:W-:Y:S02]  /*25700*/  STL [R1+0x68], R52 ;  /* 0x0000683401007387 */ /* 0x0203e40000100800 */
[----:B-1----:R-:W-:-:S05]  /*25710*/  IMAD.MOV.U32 R52, RZ, RZ, R53 ;  /* 0x000000ffff347224 */ /* 0x002fca00078e0035 */
[----:B------:R-:W-:Y:S04]  /*25720*/  STL [R1+0x64], R52 ;  /* 0x0000643401007387 */ /* 0x000fe80000100800 */
[----:B------:R1:W-:Y:S02]  /*25730*/  STL [R1+0x70], R40 ;  /* 0x0000702801007387 */ /* 0x0003e40000100800 */
[----:B-1----:R-:W-:-:S05]  /*25740*/  MOV R40, R41 ;  /* 0x0000002900287202 */ /* 0x002fca0000000f00 */
[----:B------:R1:W-:Y:S04]  /*25750*/  STL [R1+0x6c], R40 ;  /* 0x00006c2801007387 */ /* 0x0003e80000100800 */
[----:B----4-:R4:W-:Y:S04]  /*25760*/  STL [R1+0x78], R48 ;  /* 0x0000783001007387 */ /* 0x0109e80000100800 */
[----:B-1----:R-:W5:Y:S01]  /*25770*/  LDL.LU.64 R40, [R1+0x98] ;  /* 0x0000980001287983 */ /* 0x002f620000300a00 */
[----:B----4-:R-:W-:-:S05]  /*25780*/  IMAD.MOV.U32 R48, RZ, RZ, R49 ;  /* 0x000000ffff307224 */ /* 0x010fca00078e0031 */
[----:B------:R-:W-:Y:S04]  /*25790*/  STL [R1+0x74], R48 ;  /* 0x0000743001007387 */ /* 0x000fe80000100800 */
[----:B------:R1:W-:Y:S02]  /*257a0*/  STL [R1+0x80], R22 ;  /* 0x0000801601007387 */ /* 0x0003e40000100800 */
[----:B-1----:R-:W-:-:S05]  /*257b0*/  IMAD.MOV.U32 R22, RZ, RZ, R23 ;  /* 0x000000ffff167224 */ /* 0x002fca00078e0017 */
[----:B------:R1:W-:Y:S04]  /*257c0*/  STL [R1+0x7c], R22 ;  /* 0x00007c1601007387 */ /* 0x0003e80000100800 */
[----:B--2---:R2:W-:Y:S04]  /*257d0*/  STL [R1+0x88], R30 ;  /* 0x0000881e01007387 */ /* 0x0045e80000100800 */
[----:B-1----:R-:W4:Y:S01]  /*257e0*/  LDL.LU.64 R22, [R1+0x178] ;  /* 0x0001780001167983 */ /* 0x002f220000300a00 */
[----:B------:R-:W-:Y:S02]  /*257f0*/  IMAD.MOV.U32 R48, RZ, RZ, R31 ;  /* 0x000000ffff307224 */ /* 0x000fe400078e001f */
[----:B--2---:R-:W-:-:S03]  /*25800*/  IMAD.MOV.U32 R30, RZ, RZ, R14 ;  /* 0x000000ffff1e7224 */ /* 0x004fc600078e000e */
[----:B------:R-:W-:Y:S01]  /*25810*/  STL [R1+0x84], R48 ;  /* 0x0000843001007387 */ /* 0x000fe20000100800 */
[----:B------:R-:W-:Y:S02]  /*25820*/  IMAD.MOV.U32 R31, RZ, RZ, R15 ;  /* 0x000000ffff1f7224 */ /* 0x000fe400078e000f */
[----:B------:R-:W-:Y:S01]  /*25830*/  IMAD.MOV.U32 R14, RZ, RZ, R10 ;  /* 0x000000ffff0e7224 */ /* 0x000fe200078e000a */
[----:B------:R1:W-:Y:S01]  /*25840*/  STL [R1+0x90], R44 ;  /* 0x0000902c01007387 */ /* 0x0003e20000100800 */
[----:B------:R-:W-:Y:S02]  /*25850*/  IMAD.MOV.U32 R15, RZ, RZ, R11 ;  /* 0x000000ffff0f7224 */ /* 0x000fe400078e000b */
[----:B------:R-:W-:Y:S02]  /*25860*/  IMAD.MOV.U32 R10, RZ, RZ, R6 ;  /* 0x000000ffff0a7224 */ /* 0x000fe400078e0006 */
[----:B------:R-:W-:Y:S02]  /*25870*/  IMAD.MOV.U32 R11, RZ, RZ, R7 ;  /* 0x000000ffff0b7224 */ /* 0x000fe400078e0007 */
[----:B------:R-:W2:Y:S01]  /*25880*/  LDL.LU.64 R6, [R1+0xc8] ;  /* 0x0000c80001067983 */ /* 0x000ea20000300a00 */
[----:B-1----:R-:W-:-:S05]  /*25890*/  IMAD.MOV.U32 R44, RZ, RZ, R45 ;  /* 0x000000ffff2c7224 */ /* 0x002fca00078e002d */
[----:B------:R-:W-:Y:S04]  /*258a0*/  STL [R1+0x8c], R44 ;  /* 0x00008c2c01007387 */ /* 0x000fe80000100800 */
[----:B-----5:R1:W-:Y:S02]  /*258b0*/  STL [R1+0x98], R40 ;  /* 0x0000982801007387 */ /* 0x0203e40000100800 */
[----:B-1----:R-:W-:-:S05]  /*258c0*/  IMAD.MOV.U32 R40, RZ, RZ, R41 ;  /* 0x000000ffff287224 */ /* 0x002fca00078e0029 */
[----:B------:R-:W-:Y:S04]  /*258d0*/  STL [R1+0x94], R40 ;  /* 0x0000942801007387 */ /* 0x000fe80000100800 */
[----:B------:R1:W-:Y:S02]  /*258e0*/  STL [R1+0xa0], R26 ;  /* 0x0000a01a01007387 */ /* 0x0003e40000100800 */
[----:B-1----:R-:W-:-:S05]  /*258f0*/  MOV R26, R27 ;  /* 0x0000001b001a7202 */ /* 0x002fca0000000f00 */
[----:B------:R1:W-:Y:S04]  /*25900*/  STL [R1+0x9c], R26 ;  /* 0x00009c1a01007387 */ /* 0x0003e80000100800 */
[----:B-1----:R-:W5:Y:S04]  /*25910*/  LDL.LU.64 R26, [R1+0x198] ;  /* 0x00019800011a7983 */ /* 0x002f680000300a00 */
[----:B----4-:R1:W-:Y:S02]  /*25920*/  STL [R1+0xa8], R22 ;  /* 0x0000a81601007387 */ /* 0x0103e40000100800 */
[----:B-1----:R-:W-:-:S05]  /*25930*/  IMAD.MOV.U32 R22, RZ, RZ, R23 ;  /* 0x000000ffff167224 */ /* 0x002fca00078e0017 */
[----:B------:R1:W-:Y:S04]  /*25940*/  STL [R1+0xa4], R22 ;  /* 0x0000a41601007387 */ /* 0x0003e80000100800 */
[----:B-1----:R-:W4:Y:S04]  /*25950*/  LDL.LU.64 R22, [R1+0xf8] ;  /* 0x0000f80001167983 */ /* 0x002f280000300a00 */
[----:B------:R1:W-:Y:S02]  /*25960*/  STL [R1+0xb0], R30 ;  /* 0x0000b01e01007387 */ /* 0x0003e40000100800 */
[----:B-1----:R-:W-:-:S05]  /*25970*/  IMAD.MOV.U32 R30, RZ, RZ, R31 ;  /* 0x000000ffff1e7224 */ /* 0x002fca00078e001f */
[----:B------:R-:W-:Y:S04]  /*25980*/  STL [R1+0xac], R30 ;  /* 0x0000ac1e01007387 */ /* 0x000fe80000100800 */
[----:B--2---:R1:W-:Y:S02]  /*25990*/  STL [R1+0xb8], R6 ;  /* 0x0000b80601007387 */ /* 0x0043e40000100800 */
[----:B-1----:R-:W-:-:S05]  /*259a0*/  IMAD.MOV.U32 R6, RZ, RZ, R7 ;  /* 0x000000ffff067224 */ /* 0x002fca00078e0007 */
[----:B------:R1:W-:Y:S04]  /*259b0*/  STL [R1+0xb4], R6 ;  /* 0x0000b40601007387 */ /* 0x0003e80000100800 */
[----:B-1----:R-:W2:Y:S04]  /*259c0*/  LDL.LU.64 R6, [R1+0x1c8] ;  /* 0x0001c80001067983 */ /* 0x002ea80000300a00 */
[----:B------:R1:W-:Y:S02]  /*259d0*/  STL [R1+0xc0], R18 ;  /* 0x0000c01201007387 */ /* 0x0003e40000100800 */
[----:B-1----:R-:W-:-:S05]  /*259e0*/  IMAD.MOV.U32 R18, RZ, RZ, R19 ;  /* 0x000000ffff127224 */ /* 0x002fca00078e0013 */
[----:B------:R1:W-:Y:S04]  /*259f0*/  STL [R1+0xbc], R18 ;  /* 0x0000bc1201007387 */ /* 0x0003e80000100800 */
[----:B-1----:R-:W3:Y:S04]  /*25a00*/  LDL.LU.64 R18, [R1+0x118] ;  /* 0x0001180001127983 */ /* 0x002ee80000300a00 */
[----:B-----5:R1:W-:Y:S02]  /*25a10*/  STL [R1+0xc8], R26 ;  /* 0x0000c81a01007387 */ /* 0x0203e40000100800 */
[----:B-1----:R-:W-:-:S05]  /*25a20*/  IMAD.MOV.U32 R26, RZ, RZ, R27 ;  /* 0x000000ffff1a7224 */ /* 0x002fca00078e001b */
[----:B------:R-:W-:Y:S04]  /*25a30*/  STL [R1+0xc4], R26 ;  /* 0x0000c41a01007387 */ /* 0x000fe80000100800 */
[----:B------:R1:W-:Y:S02]  /*25a40*/  STL [R1+0xd0], R4 ;  /* 0x0000d00401007387 */ /* 0x0003e40000100800 */
[----:B-1----:R-:W-:Y:S02]  /*25a50*/  IMAD.MOV.U32 R4, RZ, RZ, R5 ;  /* 0x000000ffff047224 */ /* 0x002fe400078e0005 */
[----:B------:R-:W-:-:S03]  /*25a60*/  IMAD.MOV.U32 R5, RZ, RZ, R25 ;  /* 0x000000ffff057224 */ /* 0x000fc600078e0019 */
[----:B------:R1:W-:Y:S04]  /*25a70*/  STL [R1+0xcc], R4 ;  /* 0x0000cc0401007387 */ /* 0x0003e80000100800 */
[----:B----4-:R4:W-:Y:S01]  /*25a80*/  STL [R1+0xd8], R22 ;  /* 0x0000d81601007387 */ /* 0x0109e20000100800 */
[----:B-1----:R-:W-:-:S03]  /*25a90*/  IMAD.MOV.U32 R4, RZ, RZ, R24 ;  /* 0x000000ffff047224 */ /* 0x002fc600078e0018 */
[----:B------:R-:W5:Y:S01]  /*25aa0*/  LDL.LU.64 R24, [R1+0x1f8] ;  /* 0x0001f80001187983 */ /* 0x000f620000300a00 */
[----:B----4-:R-:W-:-:S05]  /*25ab0*/  IMAD.MOV.U32 R22, RZ, RZ, R23 ;  /* 0x000000ffff167224 */ /* 0x010fca00078e0017 */
[----:B------:R-:W-:Y:S04]  /*25ac0*/  STL [R1+0xd4], R22 ;  /* 0x0000d41601007387 */ /* 0x000fe80000100800 */
[----:B------:R1:W-:Y:S02]  /*25ad0*/  STL [R1+0xe0], R10 ;  /* 0x0000e00a01007387 */ /* 0x0003e40000100800 */
[----:B-1----:R-:W-:-:S05]  /*25ae0*/  IMAD.MOV.U32 R10, RZ, RZ, R11 ;  /* 0x000000ffff0a7224 */ /* 0x002fca00078e000b */
[----:B------:R1:W-:Y:S04]  /*25af0*/  STL [R1+0xdc], R10 ;  /* 0x0000dc0a01007387 */ /* 0x0003e80000100800 */
[----:B-1----:R-:W4:Y:S04]  /*25b00*/  LDL.LU.64 R10, [R1+0x138] ;  /* 0x00013800010a7983 */ /* 0x002f280000300a00 */
[----:B--2---:R1:W-:Y:S02]  /*25b10*/  STL [R1+0xe8], R6 ;  /* 0x0000e80601007387 */ /* 0x0043e40000100800 */
[----:B-1----:R-:W-:-:S05]  /*25b20*/  IMAD.MOV.U32 R6, RZ, RZ, R7 ;  /* 0x000000ffff067224 */ /* 0x002fca00078e0007 */
[----:B------:R1:W-:Y:S04]  /*25b30*/  STL [R1+0xe4], R6 ;  /* 0x0000e40601007387 */ /* 0x0003e80000100800 */
[----:B---3--:R2:W-:Y:S04]  /*25b40*/  STL [R1+0xf0], R12 ;  /* 0x0000f00c01007387 */ /* 0x0085e80000100800 */
[----:B-1----:R-:W3:Y:S01]  /*25b50*/  LDL.LU.64 R6, [R1+0x228] ;  /* 0x0002280001067983 */ /* 0x002ee20000300a00 */
[----:B--2---:R-:W-:Y:S01]  /*25b60*/  MOV R12, R13 ;  /* 0x0000000d000c7202 */ /* 0x004fe20000000f00 */
[----:B------:R-:W-:-:S02]  /*25b70*/  IMAD.MOV.U32 R13, RZ, RZ, R17 ;  /* 0x000000ffff0d7224 */ /* 0x000fc400078e0011 */
[----:B------:R-:W-:Y:S02]  /*25b80*/  IMAD.MOV.U32 R17, RZ, RZ, R21 ;  /* 0x000000ffff117224 */ /* 0x000fe400078e0015 */
[----:B------:R1:W-:Y:S04]  /*25b90*/  STL [R1+0xec], R12 ;  /* 0x0000ec0c01007387 */ /* 0x0003e80000100800 */
[----:B------:R2:W-:Y:S01]  /*25ba0*/  STL [R1+0xf8], R18 ;  /* 0x0000f81201007387 */ /* 0x0005e20000100800 */
[----:B-1----:R-:W-:Y:S02]  /*25bb0*/  IMAD.MOV.U32 R12, RZ, RZ, R16 ;  /* 0x000000ffff0c7224 */ /* 0x002fe400078e0010 */
[----:B------:R-:W-:Y:S02]  /*25bc0*/  IMAD.MOV.U32 R16, RZ, RZ, R20 ;  /* 0x000000ffff107224 */ /* 0x000fe400078e0014 */
[----:B------:R-:W3:Y:S01]  /*25bd0*/  LDL.LU.64 R20, [R1+0x158] ;  /* 0x0001580001147983 */ /* 0x000ee20000300a00 */
[----:B--2---:R-:W-:-:S03]  /*25be0*/  IMAD.MOV.U32 R18, RZ, RZ, R19 ;  /* 0x000000ffff127224 */ /* 0x004fc600078e0013 */
[----:B------:R1:W-:Y:S04]  /*25bf0*/  STL [R1+0x100], R14 ;  /* 0x0001000e01007387 */ /* 0x0003e80000100800 */
[----:B------:R-:W-:Y:S01]  /*25c00*/  STL [R1+0xf4], R18 ;  /* 0x0000f41201007387 */ /* 0x000fe20000100800 */
[----:B-1----:R-:W-:-:S05]  /*25c10*/  IMAD.MOV.U32 R14, RZ, RZ, R15 ;  /* 0x000000ffff0e7224 */ /* 0x002fca00078e000f */
[----:B------:R5:W-:Y:S02]  /*25c20*/  STL [R1+0xfc], R14 ;  /* 0x0000fc0e01007387 */ /* 0x000be40000100800 */
[----:B-----5:R-:W-:Y:S02]  /*25c30*/  IMAD.MOV.U32 R14, RZ, RZ, R25 ;  /* 0x000000ffff0e7224 */ /* 0x020fe400078e0019 */
[----:B------:R1:W-:Y:S04]  /*25c40*/  STL [R1+0x108], R24 ;  /* 0x0001081801007387 */ /* 0x0003e80000100800 */
[----:B------:R2:W-:Y:S04]  /*25c50*/  STL [R1+0x104], R14 ;  /* 0x0001040e01007387 */ /* 0x0005e80000100800 */
[----:B-1----:R-:W5:Y:S01]  /*25c60*/  LDL.LU.64 R24, [R1+0x248] ;  /* 0x0002480001187983 */ /* 0x002f620000300a00 */
[----:B--2---:R-:W-:-:S03]  /*25c70*/  IMAD.MOV.U32 R14, RZ, RZ, R35 ;  /* 0x000000ffff0e7224 */ /* 0x004fc600078e0023 */
[----:B------:R1:W-:Y:S04]  /*25c80*/  STL [R1+0x110], R34 ;  /* 0x0001102201007387 */ /* 0x0003e80000100800 */
[----:B------:R-:W-:Y:S01]  /*25c90*/  STL [R1+0x10c], R14 ;  /* 0x00010c0e01007387 */ /* 0x000fe20000100800 */
[----:B-1----:R-:W-:Y:S02]  /*25ca0*/  IMAD.MOV.U32 R34, RZ, RZ, R38 ;  /* 0x000000ffff227224 */ /* 0x002fe400078e0026 */
[----:B------:R-:W-:Y:S01]  /*25cb0*/  IMAD.MOV.U32 R35, RZ, RZ, R39 ;  /* 0x000000ffff237224 */ /* 0x000fe200078e0027 */
[----:B----4-:R1:W-:Y:S04]  /*25cc0*/  STL [R1+0x118], R10 ;  /* 0x0001180a01007387 */ /* 0x0103e80000100800 */
[----:B------:R-:W2:Y:S01]  /*25cd0*/  LDL.LU.64 R38, [R1+0x188] ;  /* 0x0001880001267983 */ /* 0x000ea20000300a00 */
[----:B-1----:R-:W-:-:S05]  /*25ce0*/  IMAD.MOV.U32 R10, RZ, RZ, R11 ;  /* 0x000000ffff0a7224 */ /* 0x002fca00078e000b */
[----:B------:R1:W-:Y:S04]  /*25cf0*/  STL [R1+0x114], R10 ;  /* 0x0001140a01007387 */ /* 0x0003e80000100800 */
[----:B------:R4:W-:Y:S01]  /*25d00*/  STL [R1+0x120], R32 ;  /* 0x0001202001007387 */ /* 0x0009e20000100800 */
[----:B-1----:R-:W-:-:S03]  /*25d10*/  MOV R10, R33 ;  /* 0x00000021000a7202 */ /* 0x002fc60000000f00 */
[----:B----4-:R-:W4:Y:S04]  /*25d20*/  LDL.LU.64 R32, [R1+0x278] ;  /* 0x0002780001207983 */ /* 0x010f280000300a00 */
[----:B------:R-:W-:Y:S04]  /*25d30*/  STL [R1+0x11c], R10 ;  /* 0x00011c0a01007387 */ /* 0x000fe80000100800 */
[----:B---3--:R1:W-:Y:S02]  /*25d40*/  STL [R1+0x128], R6 ;  /* 0x0001280601007387 */ /* 0x0083e40000100800 */
[----:B-1----:R-:W-:-:S05]  /*25d50*/  IMAD.MOV.U32 R6, RZ, RZ, R7 ;  /* 0x000000ffff067224 */ /* 0x002fca00078e0007 */
[----:B------:R1:W-:Y:S04]  /*25d60*/  STL [R1+0x124], R6 ;  /* 0x0001240601007387 */ /* 0x0003e80000100800 */
[----:B------:R3:W-:Y:S01]  /*25d70*/  STL [R1+0x130], R16 ;  /* 0x0001301001007387 */ /* 0x0007e20000100800 */
[----:B-1----:R-:W-:-:S03]  /*25d80*/  IMAD.MOV.U32 R6, RZ, RZ, R17 ;  /* 0x000000ffff067224 */ /* 0x002fc600078e0011 */
[----:B---3--:R-:W3:Y:S04]  /*25d90*/  LDL.LU.64 R16, [R1+0x1a8] ;  /* 0x0001a80001107983 */ /* 0x008ee80000300a00 */
[----:B------:R1:W-:Y:S04]  /*25da0*/  STL [R1+0x12c], R6 ;  /* 0x00012c0601007387 */ /* 0x0003e80000100800 */
[----:B------:R1:W-:Y:S02]  /*25db0*/  STL [R1+0x138], R20 ;  /* 0x0001381401007387 */ /* 0x0003e40000100800 */
[----:B-1----:R-:W-:-:S02]  /*25dc0*/  IMAD.MOV.U32 R6, RZ, RZ, R21 ;  /* 0x000000ffff067224 */ /* 0x002fc400078e0015 */
[----:B------:R1:W-:Y:S04]  /*25dd0*/  STL [R1+0x140], R4 ;  /* 0x0001400401007387 */ /* 0x0003e80000100800 */
[----:B------:R-:W-:Y:S04]  /*25de0*/  STL [R1+0x134], R6 ;  /* 0x0001340601007387 */ /* 0x000fe80000100800 */
[----:B------:R-:W3:Y:S01]  /*25df0*/  LDL.LU.64 R20, [R1+0x2b0] ;  /* 0x0002b00001147983 */ /* 0x000ee20000300a00 */
[----:B-1----:R-:W-:-:S05]  /*25e00*/  IMAD.MOV.U32 R4, RZ, RZ, R5 ;  /* 0x000000ffff047224 */ /* 0x002fca00078e0005 */
[----:B------:R1:W-:Y:S04]  /*25e10*/  STL [R1+0x13c], R4 ;  /* 0x00013c0401007387 */ /* 0x0003e80000100800 */
[----:B-----5:R5:W-:Y:S01]  /*25e20*/  STL [R1+0x148], R24 ;  /* 0x0001481801007387 */ /* 0x020be20000100800 */
[----:B-1----:R-:W-:-:S03]  /*25e30*/  IMAD.MOV.U32 R4, RZ, RZ, R25 ;  /* 0x000000ffff047224 */ /* 0x002fc600078e0019 */
[----:B-----5:R-:W5:Y:S04]  /*25e40*/  LDL.LU.64 R24, [R1+0x1b8] ;  /* 0x0001b80001187983 */ /* 0x020f680000300a00 */
[----:B------:R1:W-:Y:S04]  /*25e50*/  STL [R1+0x144], R4 ;  /* 0x0001440401007387 */ /* 0x0003e80000100800 */
[----:B------:R2:W-:Y:S01]  /*25e60*/  STL [R1+0x150], R28 ;  /* 0x0001501c01007387 */ /* 0x0005e20000100800 */
[----:B-1----:R-:W-:-:S03]  /*25e70*/  IMAD.MOV.U32 R4, RZ, RZ, R29 ;  /* 0x000000ffff047224 */ /* 0x002fc600078e001d */
[----:B--2---:R-:W2:Y:S04]  /*25e80*/  LDL.LU.64 R28, [R1+0x2e8] ;  /* 0x0002e800011c7983 */ /* 0x004ea80000300a00 */
[----:B------:R1:W-:Y:S04]  /*25e90*/  STL [R1+0x14c], R4 ;  /* 0x00014c0401007387 */ /* 0x0003e80000100800 */
[----:B------:R4:W-:Y:S01]  /*25ea0*/  STL [R1+0x158], R38 ;  /* 0x0001582601007387 */ /* 0x0009e20000100800 */
[----:B-1----:R-:W-:-:S05]  /*25eb0*/  IMAD.MOV.U32 R4, RZ, RZ, R39 ;  /* 0x000000ffff047224 */ /* 0x002fca00078e0027 */
[----:B------:R1:W-:Y:S04]  /*25ec0*/  STL [R1+0x154], R4 ;  /* 0x0001540401007387 */ /* 0x0003e80000100800 */
[----:B------:R-:W-:Y:S04]  /*25ed0*/  STL [R1+0x160], R8 ;  /* 0x0001600801007387 */ /* 0x000fe80000100800 */
[----:B----4-:R-:W4:Y:S01]  /*25ee0*/  LDL.LU.64 R38, [R1+0x1e8] ;  /* 0x0001e80001267983 */ /* 0x010f220000300a00 */
[----:B-1----:R-:W-:-:S03]  /*25ef0*/  IMAD.MOV.U32 R4, RZ, RZ, R9 ;  /* 0x000000ffff047224 */ /* 0x002fc600078e0009 */
[----:B------:R-:W-:Y:S04]  /*25f00*/  STL [R1+0x168], R32 ;  /* 0x0001682001007387 */ /* 0x000fe80000100800 */
[----:B------:R1:W-:Y:S04]  /*25f10*/  STL [R1+0x15c], R4 ;  /* 0x00015c0401007387 */ /* 0x0003e80000100800 */
[----:B------:R-:W-:Y:S01]  /*25f20*/  STL [R1+0x170], R12 ;  /* 0x0001700c01007387 */ /* 0x000fe20000100800 */
[----:B-1----:R-:W-:-:S05]  /*25f30*/  IMAD.MOV.U32 R4, RZ, RZ, R33 ;  /* 0x000000ffff047224 */ /* 0x002fca00078e0021 */
[----:B------:R1:W-:Y:S04]  /*25f40*/  STL [R1+0x164], R4 ;  /* 0x0001640401007387 */ /* 0x0003e80000100800 */
[----:B------:R-:W4:Y:S01]  /*25f50*/  LDL.LU.64 R32, [R1+0x310] ;  /* 0x0003100001207983 */ /* 0x000f220000300a00 */
[----:B-1----:R-:W-:-:S03]  /*25f60*/  IMAD.MOV.U32 R4, RZ, RZ, R13 ;  /* 0x000000ffff047224 */ /* 0x002fc600078e000d */
[----:B---3--:R-:W-:Y:S04]  /*25f70*/  STL [R1+0x178], R16 ;  /* 0x0001781001007387 */ /* 0x008fe80000100800 */
[----:B------:R1:W-:Y:S02]  /*25f80*/  STL [R1+0x16c], R4 ;  /* 0x00016c0401007387 */ /* 0x0003e40000100800 */
[----:B-1----:R-:W-:-:S05]  /*25f90*/  IMAD.MOV.U32 R4, RZ, RZ, R17 ;  /* 0x000000ffff047224 */ /* 0x002fca00078e0011 */
[----:B------:R1:W-:Y:S04]  /*25fa0*/  STL [R1+0x174], R4 ;  /* 0x0001740401007387 */ /* 0x0003e80000100800 */
[----:B------:R3:W-:Y:S01]  /*25fb0*/  STL [R1+0x180], R50 ;  /* 0x0001803201007387 */ /* 0x0007e20000100800 */
[----:B-1----:R-:W-:-:S03]  /*25fc0*/  MOV R4, R51 ;  /* 0x0000003300047202 */ /* 0x002fc60000000f00 */
[----:B---3--:R-:W3:Y:S04]  /*25fd0*/  LDL.LU.64 R50, [R1+0x208] ;  /* 0x0002080001327983 */ /* 0x008ee80000300a00 */
[----:B------:R1:W-:Y:S04]  /*25fe0*/  STL [R1+0x17c], R4 ;  /* 0x00017c0401007387 */ /* 0x0003e80000100800 */
[----:B------:R-:W-:Y:S01]  /*25ff0*/  STL [R1+0x188], R20 ;  /* 0x0001881401007387 */ /* 0x000fe20000100800 */
[----:B-1----:R-:W-:-:S05]  /*26000*/  IMAD.MOV.U32 R4, RZ, RZ, R21 ;  /* 0x000000ffff047224 */ /* 0x002fca00078e0015 */
[----:B------:R1:W-:Y:S04]  /*26010*/  STL [R1+0x184], R4 ;  /* 0x0001840401007387 */ /* 0x0003e80000100800 */
[----:B------:R1:W-:Y:S02]  /*26020*/  STL [R1+0x190], R54 ;  /* 0x0001903601007387 */ /* 0x0003e40000100800 */
[----:B-1----:R-:W-:Y:S02]  /*26030*/  IMAD.MOV.U32 R4, RZ, RZ, R55 ;  /* 0x000000ffff047224 */ /* 0x002fe400078e0037 */
[----:B------:R-:W3:Y:S04]  /*26040*/  LDL.LU.64 R54, [R1+0x338] ;  /* 0x0003380001367983 */ /* 0x000ee80000300a00 */
[----:B------:R5:W-:Y:S02]  /*26050*/  STL [R1+0x18c], R4 ;  /* 0x00018c0401007387 */ /* 0x000be40000100800 */
[----:B-----5:R-:W-:-:S02]  /*26060*/  IMAD.MOV.U32 R4, RZ, RZ, R25 ;  /* 0x000000ffff047224 */ /* 0x020fc400078e0019 */
[----:B------:R-:W-:Y:S04]  /*26070*/  STL [R1+0x198], R24 ;  /* 0x0001981801007387 */ /* 0x000fe80000100800 */
[----:B------:R1:W-:Y:S04]  /*26080*/  STL [R1+0x194], R4 ;  /* 0x0001940401007387 */ /* 0x0003e80000100800 */
[----:B------:R5:W-:Y:S01]  /*26090*/  STL [R1+0x1a0], R58 ;  /* 0x0001a03a01007387 */ /* 0x000be20000100800 */
[----:B-1----:R-:W-:-:S03]  /*260a0*/  IMAD.MOV.U32 R4, RZ, RZ, R59 ;  /* 0x000000ffff047224 */ /* 0x002fc600078e003b */
[----:B--2---:R-:W-:Y:S04]  /*260b0*/  STL [R1+0x1a8], R28 ;  /* 0x0001a81c01007387 */ /* 0x004fe80000100800 */
[----:B------:R1:W-:Y:S04]  /*260c0*/  STL [R1+0x19c], R4 ;  /* 0x00019c0401007387 */ /* 0x0003e80000100800 */
[----:B-----5:R-:W2:Y:S01]  /*260d0*/  LDL.LU.64 R58, [R1+0x218] ;  /* 0x00021800013a7983 */ /* 0x020ea20000300a00 */
[----:B-1----:R-:W-:-:S03]  /*260e0*/  IMAD.MOV.U32 R4, RZ, RZ, R29 ;  /* 0x000000ffff047224 */ /* 0x002fc600078e001d */
[----:B------:R-:W-:Y:S04]  /*260f0*/  STL [R1+0x1b0], R36 ;  /* 0x0001b02401007387 */ /* 0x000fe80000100800 */
[----:B------:R1:W-:Y:S02]  /*26100*/  STL [R1+0x1a4], R4 ;  /* 0x0001a40401007387 */ /* 0x0003e40000100800 */
[----:B-1----:R-:W-:Y:S02]  /*26110*/  IMAD.MOV.U32 R4, RZ, RZ, R37 ;  /* 0x000000ffff047224 */ /* 0x002fe400078e0025 */
[----:B----4-:R-:W-:Y:S04]  /*26120*/  STL [R1+0x1b8], R38 ;  /* 0x0001b82601007387 */ /* 0x010fe80000100800 */
[----:B------:R1:W-:Y:S04]  /*26130*/  STL [R1+0x1ac], R4 ;  /* 0x0001ac0401007387 */ /* 0x0003e80000100800 */
[----:B------:R-:W4:Y:S01]  /*26140*/  LDL.LU.64 R36, [R1+0x350] ;  /* 0x0003500001247983 */ /* 0x000f220000300a00 */
[----:B-1----:R-:W-:-:S03]  /*26150*/  IMAD.MOV.U32 R4, RZ, RZ, R39 ;  /* 0x000000ffff047224 */ /* 0x002fc600078e0027 */
[----:B------:R-:W-:Y:S04]  /*26160*/  STL [R1+0x1c0], R42 ;  /* 0x0001c02a01007387 */ /* 0x000fe80000100800 */
[----:B------:R1:W-:Y:S04]  /*26170*/  STL [R1+0x1b4], R4 ;  /* 0x0001b40401007387 */ /* 0x0003e80000100800 */
[----:B------:R-:W5:Y:S01]  /*26180*/  LDL.LU.64 R38, [R1+0x2a8] ;  /* 0x0002a80001267983 */ /* 0x000f620000300a00 */
[----:B-1----:R-:W-:-:S03]  /*26190*/  IMAD.MOV.U32 R4, RZ, RZ, R43 ;  /* 0x000000ffff047224 */ /* 0x002fc600078e002b */
[----:B------:R-:W-:Y:S04]  /*261a0*/  STL [R1+0x1c8], R32 ;  /* 0x0001c82001007387 */ /* 0x000fe80000100800 */
[----:B------:R1:W-:Y:S04]  /*261b0*/  STL [R1+0x1bc], R4 ;  /* 0x0001bc0401007387 */ /* 0x0003e80000100800 */
[----:B------:R-:W5:Y:S04]  /*261c0*/  LDL.LU.64 R42, [R1+0x238] ;  /* 0x00023800012a7983 */ /* 0x000f680000300a00 */
[----:B------:R-:W5:Y:S01]  /*261d0*/  LDL.LU.64 R28, [R1+0x220] ;  /* 0x00022000011c7983 */ /* 0x000f620000300a00 */
[----:B-1----:R-:W-:-:S05]  /*261e0*/  IMAD.MOV.U32 R4, RZ, RZ, R33 ;  /* 0x000000ffff047224 */ /* 0x002fca00078e0021 */
[----:B------:R1:W-:Y:S04]  /*261f0*/  STL [R1+0x1c4], R4 ;  /* 0x0001c40401007387 */ /* 0x0003e80000100800 */
[----:B------:R1:W-:Y:S02]  /*26200*/  STL [R1+0x1d0], R46 ;  /* 0x0001d02e01007387 */ /* 0x0003e40000100800 */
[----:B-1----:R-:W-:Y:S02]  /*26210*/  IMAD.MOV.U32 R4, RZ, RZ, R47 ;  /* 0x000000ffff047224 */ /* 0x002fe400078e002f */
[----:B------:R-:W5:Y:S04]  /*26220*/  LDL.LU.64 R46, [R1+0x370] ;  /* 0x00037000012e7983 */ /* 0x000f680000300a00 */
[----:B------:R1:W-:Y:S04]  /*26230*/  STL [R1+0x1cc], R4 ;  /* 0x0001cc0401007387 */ /* 0x0003e80000100800 */
[----:B---3--:R3:W-:Y:S01]  /*26240*/  STL [R1+0x1d8], R50 ;  /* 0x0001d83201007387 */ /* 0x0087e20000100800 */
[----:B-1----:R-:W-:-:S03]  /*26250*/  IMAD.MOV.U32 R4, RZ, RZ, R51 ;  /* 0x000000ffff047224 */ /* 0x002fc600078e0033 */
[----:B---3--:R-:W3:Y:S04]  /*26260*/  LDL.LU.64 R50, [R1+0x2d0] ;  /* 0x0002d00001327983 */ /* 0x008ee80000300a00 */
[----:B------:R1:W-:Y:S04]  /*26270*/  STL [R1+0x1d4], R4 ;  /* 0x0001d40401007387 */ /* 0x0003e80000100800 */
[----:B------:R1:W-:Y:S04]  /*26280*/  STL [R1+0x1e0], R66 ;  /* 0x0001e04201007387 */ /* 0x0003e80000100800 */
[----:B------:R-:W3:Y:S01]  /*26290*/  LDL.LU.64 R32, [R1+0x250] ;  /* 0x0002500001207983 */ /* 0x000ee20000300a00 */
[----:B-1----:R-:W-:-:S03]  /*262a0*/  MOV R4, R67 ;  /* 0x0000004300047202 */ /* 0x002fc60000000f00 */
[----:B------:R-:W-:Y:S04]  /*262b0*/  STL [R1+0x1e8], R54 ;  /* 0x0001e83601007387 */ /* 0x000fe80000100800 */
[----:B------:R1:W-:Y:S04]  /*262c0*/  STL [R1+0x1dc], R4 ;  /* 0x0001dc0401007387 */ /* 0x0003e80000100800 */
[----:B------:R-:W3:Y:S01]  /*262d0*/  LDL.LU.64 R66, [R1+0x240] ;  /* 0x0002400001427983 */ /* 0x000ee20000300a00 */
[----:B-1----:R-:W-:-:S03]  /*262e0*/  IMAD.MOV.U32 R4, RZ, RZ, R55 ;  /* 0x000000ffff047224 */ /* 0x002fc600078e0037 */
[----:B------:R-:W-:Y:S04]  /*262f0*/  STL [R1+0x1f0], R34 ;  /* 0x0001f02201007387 */ /* 0x000fe80000100800 */
[----:B------:R1:W-:Y:S04]  /*26300*/  STL [R1+0x1e4], R4 ;  /* 0x0001e40401007387 */ /* 0x0003e80000100800 */
[----:B------:R-:W3:Y:S01]  /*26310*/  LDL.LU.64 R54, [R1+0x390] ;  /* 0x0003900001367983 */ /* 0x000ee20000300a00 */
[----:B-1----:R-:W-:-:S03]  /*26320*/  IMAD.MOV.U32 R4, RZ, RZ, R35 ;  /* 0x000000ffff047224 */ /* 0x002fc600078e0023 */
[----:B------:R-:W3:Y:S04]  /*26330*/  LDL.LU.64 R34, [R1+0x308] ;  /* 0x0003080001227983 */ /* 0x000ee80000300a00 */
[----:B------:R1:W-:Y:S04]  /*26340*/  STL [R1+0x1ec], R4 ;  /* 0x0001ec0401007387 */ /* 0x0003e80000100800 */
[----:B--2---:R2:W-:Y:S01]  /*26350*/  STL [R1+0x1f8], R58 ;  /* 0x0001f83a01007387 */ /* 0x0045e20000100800 */
[----:B-1----:R-:W-:-:S03]  /*26360*/  IMAD.MOV.U32 R4, RZ, RZ, R59 ;  /* 0x000000ffff047224 */ /* 0x002fc600078e003b */
[----:B--2---:R-:W2:Y:S04]  /*26370*/  LDL.LU.64 R58, [R1+0x268] ;  /* 0x00026800013a7983 */ /* 0x004ea80000300a00 */
[----:B------:R1:W-:Y:S04]  /*26380*/  STL [R1+0x1f4], R4 ;  /* 0x0001f40401007387 */ /* 0x0003e80000100800 */
[----:B------:R1:W-:Y:S02]  /*26390*/  STL [R1+0x200], R62 ;  /* 0x0002003e01007387 */ /* 0x0003e40000100800 */
[----:B-1----:R-:W-:-:S02]  /*263a0*/  IMAD.MOV.U32 R4, RZ, RZ, R63 ;  /* 0x000000ffff047224 */ /* 0x002fc400078e003f */
[----:B------:R-:W2:Y:S04]  /*263b0*/  LDL.LU.64 R62, [R1+0x260] ;  /* 0x00026000013e7983 */ /* 0x000ea80000300a00 */
[----:B------:R1:W-:Y:S04]  /*263c0*/  STL [R1+0x1fc], R4 ;  /* 0x0001fc0401007387 */ /* 0x0003e80000100800 */
[----:B----4-:R4:W-:Y:S01]  /*263d0*/  STL [R1+0x208], R36 ;  /* 0x0002082401007387 */ /* 0x0109e20000100800 */
[----:B-1----:R-:W-:-:S03]  /*263e0*/  IMAD.MOV.U32 R4, RZ, RZ, R37 ;  /* 0x000000ffff047224 */ /* 0x002fc600078e0025 */
[----:B----4-:R-:W4:Y:S04]  /*263f0*/  LDL.LU.64 R36, [R1+0x3a8] ;  /* 0x0003a80001247983 */ /* 0x010f280000300a00 */
[----:B------:R1:W-:Y:S04]  /*26400*/  STL [R1+0x204], R4 ;  /* 0x0002040401007387 */ /* 0x0003e80000100800 */
[----:B-----5:R5:W-:Y:S01]  /*26410*/  STL [R1+0x210], R38 ;  /* 0x0002102601007387 */ /* 0x020be20000100800 */
[----:B-1----:R-:W-:-:S03]  /*26420*/  IMAD.MOV.U32 R4, RZ, RZ, R39 ;  /* 0x000000ffff047224 */ /* 0x002fc600078e0027 */
[----:B-----5:R-:W5:Y:S04]  /*26430*/  LDL.LU.64 R38, [R1+0x330] ;  /* 0x0003300001267983 */ /* 0x020f680000300a00 */
[----:B------:R1:W-:Y:S04]  /*26440*/  STL [R1+0x20c], R4 ;  /* 0x00020c0401007387 */ /* 0x0003e80000100800 */
[----:B------:R1:W-:Y:S02]  /*26450*/  STL [R1+0x218], R42 ;  /* 0x0002182a01007387 */ /* 0x0003e40000100800 */
[----:B-1----:R-:W-:-:S02]  /*26460*/  IMAD.MOV.U32 R4, RZ, RZ, R43 ;  /* 0x000000ffff047224 */ /* 0x002fc400078e002b */
[----:B------:R-:W-:Y:S04]  /*26470*/  STL [R1+0x220], R28 ;  /* 0x0002201c01007387 */ /* 0x000fe80000100800 */
[----:B------:R1:W-:Y:S04]  /*26480*/  STL [R1+0x214], R4 ;  /* 0x0002140401007387 */ /* 0x0003e80000100800 */
[----:B------:R-:W5:Y:S01]  /*26490*/  LDL.LU.64 R42, [R1+0x288] ;  /* 0x00028800012a7983 */ /* 0x000f620000300a00 */
[----:B-1----:R-:W-:-:S03]  /*264a0*/  IMAD.MOV.U32 R4, RZ, RZ, R29 ;  /* 0x000000ffff047224 */ /* 0x002fc600078e001d */
[----:B------:R-:W-:Y:S04]  /*264b0*/  STL [R1+0x228], R46 ;  /* 0x0002282e01007387 */ /* 0x000fe80000100800 */
[----:B------:R1:W-:Y:S02]  /*264c0*/  STL [R1+0x21c], R4 ;  /* 0x00021c0401007387 */ /* 0x0003e40000100800 */
[----:B-1----:R-:W-:Y:S02]  /*264d0*/  IMAD.MOV.U32 R4, RZ, RZ, R47 ;  /* 0x000000ffff047224 */ /* 0x002fe400078e002f */
[----:B------:R-:W5:Y:S04]  /*264e0*/  LDL.LU.64 R46, [R1+0x280] ;  /* 0x00028000012e7983 */ /* 0x000f680000300a00 */
[----:B------:R1:W-:Y:S04]  /*264f0*/  STL [R1+0x224], R4 ;  /* 0x0002240401007387 */ /* 0x0003e80000100800 */
[----:B---3--:R3:W-:Y:S01]  /*26500*/  STL [R1+0x230], R50 ;  /* 0x0002303201007387 */ /* 0x0087e20000100800 */
[----:B-1----:R-:W-:-:S03]  /*26510*/  IMAD.MOV.U32 R4, RZ, RZ, R51 ;  /* 0x000000ffff047224 */ /* 0x002fc600078e0033 */
[----:B------:R-:W-:Y:S04]  /*26520*/  STL [R1+0x238], R32 ;  /* 0x0002382001007387 */ /* 0x000fe80000100800 */
[----:B------:R1:W-:Y:S04]  /*26530*/  STL [R1+0x22c], R4 ;  /* 0x00022c0401007387 */ /* 0x0003e80000100800 */
[----:B---3--:R-:W3:Y:S01]  /*26540*/  LDL.LU.64 R50, [R1+0x3c8] ;  /* 0x0003c80001327983 */ /* 0x008ee20000300a00 */
[----:B-1----:R-:W-:-:S03]  /*26550*/  IMAD.MOV.U32 R4, RZ, RZ, R33 ;  /* 0x000000ffff047224 */ /* 0x002fc600078e0021 */
[----:B------:R-:W-:Y:S04]  /*26560*/  STL [R1+0x240], R66 ;  /* 0x0002404201007387 */ /* 0x000fe80000100800 */
[----:B------:R1:W-:Y:S02]  /*26570*/  STL [R1+0x234], R4 ;  /* 0x0002340401007387 */ /* 0x0003e40000100800 */
[----:B-1----:R-:W-:Y:S02]  /*26580*/  MOV R4, R67 ;  /* 0x0000004300047202 */ /* 0x002fe40000000f00 */
[----:B------:R-:W3:Y:S04]  /*26590*/  LDL.LU.64 R66, [R1+0x348] ;  /* 0x0003480001427983 */ /* 0x000ee80000300a00 */
[----:B------:R1:W-:Y:S04]  /*265a0*/  STL [R1+0x23c], R4 ;  /* 0x00023c0401007387 */ /* 0x0003e80000100800 */
[----:B------:R1:W-:Y:S02]  /*265b0*/  STL [R1+0x248], R54 ;  /* 0x0002483601007387 */ /* 0x0003e40000100800 */
[----:B-1----:R-:W-:-:S02]  /*265c0*/  IMAD.MOV.U32 R4, RZ, RZ, R55 ;  /* 0x000000ffff047224 */ /* 0x002fc400078e0037 */
[----:B------:R-:W-:Y:S04]  /*265d0*/  STL [R1+0x250], R34 ;  /* 0x0002502201007387 */ /* 0x000fe80000100800 */
[----:B------:R1:W-:Y:S04]  /*265e0*/  STL [R1+0x244], R4 ;  /* 0x0002440401007387 */ /* 0x0003e80000100800 */
[----:B------:R-:W3:Y:S01]  /*265f0*/  LDL.LU.64 R54, [R1+0x2b8] ;  /* 0x0002b80001367983 */ /* 0x000ee20000300a00 */
[----:B-1----:R-:W-:-:S03]  /*26600*/  IMAD.MOV.U32 R4, RZ, RZ, R35 ;  /* 0x000000ffff047224 */ /* 0x002fc600078e0023 */
[----:B--2---:R-:W-:Y:S04]  /*26610*/  STL [R1+0x258], R58 ;  /* 0x0002583a01007387 */ /* 0x004fe80000100800 */
[----:B------:R1:W-:Y:S02]  /*26620*/  STL [R1+0x24c], R4 ;  /* 0x00024c0401007387 */ /* 0x0003e40000100800 */
[----:B-1----:R-:W-:Y:S02]  /*26630*/  IMAD.MOV.U32 R4, RZ, RZ, R59 ;  /* 0x000000ffff047224 */ /* 0x002fe400078e003b */
[----:B------:R-:W2:Y:S04]  /*26640*/  LDL.LU.64 R58, [R1+0x2a0] ;  /* 0x0002a000013a7983 */ /* 0x000ea80000300a00 */
[----:B------:R1:W-:Y:S04]  /*26650*/  STL [R1+0x254], R4 ;  /* 0x0002540401007387 */ /* 0x0003e80000100800 */
[----:B------:R4:W-:Y:S01]  /*26660*/  STL [R1+0x260], R62 ;  /* 0x0002603e01007387 */ /* 0x0009e20000100800 */
[----:B-1----:R-:W-:-:S03]  /*26670*/  IMAD.MOV.U32 R4, RZ, RZ, R63 ;  /* 0x000000ffff047224 */ /* 0x002fc600078e003f */
[----:B----4-:R-:W4:Y:S04]  /*26680*/  LDL.LU.64 R62, [R1+0x3e0] ;  /* 0x0003e000013e7983 */ /* 0x010f280000300a00 */
[----:B------:R1:W-:Y:S04]  /*26690*/  STL [R1+0x25c], R4 ;  /* 0x00025c0401007387 */ /* 0x0003e80000100800 */
[----:B------:R-:W-:Y:S04]  /*266a0*/  STL [R1+0x268], R36 ;  /* 0x0002682401007387 */ /* 0x000fe80000100800 */
[----:B------:R-:W4:Y:S01]  /*266b0*/  LDL.LU.64 R16, [R1+0x368] ;  /* 0x0003680001107983 */ /* 0x000f220000300a00 */
[----:B-1----:R-:W-:-:S05]  /*266c0*/  IMAD.MOV.U32 R4, RZ, RZ, R37 ;  /* 0x000000ffff047224 */ /* 0x002fca00078e0025 */
[----:B------:R1:W-:Y:S04]  /*266d0*/  STL [R1+0x264], R4 ;  /* 0x0002640401007387 */ /* 0x0003e80000100800 */
[----:B-----5:R-:W-:Y:S04]  /*266e0*/  STL [R1+0x270], R38 ;  /* 0x0002702601007387 */ /* 0x020fe80000100800 */
[----:B------:R-:W5:Y:S01]  /*266f0*/  LDL.LU.64 R20, [R1+0x2d8] ;  /* 0x0002d80001147983 */ /* 0x000f620000300a00 */
[----:B-1----:R-:W-:-:S03]  /*26700*/  IMAD.MOV.U32 R4, RZ, RZ, R39 ;  /* 0x000000ffff047224 */ /* 0x002fc600078e0027 */
[----:B------:R-:W5:Y:S04]  /*26710*/  LDL.LU.64 R24, [R1+0x2c0] ;  /* 0x0002c00001187983 */ /* 0x000f680000300a00 */
[----:B------:R1:W-:Y:S04]  /*26720*/  STL [R1+0x26c], R4 ;  /* 0x00026c0401007387 */ /* 0x0003e80000100800 */
[----:B------:R-:W-:Y:S04]  /*26730*/  STL [R1+0x278], R42 ;  /* 0x0002782a01007387 */ /* 0x000fe80000100800 */
        /* <DEDUP_REMOVED lines=9> */
[----:B---3--:R-:W-:Y:S04]  /*267d0*/  STL [R1+0x288], R50 ;  /* 0x0002883201007387 */ /* 0x008fe80000100800 */
[----:B------:R-:W3:Y:S01]  /*267e0*/  LDL.LU.64 R38, [R1+0x3f0] ;  /* 0x0003f00001267983 */ /* 0x000ee20000300a00 */
[----:B-1----:R-:W-:-:S03]  /*267f0*/  IMAD.MOV.U32 R4, RZ, RZ, R51 ;  /* 0x000000ffff047224 */ /* 0x002fc600078e0033 */
[----:B------:R-:W3:Y:S04]  /*26800*/  LDL.LU.64 R42, [R1+0x3a0] ;  /* 0x0003a000012a7983 */ /* 0x000ee80000300a00 */
[----:B------:R1:W-:Y:S04]  /*26810*/  STL [R1+0x284], R4 ;  /* 0x0002840401007387 */ /* 0x0003e80000100800 */
[----:B------:R1:W-:Y:S04]  /*26820*/  STL [R1+0x290], R66 ;  /* 0x0002904201007387 */ /* 0x0003e80000100800 */
        /* <DEDUP_REMOVED lines=9> */
[----:B--2---:R2:W-:Y:S01]  /*268c0*/  STL [R1+0x2a0], R58 ;  /* 0x0002a03a01007387 */ /* 0x0045e20000100800 */
[----:B-1----:R-:W-:-:S03]  /*268d0*/  MOV R4, R59 ;  /* 0x0000003b00047202 */ /* 0x002fc60000000f00 */
[----:B--2---:R-:W2:Y:S04]  /*268e0*/  LDL.64 R58, [R1+0x328] ;  /* 0x00032800013a7983 */ /* 0x004ea80000100a00 */
[----:B------:R1:W-:Y:S04]  /*268f0*/  STL [R1+0x29c], R4 ;  /* 0x00029c0401007387 */ /* 0x0003e80000100800 */
[----:B----4-:R4:W-:Y:S01]  /*26900*/  STL [R1+0x2a8], R62 ;  /* 0x0002a83e01007387 */ /* 0x0109e20000100800 */
[----:B-1----:R-:W-:-:S03]  /*26910*/  IMAD.MOV.U32 R4, RZ, RZ, R63 ;  /* 0x000000ffff047224 */ /* 0x002fc600078e003f */
[----:B----4-:R-:W4:Y:S04]  /*26920*/  LDL.LU.64 R62, [R1+0x320] ;  /* 0x00032000013e7983 */ /* 0x010f280000300a00 */
[----:B------:R1:W-:Y:S04]  /*26930*/  STL [R1+0x2a4], R4 ;  /* 0x0002a40401007387 */ /* 0x0003e80000100800 */
[----:B------:R-:W-:Y:S01]  /*26940*/  STL [R1+0x2b0], R16 ;  /* 0x0002b01001007387 */ /* 0x000fe20000100800 */
[----:B-1----:R-:W-:-:S03]  /*26950*/  IMAD.MOV.U32 R4, RZ, RZ, R17 ;  /* 0x000000ffff047224 */ /* 0x002fc600078e0011 */
[----:B-----5:R-:W-:Y:S04]  /*26960*/  STL [R1+0x2b8], R20 ;  /* 0x0002b81401007387 */ /* 0x020fe80000100800 */
[----:B------:R1:W-:Y:S04]  /*26970*/  STL [R1+0x2ac], R4 ;  /* 0x0002ac0401007387 */ /* 0x0003e80000100800 */
[----:B------:R-:W-:Y:S01]  /*26980*/  STL [R1+0x2c0], R24 ;  /* 0x0002c01801007387 */ /* 0x000fe20000100800 */
[----:B-1----:R-:W-:-:S05]  /*26990*/  IMAD.MOV.U32 R4, RZ, RZ, R21 ;  /* 0x000000ffff047224 */ /* 0x002fca00078e0015 */
        /* <DEDUP_REMOVED lines=13> */
[----:B---3--:R-:W-:Y:S01]  /*26a70*/  STL [R1+0x2e8], R38 ;  /* 0x0002e82601007387 */ /* 0x008fe20000100800 */
        /* <DEDUP_REMOVED lines=10> */
[----:B------:R1:W-:Y:S02]  /*26b20*/  STL [R1+0x2f4], R4 ;  /* 0x0002f40401007387 */ /* 0x0003e40000100800 */
[----:B-1----:R-:W-:Y:S02]  /*26b30*/  MOV R4, R67 ;  /* 0x0000004300047202 */ /* 0x002fe40000000f00 */
[----:B------:R-:W1:Y:S03]  /*26b40*/  LDC R67, c[0x0][0x3a0] ;  /* 0x0000e800ff437b82 */ /* 0x000e660000000800 */
[----:B------:R3:W-:Y:S04]  /*26b50*/  STL [R1+0x2fc], R4 ;  /* 0x0002fc0401007387 */ /* 0x0007e80000100800 */
[----:B------:R-:W-:Y:S01]  /*26b60*/  STL [R1+0x308], R50 ;  /* 0x0003083201007387 */ /* 0x000fe20000100800 */
[----:B---3--:R-:W-:-:S03]  /*26b70*/  IMAD.MOV.U32 R4, RZ, RZ, R51 ;  /* 0x000000ffff047224 */ /* 0x008fc600078e0033 */
[----:B------:R-:W-:Y:S04]  /*26b80*/  STL [R1+0x310], R54 ;  /* 0x0003103601007387 */ /* 0x000fe80000100800 */
[----:B------:R3:W-:Y:S01]  /*26b90*/  STL [R1+0x304], R4 ;  /* 0x0003040401007387 */ /* 0x0007e20000100800 */
[----:B-1----:R-:W-:Y:S02]  /*26ba0*/  VIADD R66, R67, 0x3f ;  /* 0x0000003f43427836 */ /* 0x002fe40000000000 */
[----:B---3--:R-:W-:-:S03]  /*26bb0*/  IMAD.MOV.U32 R4, RZ, RZ, R55 ;  /* 0x000000ffff047224 */ /* 0x008fc600078e0037 */
[----:B------:R-:W-:-:S04]  /*26bc0*/  SHF.R.S32.HI R67, RZ, 0x1f, R66 ;  /* 0x0000001fff437819 */ /* 0x000fc80000011442 */
[----:B------:R-:W-:Y:S01]  /*26bd0*/  LEA.HI R67, R67, R66, RZ, 0x6 ;  /* 0x0000004243437211 */ /* 0x000fe200078f30ff */
[----:B------:R-:W-:Y:S01]  /*26be0*/  IMAD.MOV.U32 R220, RZ, RZ, R187 ;  /* 0x000000ffffdc7224 */ /* 0x000fe200078e00bb */
[----:B------:R-:W-:Y:S01]  /*26bf0*/  MOV R217, R60 ;  /* 0x0000003c00d97202 */ /* 0x000fe20000000f00 */
[----:B------:R-:W-:Y:S02]  /*26c00*/  IMAD.MOV.U32 R216, RZ, RZ, R61 ;  /* 0x000000ffffd87224 */ /* 0x000fe400078e003d */
[----:B------:R-:W-:Y:S02]  /*26c10*/  IMAD.MOV.U32 R219, RZ, RZ, R64 ;  /* 0x000000ffffdb7224 */ /* 0x000fe400078e0040 */
[----:B------:R-:W-:Y:S02]  /*26c20*/  IMAD.MOV.U32 R218, RZ, RZ, R65 ;  /* 0x000000ffffda7224 */ /* 0x000fe400078e0041 */
[----:B------:R-:W-:Y:S02]  /*26c30*/  IMAD.MOV.U32 R221, RZ, RZ, R186 ;  /* 0x000000ffffdd7224 */ /* 0x000fe400078e00ba */
[----:B------:R-:W-:Y:S01]  /*26c40*/  IMAD.MOV.U32 R187, RZ, RZ, RZ ;  /* 0x000000ffffbb7224 */ /* 0x000fe200078e00ff */
[----:B------:R-:W-:Y:S01]  /*26c50*/  UMOV UR15, 0x1 ;  /* 0x00000001000f7882 */ /* 0x000fe20000000000 */
[----:B------:R-:W-:Y:S01]  /*26c60*/  UMOV UR31, 0x7 ;  /* 0x00000007001f7882 */ /* 0x000fe20000000000 */
[----:B------:R-:W-:Y:S01]  /*26c70*/  UMOV UR5, URZ ;  /* 0x000000ff00057c82 */ /* 0x000fe20008000000 */
[----:B------:R-:W-:Y:S01]  /*26c80*/  UMOV UR6, URZ ;  /* 0x000000ff00067c82 */ /* 0x000fe20008000000 */
[----:B------:R-:W-:Y:S01]  /*26c90*/  UMOV UR7, URZ ;  /* 0x000000ff00077c82 */ /* 0x000fe20008000000 */
[----:B--2---:R-:W-:Y:S04]  /*26ca0*/  STL [R1+0x318], R58 ;  /* 0x0003183a01007387 */ /* 0x004fe80000100800 */
[----:B------:R1:W-:Y:S02]  /*26cb0*/  STL [R1+0x30c], R4 ;  /* 0x00030c0401007387 */ /* 0x0003e40000100800 */
[----:B-1----:R-:W-:-:S05]  /*26cc0*/  IMAD.MOV.U32 R4, RZ, RZ, R59 ;  /* 0x000000ffff047224 */ /* 0x002fca00078e003b */
[----:B------:R1:W-:Y:S01]  /*26cd0*/  STL [R1+0x314], R4 ;  /* 0x0003140401007387 */ /* 0x0003e20000100800 */
[----:B----4-:R-:W-:-:S03]  /*26ce0*/  IMAD.MOV.U32 R5, RZ, RZ, R63 ;  /* 0x000000ffff057224 */ /* 0x010fc600078e003f */
[----:B------:R-:W-:Y:S01]  /*26cf0*/  STL [R1+0x320], R62 ;  /* 0x0003203e01007387 */ /* 0x000fe20000100800 */
[----:B-1----:R-:W-:-:S03]  /*26d00*/  SHF.R.S32.HI R4, RZ, 0x6, R67 ;  /* 0x00000006ff047819 */ /* 0x002fc60000011443 */
[----:B------:R1:W-:Y:S02]  /*26d10*/  STL [R1+0x31c], R5 ;  /* 0x00031c0501007387 */ /* 0x0003e40000100800 */
[----:B-1----:R-:W-:-:S05]  /*26d20*/  VIMNMX R5, PT, PT, R4, 0x2, !PT ;  /* 0x0000000204057848 */ /* 0x002fca0007fe0100 */
[----:B------:R-:W-:-:S05]  /*26d30*/  VIADD R5, R5, 0xfffffffe ;  /* 0xfffffffe05057836 */ /* 0x000fca0000000000 */
[----:B------:R1:W-:Y:S01]  /*26d40*/  STL [R1+0x324], R5 ;  /* 0x0003240501007387 */ /* 0x0003e20000100800 */
[----:B------:R-:W-:Y:S02]  /*26d50*/  VIADD R6, R4, 0xfffffff8 ;  /* 0xfffffff804067836 */ /* 0x000fe40000000000 */
[----:B------:R-:W-:-:S07]  /*26d60*/  IMAD.MOV.U32 R4, RZ, RZ, RZ ;  /* 0x000000ffff047224 */ /* 0x000fce00078e00ff */
.L_x_11:
[----:B------:R-:W-:Y:S01]  /*26d70*/  IMAD.U32 R4, R4, -0x80000000, RZ ;  /* 0x8000000004047824 */ /* 0x000fe200078e00ff */
[----:B------:R-:W-:-:S03]  /*26d80*/  UIADD3 UR6, UPT, UPT, UR6, 0x1, URZ ;  /* 0x0000000106067890 */ /* 0x000fc6000fffe0ff */
[----:B------:R-:W2:Y:S01]  /*26d90*/  SYNCS.PHASECHK.TRANS64.TRYWAIT P2, [UR8], R4 ;  /* 0x00000004ff0075a7 */ /* 0x000ea20008041108 */
[----:B------:R-:W-:-:S04]  /*26da0*/  UISETP.GT.AND UP1, UPT, UR6, 0x6, UPT ;  /* 0x000000060600788c */ /* 0x000fc8000bf24270 */
[----:B------:R-:W-:-:S04]  /*26db0*/  USEL UR6, UR6, URZ, !UP1 ;  /* 0x000000ff06067287 */ /* 0x000fc8000c800000 */
[----:B------:R-:W-:Y:S01]  /*26dc0*/  ULEA UR4, UR6, UR10, 0xf ;  /* 0x0000000a06047291 */ /* 0x000fe2000f8e78ff */
[----:B--2---:R-:W-:Y:S11]  /*26dd0*/  @!P2 BRA `(.L_x_9) ;  /* 0x000000ec0088a947 */ /* 0x004ff60003800000 */
.L_x_17:
[----:B------:R-:W-:-:S04]  /*26de0*/  DEPBAR.LE SB0, 0xc ;  /* 0x000083000000791a */ /* 0x000fc80000000000 */
[----:B------:R-:W-:Y:S01]  /*26df0*/  LEA R186, R0, UR4, 0x8 ;  /* 0x0000000400ba7c11 */ /* 0x000fe2000f8e40ff */
[----:B------:R-:W-:Y:S01]  /*26e00*/  BAR.SYNC.DEFER_BLOCKING 0x0 ;  /* 0x0000000000007b1d */ /* 0x000fe20000010000 */
[----:B------:R-:W-:Y:S02]  /*26e10*/  UIADD3 UR5, UPT, UPT, UR5, 0x1, URZ ;  /* 0x0000000105057890 */ /* 0x000fe4000fffe0ff */
[----:B------:R-:W-:Y:S02]  /*26e20*/  ULEA UR8, UR15, UR10, 0x3 ;  /* 0x0000000a0f087291 */ /* 0x000fe4000f8e18ff */
[----:B------:R-:W-:Y:S02]  /*26e30*/  UISETP.GT.AND UP1, UPT, UR5, 0x7, UPT ;  /* 0x000000070500788c */ /* 0x000fe4000bf24270 */
[----:B------:R-:W-:Y:S02]  /*26e40*/  UIADD3 UR8, UPT, UPT, UR8, 0xb8000, URZ ;  /* 0x000b800008087890 */ /* 0x000fe4000fffe0ff */
[----:B------:R-:W-:Y:S01]  /*26e50*/  USEL UR5, UR5, URZ, !UP1 ;  /* 0x000000ff05057287 */ /* 0x000fe2000c800000 */
[----:B------:R-:W-:Y:S01]  /*26e60*/  UMOV UR4, UR7 ;  /* 0x0000000700047c82 */ /* 0x000fe20008000000 */
[----:B-1----:R-:W-:Y:S04]  /*26e70*/  LDS.128 R4, [R186+0x80000] ;  /* 0x08000000ba047984 */ /* 0x002fe80000000c00 */
        /* <DEDUP_REMOVED lines=15> */
[----:B-1----:R1:W-:Y:S01]  /*26f70*/  STTM.x64 tmem[UR12+0x100], R4 ;  /* 0x00010004000079ed */ /* 0x0023e2000834000c */
[----:B------:R-:W2:Y:S02]  /*26f80*/  FENCE.VIEW.ASYNC.T ;  /* 0x00000000000073c6 */ /* 0x000ea40000000200 */
[----:B--2---:R-:W-:Y:S06]  /*26f90*/  BAR.SYNC.DEFER_BLOCKING 0x0 ;  /* 0x0000000000007b1d */ /* 0x004fec0000010000 */
[----:B------:R-:W-:Y:S05]  /*26fa0*/  @P0 BRA `(.L_x_10) ;  /* 0x0000000000d80947 */ /* 0x000fea0003800000 */
[----:B------:R-:W-:Y:S01]  /*26fb0*/  ULEA UR9, UR5, UR10, 0x10 ;  /* 0x0000000a05097291 */ /* 0x000fe2000f8e80ff */
[----:B------:R-:W-:Y:S01]  /*26fc0*/  UMOV UR7, URZ ;  /* 0x000000ff00077c82 */ /* 0x000fe20008000000 */
[----:B------:R-:W-:Y:S02]  /*26fd0*/  UIADD3 UR33, UPT, UPT, UR11, 0x108, URZ ;  /* 0x000001080b217890 */ /* 0x000fe4000fffe0ff */
[----:B------:R-:W-:Y:S02]  /*26fe0*/  USHF.R.U32.HI UR9, URZ, 0x4, UR9 ;  /* 0x00000004ff097899 */ /* 0x000fe40008011609 */
[----:B------:R-:W-:Y:S02]  /*26ff0*/  UIADD3 UR55, UPT, UPT, UR11, 0x110, URZ ;  /* 0x000001100b377890 */ /* 0x000fe4000fffe0ff */
[----:B------:R-:W-:Y:S02]  /*27000*/  USGXT.U32 UR20, UR9, 0xe ;  /* 0x0000000e0914789a */ /* 0x000fe40008000000 */
[----:B------:R-:W-:-:S02]  /*27010*/  UIADD3 UR56, UPT, UPT, UR11, 0x118, URZ ;  /* 0x000001180b387890 */ /* 0x000fc4000fffe0ff */
[----:B------:R-:W-:Y:S02]  /*27020*/  UIADD3 UR22, UP1, UPT, UR20, 0x2, URZ ;  /* 0x0000000214167890 */ /* 0x000fe4000ff3e0ff */
[----:B------:R-:W-:Y:S02]  /*27030*/  UIADD3 UR57, UPT, UPT, UR11, 0x120, URZ ;  /* 0x000001200b397890 */ /* 0x000fe4000fffe0ff */
[----:B------:R-:W-:Y:S02]  /*27040*/  UIADD3.X UR23, UPT, UPT, UR7, 0x40004040, URZ, UP1, !UPT ;  /* 0x4000404007177890 */ /* 0x000fe40008ffe4ff */
[----:B------:R-:W-:Y:S02]  /*27050*/  UIADD3 UR46, UP1, UPT, UR22, 0x2, URZ ;  /* 0x00000002162e7890 */ /* 0x000fe4000ff3e0ff */
[----:B------:R-:W-:Y:S02]  /*27060*/  UIADD3 UR48, UP2, UPT, UR22, 0x4, URZ ;  /* 0x0000000416307890 */ /* 0x000fe4000ff5e0ff */
[----:B------:R-:W-:-:S02]  /*27070*/  UIADD3 UR50, UP3, UPT, UR22, 0x7fe, URZ ;  /* 0x000007fe16327890 */ /* 0x000fc4000ff7e0ff */
[----:B------:R-:W-:Y:S02]  /*27080*/  UIADD3 UR52, UP4, UPT, UR22, 0x800, URZ ;  /* 0x0000080016347890 */ /* 0x000fe4000ff9e0ff */
[----:B------:R-:W-:Y:S02]  /*27090*/  UIADD3 UR24, UP5, UPT, UR22, 0x802, URZ ;  /* 0x0000080216187890 */ /* 0x000fe4000ffbe0ff */
[----:B------:R-:W-:Y:S02]  /*270a0*/  UIADD3.X UR47, UPT, UPT, UR23, URZ, URZ, UP1, !UPT ;  /* 0x000000ff172f7290 */ /* 0x000fe40008ffe4ff */
[----:B------:R-:W-:Y:S02]  /*270b0*/  UIADD3 UR26, UP6, UPT, UR22, 0x804, URZ ;  /* 0x00000804161a7890 */ /* 0x000fe4000ffde0ff */
[----:B------:R-:W-:Y:S02]  /*270c0*/  UIADD3.X UR49, UPT, UPT, UR23, URZ, URZ, UP2, !UPT ;  /* 0x000000ff17317290 */ /* 0x000fe400097fe4ff */
[----:B------:R-:W-:-:S02]  /*270d0*/  UIADD3.X UR51, UPT, UPT, UR23, URZ, URZ, UP3, !UPT ;  /* 0x000000ff17337290 */ /* 0x000fc40009ffe4ff */
[----:B------:R-:W-:Y:S02]  /*270e0*/  UIADD3 UR58, UPT, UPT, UR11, 0x128, URZ ;  /* 0x000001280b3a7890 */ /* 0x000fe4000fffe0ff */
[----:B------:R-:W-:Y:S02]  /*270f0*/  UIADD3.X UR53, UPT, UPT, UR23, URZ, URZ, UP4, !UPT ;  /* 0x000000ff17357290 */ /* 0x000fe4000a7fe4ff */
[----:B------:R-:W-:Y:S02]  /*27100*/  UIADD3 UR59, UPT, UPT, UR11, 0x130, URZ ;  /* 0x000001300b3b7890 */ /* 0x000fe4000fffe0ff */
[----:B------:R-:W-:Y:S01]  /*27110*/  UIADD3.X UR25, UPT, UPT, UR23, URZ, URZ, UP5, !UPT ;  /* 0x000000ff17197290 */ /* 0x000fe2000affe4ff */
[----:B------:R-:W-:Y:S01]  /*27120*/  UMOV UR18, 0x0 ;  /* 0x0000000000127882 */ /* 0x000fe20000000000 */
[----:B------:R-:W-:Y:S01]  /*27130*/  UMOV UR19, 0x8400910 ;  /* 0x0840091000137882 */ /* 0x000fe20000000000 */
[----:B------:R-:W-:Y:S01]  /*27140*/  UIADD3 UR60, UPT, UPT, UR11, 0x138, URZ ;  /* 0x000001380b3c7890 */ /* 0x000fe2000fffe0ff */
[----:B------:R-:W-:Y:S01]  /*27150*/  UMOV UR21, 0x40004040 ;  /* 0x4000404000157882 */ /* 0x000fe20000000000 */
[----:B------:R-:W-:Y:S01]  /*27160*/  UIADD3.X UR27, UPT, UPT, UR23, URZ, URZ, UP6, !UPT ;  /* 0x000000ff171b7290 */ /* 0x000fe2000b7fe4ff */
[----:B------:R2:W-:Y:S01]  /*27170*/  UTCHMMA tmem[UR14], gdesc[UR20], tmem[UR11], tmem[UR18], idesc[UR19], UPT ;  /* 0x00ff12140e0079ea */ /* 0x0005e2000b80000b */
[----:B------:R-:W-:Y:S01]  /*27180*/  UMOV UR16, 0x0 ;  /* 0x0000000000107882 */ /* 0x000fe20000000000 */
[----:B------:R-:W-:Y:S01]  /*27190*/  UMOV UR17, 0x8400910 ;  /* 0x0840091000117882 */ /* 0x000fe20000000000 */
[----:B------:R-:W-:Y:S01]  /*271a0*/  UMOV UR34, 0x0 ;  /* 0x0000000000227882 */ /* 0x000fe20000000000 */
[----:B------:R-:W-:Y:S01]  /*271b0*/  UMOV UR35, 0x8400910 ;  /* 0x0840091000237882 */ /* 0x000fe20000000000 */
        /* <DEDUP_REMOVED lines=11> */
[----:B------:R-:W-:Y:S01]  /*27270*/  UMOV UR9, URZ ;  /* 0x000000ff00097c82 */ /* 0x000fe20008000000 */
[----:B------:R2:W-:Y:S01]  /*27280*/  UTCHMMA tmem[UR57], gdesc[UR50], tmem[UR11], tmem[UR38], idesc[UR39], UPT ;  /* 0x00ff2632390079ea */ /* 0x0005e2000b80000b */
[----:B------:R-:W-:Y:S01]  /*27290*/  UMOV UR44, 0x0 ;  /* 0x00000000002c7882 */ /* 0x000fe20000000000 */
[----:B------:R-:W-:Y:S01]  /*272a0*/  UMOV UR45, 0x8400910 ;  /* 0x08400910002d7882 */ /* 0x000fe20000000000 */
[----:B------:R2:W-:Y:S01]  /*272b0*/  UTCHMMA tmem[UR58], gdesc[UR52], tmem[UR11], tmem[UR40], idesc[UR41], UPT ;  /* 0x00ff28343a0079ea */ /* 0x0005e2000b80000b */
[----:B------:R-:W-:Y:S01]  /*272c0*/  UMOV UR7, UR8 ;  /* 0x0000000800077c82 */ /* 0x000fe20008000000 */
[----:B------:R2:W-:Y:S01]  /*272d0*/  UTCHMMA tmem[UR59], gdesc[UR24], tmem[UR11], tmem[UR42], idesc[UR43], UPT ;  /* 0x00ff2a183b0079ea */ /* 0x0005e2000b80000b */
[----:B------:R2:W-:Y:S01]  /*272e0*/  UTCHMMA tmem[UR60], gdesc[UR26], tmem[UR11], tmem[UR44], idesc[UR45], UPT ;  /* 0x00ff2c1a3c0079ea */ /* 0x0005e2000b80000b */
[----:B------:R2:W-:Y:S01]  /*272f0*/  UTCBAR [UR7], URZ ;  /* 0x000000ff070073e9 */ /* 0x0005e200080000ff */
[----:B------:R-:W-:Y:S01]  /*27300*/  NOP ;  /* 0x0000000000007918 */ /* 0x000fe20000000000 */
.L_x_10:
[----:B-1----:R-:W1:Y:S01]  /*27310*/  LDC R4, c[0x0][0x3a0] ;  /* 0x0000e800ff047b82 */ /* 0x002e620000000800 */
[----:B------:R-:W3:Y:S07]  /*27320*/  LDL.LU R16, [R1+0x4] ;  /* 0x0000040001107983 */ /* 0x000eee0000300800 */
[----:B------:R-:W4:Y:S08]  /*27330*/  LDC R5, c[0x0][0x3a0] ;  /* 0x0000e800ff057b82 */ /* 0x000f300000000800 */
[----:B------:R-:W-:Y:S01]  /*27340*/  BAR.SYNC.DEFER_BLOCKING 0x0 ;  /* 0x0000000000007b1d */ /* 0x000fe20000010000 */
[----:B------:R-:W-:Y:S01]  /*27350*/  IADD3 R68, P6, PT, R68, UR30, RZ ;  /* 0x0000001e44447c10 */ /* 0x000fe2000ffde0ff */
[----:B------:R-:W-:-:S04]  /*27360*/  VIADD R7, R186, 0x100000 ;  /* 0x00100000ba077836 */ /* 0x000fc80000000000 */
[----:B------:R-:W5:Y:S01]  /*27370*/  LDL.LU R9, [R1+0x8] ;  /* 0x0000080001097983 */ /* 0x000f620000300800 */
[----:B-1----:R-:W-:Y:S01]  /*27380*/  VIADD R4, R4, 0xfffffe00 ;  /* 0xfffffe0004047836 */ /* 0x002fe20000000000 */
[----:B----4-:R-:W-:-:S03]  /*27390*/  IADD3 R5, PT, PT, R5, 0x3f, RZ ;  /* 0x0000003f05057810 */ /* 0x010fc60007ffe0ff */
[----:B------:R-:W-:Y:S01]  /*273a0*/  IMAD R6, R187, -0x40, R4 ;  /* 0xffffffc0bb067824 */ /* 0x000fe200078e0204 */
[----:B------:R-:W-:Y:S01]  /*273b0*/  IADD3.X R69, PT, PT, R69, UR13, RZ, P6, !PT ;  /* 0x0000000d45457c10 */ /* 0x000fe2000b7fe4ff */
[----:B------:R-:W4:Y:S01]  /*273c0*/  LDL.LU R12, [R1+0x24] ;  /* 0x00002400010c7983 */ /* 0x000f220000300800 */
[----:B------:R-:W-:Y:S02]  /*273d0*/  SHF.R.S32.HI R4, RZ, 0x1f, R5 ;  /* 0x0000001fff047819 */ /* 0x000fe40000011405 */
[----:B------:R-:W-:Y:S01]  /*273e0*/  ISETP.GT.AND P3, PT, R6, RZ, PT ;  /* 0x000000ff0600720c */ /* 0x000fe20003f64270 */
[----:B--2---:R-:W2:Y:S01]  /*273f0*/  LDL.LU R11, [R1+0x28] ;  /* 0x00002800010b7983 */ /* 0x004ea20000300800 */
[----:B------:R-:W-:Y:S02]  /*27400*/  LEA.HI R4, R4, R5, RZ, 0x6 ;  /* 0x0000000504047211 */ /* 0x000fe400078f30ff */
[----:B------:R-:W1:Y:S02]  /*27410*/  S2R R5, SR_TID.X ;  /* 0x0000000000057919 */ /* 0x000e640000002100 */
[----:B------:R-:W-:-:S02]  /*27420*/  SHF.R.S32.HI R4, RZ, 0x6, R4 ;  /* 0x00000006ff047819 */ /* 0x000fc40000011404 */
[----:B------:R-:W-:Y:S01]  /*27430*/  IADD3 R70, P6, PT, R70, UR30, RZ ;  /* 0x0000001e46467c10 */ /* 0x000fe2000ffde0ff */
[----:B------:R-:W2:Y:S02]  /*27440*/  LDL.LU R17, [R1+0x44] ;  /* 0x0000440001117983 */ /* 0x000ea40000300800 */
[----:B------:R-:W-:Y:S01]  /*27450*/  VIADD R4, R4, 0xfffffff8 ;  /* 0xfffffff804047836 */ /* 0x000fe20000000000 */
[----:B-1----:R-:W-:Y:S01]  /*27460*/  LOP3.LUT R5, R5, 0x3f, RZ, 0xc0, !PT ;  /* 0x0000003f05057812 */ /* 0x002fe200078ec0ff */
[----:B------:R-:W2:Y:S03]  /*27470*/  LDL.LU R8, [R1+0x48] ;  /* 0x0000480001087983 */ /* 0x000ea60000300800 */
[----:B------:R-:W-:Y:S02]  /*27480*/  ISETP.GE.AND P2, PT, R187, R4, PT ;  /* 0x00000004bb00720c */ /* 0x000fe40003f46270 */
[----:B------:R-:W-:Y:S01]  /*27490*/  SEL R4, RZ, 0x4, !P3 ;  /* 0x00000004ff047807 */ /* 0x000fe20005800000 */
[----:B------:R-:W2:Y:S01]  /*274a0*/  LDL.LU R18, [R1+0x64] ;  /* 0x0000640001127983 */ /* 0x000ea20000300800 */
[----:B------:R-:W-:-:S02]  /*274b0*/  ISETP.GE.AND P3, PT, R5, R6, PT ;  /* 0x000000060500720c */ /* 0x000fc40003f66270 */
[----:B------:R-:W-:Y:S01]  /*274c0*/  SEL R4, R4, RZ, !P2 ;  /* 0x000000ff04047207 */ /* 0x000fe20005000000 */
[----:B------:R-:W2:Y:S03]  /*274d0*/  LDL.LU R10, [R1+0x68] ;  /* 0x00006800010a7983 */ /* 0x000ea60000300800 */
[----:B------:R-:W-:Y:S01]  /*274e0*/  ISETP.NE.U32.AND P5, PT, R4, RZ, PT ;  /* 0x000000ff0400720c */ /* 0x000fe20003fa5070 */
[----:B------:R-:W-:Y:S01]  /*274f0*/  IMAD.MOV.U32 R5, RZ, RZ, R69 ;  /* 0x000000ffff057224 */ /* 0x000fe200078e0045 */
[----:B------:R-:W-:Y:S01]  /*27500*/  SEL R4, RZ, 0x4, P3 ;  /* 0x00000004ff047807 */ /* 0x000fe20001800000 */
[----:B------:R-:W2:Y:S03]  /*27510*/  LDL.LU R15, [R1+0x84] ;  /* 0x00008400010f7983 */ /* 0x000ea60000300800 */
[----:B------:R-:W-:Y:S01]  /*27520*/  SEL R4, R4, RZ, !P2 ;  /* 0x000000ff04047207 */ /* 0x000fe20005000000 */
[----:B------:R-:W2:Y:S03]  /*27530*/  LDL.LU R13, [R1+0x88] ;  /* 0x00008800010d7983 */ /* 0x000ea60000300800 */
[----:B------:R-:W-:Y:S01]  /*27540*/  ISETP.NE.U32.AND P3, PT, R4, RZ, PT ;  /* 0x000000ff0400720c */ /* 0x000fe20003f65070 */
[----:B------:R-:W-:Y:S01]  /*27550*/  IMAD.MOV.U32 R4, RZ, RZ, R68 ;  /* 0x000000ffff047224 */ /* 0x000fe200078e0044 */
[----:B------:R-:W-:Y:S01]  /*27560*/  IADD3.X R71, PT, PT, R71, UR13, RZ, P6, !PT ;  /* 0x0000000d47477c10 */ /* 0x000fe2000b7fe4ff */
[----:B------:R-:W-:Y:S01]  /*27570*/  UIADD3 UR31, UPT, UPT, UR31, 0x1, URZ ;  /* 0x000000011f1f7890 */ /* 0x000fe2000fffe0ff */
[----:B------:R-:W2:Y:S04]  /*27580*/  LDL.LU R14, [R1+0xa8] ;  /* 0x0000a800010e7983 */ /* 0x000ea80000300800 */
[----:B------:R-:W-:Y:S01]  /*27590*/  @!PT LDS RZ, [RZ] ;  /* 0x00000000fffff984 */ /* 0x000fe20000000800 */
[----:B------:R-:W-:Y:S01]  /*275a0*/  @!PT LDS RZ, [RZ] ;  /* 0x00000000fffff984 */ /* 0x000fe20000000800 */
[----:B------:R-:W-:Y:S01]  /*275b0*/  @!PT LDS RZ, [RZ] ;  /* 0x00000000fffff984 */ /* 0x000fe20000000800 */
[----:B------:R1:W-:Y:S01]  /*275c0*/  LDGSTS.E [R7+-0x80000], desc[UR28][R4.64], P5 ;  /* 0x8000000004077fae */ /* 0x0003e2000a9a101c */
[----:B------:R-:W-:-:S02]  /*275d0*/  ISETP.GT.AND P5, PT, R6, 0x1, PT ;  /* 0x000000010600780c */ /* 0x000fc40003fa4270 */
[----:B------:R-:W-:Y:S01]  /*275e0*/  IADD3 R72, P6, PT, R72, UR30, RZ ;  /* 0x0000001e48487c10 */ /* 0x000fe2000ffde0ff */
[----:B------:R-:W-:Y:S01]  /*275f0*/  UISETP.GT.AND UP1, UPT, UR31, 0x7, UPT ;  /* 0x000000071f00788c */ /* 0x000fe2000bf24270 */
[----:B------:R-:W2:Y:S01]  /*27600*/  LDL.LU R19, [R1+0xc8] ;  /* 0x0000c80001137983 */ /* 0x000ea20000300800 */
[----:B-1----:R-:W-:-:S04]  /*27610*/  SEL R4, RZ, 0x4, !P5 ;  /* 0x00000004ff047807 */ /* 0x002fc80006800000 */
[----:B------:R-:W-:-:S04]  /*27620*/  SEL R4, R4, RZ, !P2 ;  /* 0x000000ff04047207 */ /* 0x000fc80005000000 */
[----:B------:R-:W-:Y:S01]  /*27630*/  ISETP.NE.U32.AND P5, PT, R4, RZ, PT ;  /* 0x000000ff0400720c */ /* 0x000fe20003fa5070 */
[----:B------:R-:W-:Y:S02]  /*27640*/  IMAD.MOV.U32 R4, RZ, RZ, R70 ;  /* 0x000000ffff047224 */ /* 0x000fe400078e0046 */
[----:B------:R-:W-:-:S10]  /*27650*/  IMAD.MOV.U32 R5, RZ, RZ, R71 ;  /* 0x000000ffff057224 */ /* 0x000fd400078e0047 */
[----:B------:R1:W-:Y:S01]  /*27660*/  LDGSTS.E [R7+-0x7fffc], desc[UR28][R4.64], P5 ;  /* 0x8000400004077fae */ /* 0x0003e2000a9a101c */
[----:B------:R-:W-:-:S04]  /*27670*/  ISETP.GT.AND P5, PT, R6, 0x2, PT ;  /* 0x000000020600780c */ /* 0x000fc80003fa4270 */
[----:B-1----:R-:W-:-:S04]  /*27680*/  SEL R4, RZ, 0x4, !P5 ;  /* 0x00000004ff047807 */ /* 0x002fc80006800000 */
[----:B------:R-:W-:-:S04]  /*27690*/  SEL R4, R4, RZ, !P2 ;  /* 0x000000ff04047207 */ /* 0x000fc80005000000 */
[----:B------:R-:W-:Y:S02]  /*276a0*/  ISETP.NE.U32.AND P5, PT, R4, RZ, PT ;  /* 0x000000ff0400720c */ /* 0x000fe40003fa5070 */
[----:B------:R-:W-:Y:S01]  /*276b0*/  IADD3.X R73, PT, PT, R73, UR13, RZ, P6, !PT ;  /* 0x0000000d49497c10 */ /* 0x000fe2000b7fe4ff */
[----:B------:R-:W-:-:S04]  /*276c0*/  IMAD.MOV.U32 R4, RZ, RZ, R72 ;  /* 0x000000ffff047224 */ /* 0x000fc800078e0048 */
[----:B------:R-:W-:-:S06]  /*276d0*/  IMAD.MOV.U32 R5, RZ, RZ, R73 ;  /* 0x000000ffff057224 */ /* 0x000fcc00078e0049 */
[----:B------:R1:W-:Y:S01]  /*276e0*/  LDGSTS.E [R7+-0x7fff8], desc[UR28][R4.64], P5 ;  /* 0x8000800004077fae */ /* 0x0003e2000a9a101c */
[----:B------:R-:W-:Y:S02]  /*276f0*/  ISETP.GT.AND P5, PT, R6, 0x3, PT ;  /* 0x000000030600780c */ /* 0x000fe40003fa4270 */
[----:B------:R-:W-:Y:S02]  /*27700*/  IADD3 R74, P6, PT, R74, UR30, RZ ;  /* 0x0000001e4a4a7c10 */ /* 0x000fe4000ffde0ff */
        /* <DEDUP_REMOVED lines=13> */
[----:B------:R-:W-:-:S03]  /*277e0*/  IMAD.MOV.U32 R4, RZ, RZ, R76 ;  /* 0x000000ffff047224 */ /* 0x000fc600078e004c */
[----:B------:R-:W-:-:S07]  /*277f0*/  MOV R5, R77 ;  /* 0x0000004d00057202 */ /* 0x000fce0000000f00 */
        /* <DEDUP_REMOVED lines=520> */
[----:B------:R-:W-:Y:S01]  /*29880*/  IMAD.MOV.U32 R4, RZ, RZ, R195 ;  /* 0x000000ffff047224 */ /* 0x000fe200078e00c3 */
[----:B------:R-:W-:Y:S01]  /*29890*/  ISETP.GT.AND P6, PT, R6, 0x3f, PT ;  /* 0x0000003f0600780c */ /* 0x000fe20003fc4270 */
[----:B------:R-:W-:Y:S02]  /*298a0*/  VIADD R6, R186, 0x100000 ;  /* 0x00100000ba067836 */ /* 0x000fe40000000000 */
[----:B------:R-:W-:-:S06]  /*298b0*/  IMAD.MOV.U32 R5, RZ, RZ, R194 ;  /* 0x000000ffff057224 */ /* 0x000fcc00078e00c2 */
[----:B------:R1:W-:Y:S01]  /*298c0*/  LDGSTS.E [R6+-0x7ff08], desc[UR28][R4.64], P5 ;  /* 0x800f800004067fae */ /* 0x0003e2000a9a101c */
[----:B------:R-:W-:Y:S02]  /*298d0*/  IADD3 R197, P5, PT, R197, UR30, RZ ;  /* 0x0000001ec5c57c10 */ /* 0x000fe4000ffbe0ff */
[----:B-1----:R-:W-:-:S04]  /*298e0*/  SEL R4, RZ, 0x4, !P6 ;  /* 0x00000004ff047807 */ /* 0x002fc80007000000 */
[----:B------:R-:W-:-:S04]  /*298f0*/  SEL R4, R4, RZ, !P2 ;  /* 0x000000ff04047207 */ /* 0x000fc80005000000 */
[----:B------:R-:W-:Y:S02]  /*29900*/  ISETP.NE.U32.AND P2, PT, R4, RZ, PT ;  /* 0x000000ff0400720c */ /* 0x000fe40003f45070 */
[----:B------:R-:W-:Y:S01]  /*29910*/  IADD3.X R196, PT, PT, R196, UR13, RZ, P5, !PT ;  /* 0x0000000dc4c47c10 */ /* 0x000fe2000affe4ff */
[----:B------:R-:W-:Y:S02]  /*29920*/  VIADD R186, R186, 0x100000 ;  /* 0x00100000baba7836 */ /* 0x000fe40000000000 */
[----:B------:R-:W-:Y:S01]  /*29930*/  IMAD.MOV.U32 R4, RZ, RZ, R197 ;  /* 0x000000ffff047224 */ /* 0x000fe200078e00c5 */
[----:B------:R-:W-:Y:S01]  /*29940*/  MOV R5, R196 ;  /* 0x000000c400057202 */ /* 0x000fe20000000f00 */
[----:B------:R-:W-:-:S06]  /*29950*/  USEL UR31, UR31, URZ, !UP1 ;  /* 0x000000ff1f1f7287 */ /* 0x000fcc000c800000 */
[----:B------:R1:W-:Y:S01]  /*29960*/  LDGSTS.E [R186+-0x7ff04], desc[UR28][R4.64], P2 ;  /* 0x800fc00004ba7fae */ /* 0x0003e200091a101c */
[----:B------:R-:W-:Y:S01]  /*29970*/  IADD3 R199, P2, PT, R199, UR54, RZ ;  /* 0x00000036c7c77c10 */ /* 0x000fe2000ff5e0ff */
[----:B------:R-:W-:Y:S01]  /*29980*/  ULEA UR7, UR31, UR10, 0x10 ;  /* 0x0000000a1f077291 */ /* 0x000fe2000f8e80ff */
[----:B------:R-:W-:Y:S01]  /*29990*/  IADD3 R207, P5, PT, R207, UR54, RZ ;  /* 0x00000036cfcf7c10 */ /* 0x000fe2000ffbe0ff */
[----:B------:R-:W0:Y:S01]  /*299a0*/  LDGDEPBAR ;  /* 0x00000000000079af */ /* 0x000e220000000000 */
[----:B------:R-:W-:Y:S02]  /*299b0*/  IADD3.X R198, PT, PT, R198, UR32, RZ, P2, !PT ;  /* 0x00000020c6c67c10 */ /* 0x000fe400097fe4ff */
[----:B------:R-:W-:Y:S01]  /*299c0*/  IADD3.X R206, PT, PT, R206, UR32, RZ, P5, !PT ;  /* 0x00000020cece7c10 */ /* 0x000fe2000affe4ff */
[----:B------:R-:W-:Y:S01]  /*299d0*/  VIADD R6, R2, UR7 ;  /* 0x0000000702067c36 */ /* 0x000fe20008000000 */
[----:B------:R-:W-:Y:S01]  /*299e0*/  IADD3 R215, P2, PT, R215, UR54, RZ ;  /* 0x00000036d7d77c10 */ /* 0x000fe2000ff5e0ff */
[----:B-1----:R-:W-:-:S02]  /*299f0*/  IMAD.MOV.U32 R4, RZ, RZ, R199 ;  /* 0x000000ffff047224 */ /* 0x002fc400078e00c7 */
[----:B------:R-:W-:Y:S01]  /*29a00*/  IMAD.MOV.U32 R5, RZ, RZ, R198 ;  /* 0x000000ffff057224 */ /* 0x000fe200078e00c6 */
[----:B------:R-:W-:-:S04]  /*29a10*/  IADD3.X R214, PT, PT, R214, UR32, RZ, P2, !PT ;  /* 0x00000020d6d67c10 */ /* 0x000fc800097fe4ff */
[----:B------:R1:W-:Y:S01]  /*29a20*/  LDGSTS.E [R6], desc[UR28][R4.64], P3 ;  /* 0x0000000004067fae */ /* 0x0003e200099a101c */
[----:B------:R-:W-:Y:S02]  /*29a30*/  IADD3 R223, P5, PT, R223, UR54, RZ ;  /* 0x00000036dfdf7c10 */ /* 0x000fe4000ffbe0ff */
[----:B------:R-:W-:Y:S02]  /*29a40*/  IADD3 R231, P2, PT, R231, UR54, RZ ;  /* 0x00000036e7e77c10 */ /* 0x000fe4000ff5e0ff */
[----:B------:R-:W-:Y:S01]  /*29a50*/  IADD3.X R222, PT, PT, R222, UR32, RZ, P5, !PT ;  /* 0x00000020dede7c10 */ /* 0x000fe2000affe4ff */
[----:B-1----:R-:W-:Y:S02]  /*29a60*/  IMAD.MOV.U32 R4, RZ, RZ, R207 ;  /* 0x000000ffff047224 */ /* 0x002fe400078e00cf */
[----:B------:R-:W-:-:S05]  /*29a70*/  IMAD.MOV.U32 R5, RZ, RZ, R206 ;  /* 0x000000ffff057224 */ /* 0x000fca00078e00ce */
[----:B------:R1:W-:Y:S01]  /*29a80*/  LDGSTS.E [R6+0x400], desc[UR28][R4.64], P3 ;  /* 0x0040000004067fae */ /* 0x0003e200099a101c */
[----:B------:R-:W-:Y:S02]  /*29a90*/  IADD3.X R230, PT, PT, R230, UR32, RZ, P2, !PT ;  /* 0x00000020e6e67c10 */ /* 0x000fe400097fe4ff */
[----:B------:R-:W-:Y:S01]  /*29aa0*/  IADD3 R239, P5, PT, R239, UR54, RZ ;  /* 0x00000036efef7c10 */ /* 0x000fe2000ffbe0ff */
        /* <DEDUP_REMOVED lines=9> */
[----:B-----5:R-:W-:Y:S01]  /*29b40*/  IADD3 R9, P5, PT, R9, UR54, RZ ;  /* 0x0000003609097c10 */ /* 0x020fe2000ffbe0ff */
[----:B-1----:R-:W-:Y:S02]  /*29b50*/  IMAD.MOV.U32 R4, RZ, RZ, R231 ;  /* 0x000000ffff047224 */ /* 0x002fe400078e00e7 */
[----:B------:R-:W-:-:S05]  /*29b60*/  IMAD.MOV.U32 R5, RZ, RZ, R230 ;  /* 0x000000ffff057224 */ /* 0x000fca00078e00e6 */
[----:B------:R1:W-:Y:S01]  /*29b70*/  LDGSTS.E [R6+0x1000], desc[UR28][R4.64], P3 ;  /* 0x0100000004067fae */ /* 0x0003e200099a101c */
[----:B---3--:R-:W-:Y:S02]  /*29b80*/  IADD3.X R16, PT, PT, R16, UR32, RZ, P5, !PT ;  /* 0x0000002010107c10 */ /* 0x008fe4000affe4ff */
[----:B-1----:R-:W-:Y:S01]  /*29b90*/  MOV R4, R239 ;  /* 0x000000ef00047202 */ /* 0x002fe20000000f00 */
[----:B------:R-:W-:-:S05]  /*29ba0*/  IMAD.MOV.U32 R5, RZ, RZ, R238 ;  /* 0x000000ffff057224 */ /* 0x000fca00078e00ee */
[----:B------:R1:W-:Y:S04]  /*29bb0*/  LDGSTS.E [R6+0x1400], desc[UR28][R4.64], P3 ;  /* 0x0140000004067fae */ /* 0x0003e800099a101c */
[----:B------:R-:W-:Y:S01]  /*29bc0*/  STL [R1+0x8], R9 ;  /* 0x0000080901007387 */ /* 0x000fe20000100800 */
[----:B-1----:R-:W-:Y:S02]  /*29bd0*/  IMAD.MOV.U32 R4, RZ, RZ, R247 ;  /* 0x000000ffff047224 */ /* 0x002fe400078e00f7 */
[----:B------:R-:W-:Y:S01]  /*29be0*/  IMAD.MOV.U32 R5, RZ, RZ, R246 ;  /* 0x000000ffff057224 */ /* 0x000fe200078e00f6 */
[----:B------:R1:W-:Y:S04]  /*29bf0*/  STL [R1+0x4], R16 ;  /* 0x0000041001007387 */ /* 0x0003e80000100800 */
[----:B------:R3:W-:Y:S01]  /*29c00*/  LDGSTS.E [R6+0x1800], desc[UR28][R4.64], P3 ;  /* 0x0180000004067fae */ /* 0x0007e200099a101c */
[----:B--2---:R-:W-:-:S02]  /*29c10*/  IADD3 R11, P2, PT, R11, UR54, RZ ;  /* 0x000000360b0b7c10 */ /* 0x004fc4000ff5e0ff */
[----:B------:R-:W-:Y:S02]  /*29c20*/  IADD3 R8, P5, PT, R8, UR54, RZ ;  /* 0x0000003608087c10 */ /* 0x000fe4000ffbe0ff */
[----:B----4-:R-:W-:Y:S01]  /*29c30*/  IADD3.X R12, PT, PT, R12, UR32, RZ, P2, !PT ;  /* 0x000000200c0c7c10 */ /* 0x010fe200097fe4ff */
[----:B---3--:R-:W-:Y:S02]  /*29c40*/  IMAD.MOV.U32 R5, RZ, RZ, R16 ;  /* 0x000000ffff057224 */ /* 0x008fe400078e0010 */
[----:B-1----:R-:W2:Y:S01]  /*29c50*/  LDL.LU R16, [R1+0xa4] ;  /* 0x0000a40001107983 */ /* 0x002ea20000300800 */
[----:B------:R-:W-:-:S03]  /*29c60*/  IMAD.MOV.U32 R4, RZ, RZ, R9 ;  /* 0x000000ffff047224 */ /* 0x000fc600078e0009 */
[----:B------:R-:W3:Y:S04]  /*29c70*/  LDL.LU R20, [R1+0xc4] ;  /* 0x0000c40001147983 */ /* 0x000ee80000300800 */
[----:B------:R-:W4:Y:S01]  /*29c80*/  LDL.LU R7, [R1+0xe8] ;  /* 0x0000e80001077983 */ /* 0x000f220000300800 */
[----:B------:R-:W-:-:S03]  /*29c90*/  IADD3.X R17, PT, PT, R17, UR32, RZ, P5, !PT ;  /* 0x0000002011117c10 */ /* 0x000fc6000affe4ff */
[----:B------:R-:W5:Y:S04]  /*29ca0*/  LDL.LU R9, [R1+0x108] ;  /* 0x0001080001097983 */ /* 0x000f680000300800 */
[----:B------:R1:W-:Y:S04]  /*29cb0*/  STL [R1+0x28], R11 ;  /* 0x0000280b01007387 */ /* 0x0003e80000100800 */
[----:B------:R1:W-:Y:S04]  /*29cc0*/  LDGSTS.E [R6+0x1c00], desc[UR28][R4.64], P3 ;  /* 0x01c0000004067fae */ /* 0x0003e800099a101c */
[----:B------:R1:W-:Y:S04]  /*29cd0*/  STL [R1+0x24], R12 ;  /* 0x0000240c01007387 */ /* 0x0003e80000100800 */
[----:B------:R-:W-:Y:S01]  /*29ce0*/  STL [R1+0x48], R8 ;  /* 0x0000480801007387 */ /* 0x000fe20000100800 */
[----:B-1----:R-:W-:-:S03]  /*29cf0*/  IMAD.MOV.U32 R4, RZ, RZ, R11 ;  /* 0x000000ffff047224 */ /* 0x002fc600078e000b */
[----:B------:R-:W5:Y:S01]  /*29d00*/  LDL.LU R11, [R1+0xe4] ;  /* 0x0000e400010b7983 */ /* 0x000f620000300800 */
[----:B------:R-:W-:-:S03]  /*29d10*/  IMAD.MOV.U32 R5, RZ, RZ, R12 ;  /* 0x000000ffff057224 */ /* 0x000fc600078e000c */
[----:B------:R1:W-:Y:S01]  /*29d20*/  STL [R1+0x44], R17 ;  /* 0x0000441101007387 */ /* 0x0003e20000100800 */
[----:B------:R-:W-:-:S03]  /*29d30*/  IADD3 R10, P2, PT, R10, UR54, RZ ;  /* 0x000000360a0a7c10 */ /* 0x000fc6000ff5e0ff */
[----:B------:R-:W5:Y:S01]  /*29d40*/  LDL.LU R12, [R1+0x104] ;  /* 0x00010400010c7983 */ /* 0x000f620000300800 */
[----:B------:R-:W-:-:S03]  /*29d50*/  IADD3.X R18, PT, PT, R18, UR32, RZ, P2, !PT ;  /* 0x0000002012127c10 */ /* 0x000fc600097fe4ff */
[----:B------:R1:W-:Y:S01]  /*29d60*/  LDGSTS.E [R6+0x2000], desc[UR28][R4.64], P3 ;  /* 0x0200000004067fae */ /* 0x0003e200099a101c */
[----:B------:R-:W-:-:S04]  /*29d70*/  IADD3 R13, P5, PT, R13, UR54, RZ ;  /* 0x000000360d0d7c10 */ /* 0x000fc8000ffbe0ff */
[----:B------:R-:W-:Y:S01]  /*29d80*/  IADD3.X R15, PT, PT, R15, UR32, RZ, P5, !PT ;  /* 0x000000200f0f7c10 */ /* 0x000fe2000affe4ff */
[----:B-1----:R-:W-:Y:S02]  /*29d90*/  IMAD.MOV.U32 R4, RZ, RZ, R8 ;  /* 0x000000ffff047224 */ /* 0x002fe400078e0008 */
[----:B------:R-:W-:Y:S02]  /*29da0*/  IMAD.MOV.U32 R5, RZ, RZ, R17 ;  /* 0x000000ffff057224 */ /* 0x000fe400078e0011 */
[----:B------:R-:W5:Y:S04]  /*29db0*/  LDL.LU R17, [R1+0x128] ;  /* 0x0001280001117983 */ /* 0x000f680000300800 */
[----:B------:R-:W5:Y:S04]  /*29dc0*/  LDL.LU R8, [R1+0x148] ;  /* 0x0001480001087983 */ /* 0x000f680000300800 */
[----:B------:R-:W-:Y:S04]  /*29dd0*/  STL [R1+0x68], R10 ;  /* 0x0000680a01007387 */ /* 0x000fe80000100800 */
[----:B------:R1:W-:Y:S04]  /*29de0*/  LDGSTS.E [R6+0x2400], desc[UR28][R4.64], P3 ;  /* 0x0240000004067fae */ /* 0x0003e800099a101c */
[----:B------:R1:W-:Y:S04]  /*29df0*/  STL [R1+0x64], R18 ;  /* 0x0000641201007387 */ /* 0x0003e80000100800 */
[----:B------:R-:W-:Y:S01]  /*29e00*/  STL [R1+0x88], R13 ;  /* 0x0000880d01007387 */ /* 0x000fe20000100800 */
[----:B-1----:R-:W-:-:S03]  /*29e10*/  IMAD.MOV.U32 R5, RZ, RZ, R18 ;  /* 0x000000ffff057224 */ /* 0x002fc600078e0012 */
[----:B------:R-:W5:Y:S01]  /*29e20*/  LDL.LU R18, [R1+0x124] ;  /* 0x0001240001127983 */ /* 0x000f620000300800 */
[----:B------:R-:W-:-:S03]  /*29e30*/  IMAD.MOV.U32 R4, RZ, RZ, R10 ;  /* 0x000000ffff047224 */ /* 0x000fc600078e000a */
[----:B------:R1:W-:Y:S04]  /*29e40*/  STL [R1+0x84], R15 ;  /* 0x0000840f01007387 */ /* 0x0003e80000100800 */
[----:B------:R-:W5:Y:S01]  /*29e50*/  LDL.LU R10, [R1+0x144] ;  /* 0x00014400010a7983 */ /* 0x000f620000300800 */
[----:B------:R-:W-:Y:S02]  /*29e60*/  IADD3 R14, P2, PT, R14, UR54, RZ ;  /* 0x000000360e0e7c10 */ /* 0x000fe4000ff5e0ff */
[----:B------:R-:W-:Y:S01]  /*29e70*/  IADD3 R19, P5, PT, R19, UR54, RZ ;  /* 0x0000003613137c10 */ /* 0x000fe2000ffbe0ff */
[----:B------:R1:W-:Y:S02]  /*29e80*/  LDGSTS.E [R6+0x2800], desc[UR28][R4.64], P3 ;  /* 0x0280000004067fae */ /* 0x0003e400099a101c */
[----:B-1----:R-:W-:Y:S01]  /*29e90*/  MOV R4, R13 ;  /* 0x0000000d00047202 */ /* 0x002fe20000000f00 */
[----:B------:R-:W-:-:S02]  /*29ea0*/  IMAD.MOV.U32 R5, RZ, RZ, R15 ;  /* 0x000000ffff057224 */ /* 0x000fc400078e000f */
[----:B------:R-:W5:Y:S04]  /*29eb0*/  LDL.LU R15, [R1+0x168] ;  /* 0x00016800010f7983 */ /* 0x000f680000300800 */
[----:B------:R-:W5:Y:S04]  /*29ec0*/  LDL.LU R13, [R1+0x188] ;  /* 0x00018800010d7983 */ /* 0x000f680000300800 */
[----:B------:R-:W-:Y:S04]  /*29ed0*/  STL [R1+0xa8], R14 ;  /* 0x0000a80e01007387 */ /* 0x000fe80000100800 */
[----:B------:R1:W-:Y:S02]  /*29ee0*/  LDGSTS.E [R6+0x2c00], desc[UR28][R4.64], P3 ;  /* 0x02c0000004067fae */ /* 0x0003e400099a101c */
[----:B-1----:R-:W-:Y:S01]  /*29ef0*/  IMAD.MOV.U32 R4, RZ, RZ, R14 ;  /* 0x000000ffff047224 */ /* 0x002fe200078e000e */
[----:B--2---:R-:W-:-:S02]  /*29f00*/  IADD3.X R16, PT, PT, R16, UR32, RZ, P2, !PT ;  /* 0x0000002010107c10 */ /* 0x004fc400097fe4ff */
[----:B---3--:R-:W-:-:S03]  /*29f10*/  IADD3.X R20, PT, PT, R20, UR32, RZ, P5, !PT ;  /* 0x0000002014147c10 */ /* 0x008fc6000affe4ff */
[----:B------:R1:W-:Y:S01]  /*29f20*/  STL [R1+0xa4], R16 ;  /* 0x0000a41001007387 */ /* 0x0003e20000100800 */
[----:B------:R-:W-:-:S03]  /*29f30*/  IMAD.MOV.U32 R5, RZ, RZ, R16 ;  /* 0x000000ffff057224 */ /* 0x000fc600078e0010 */
[----:B------:R-:W-:Y:S01]  /*29f40*/  STL [R1+0xc8], R19 ;  /* 0x0000c81301007387 */ /* 0x000fe20000100800 */
[----:B----4-:R-:W-:-:S03]  /*29f50*/  IADD3 R7, P2, PT, R7, UR54, RZ ;  /* 0x0000003607077c10 */ /* 0x010fc6000ff5e0ff */
[----:B------:R2:W-:Y:S04]  /*29f60*/  LDGSTS.E [R6+0x3000], desc[UR28][R4.64], P3 ;  /* 0x0300000004067fae */ /* 0x0005e800099a101c */
[----:B-1----:R-:W3:Y:S04]  /*29f70*/  LDL.LU R16, [R1+0x164] ;  /* 0x0001640001107983 */ /* 0x002ee80000300800 */
[----:B------:R-:W-:Y:S04]  /*29f80*/  STL [R1+0xc4], R20 ;  /* 0x0000c41401007387 */ /* 0x000fe80000100800 */
[----:B------:R-:W4:Y:S01]  /*29f90*/  LDL.LU R14, [R1+0x184] ;  /* 0x00018400010e7983 */ /* 0x000f220000300800 */
[----:B--2---:R-:W-:-:S02]  /*29fa0*/  IMAD.MOV.U32 R4, RZ, RZ, R19 ;  /* 0x000000ffff047224 */ /* 0x004fc400078e0013 */
[----:B------:R-:W-:Y:S01]  /*29fb0*/  IMAD.MOV.U32 R5, RZ, RZ, R20 ;  /* 0x000000ffff057224 */ /* 0x000fe200078e0014 */
[----:B-----5:R-:W-:Y:S02]  /*29fc0*/  IADD3 R9, P5, PT, R9, UR54, RZ ;  /* 0x0000003609097c10 */ /* 0x020fe4000ffbe0ff */
[----:B------:R-:W-:Y:S02]  /*29fd0*/  IADD3.X R11, PT, PT, R11, UR32, RZ, P2, !PT ;  /* 0x000000200b0b7c10 */ /* 0x000fe400097fe4ff */
[----:B------:R1:W-:Y:S04]  /*29fe0*/  LDGSTS.E [R6+0x3400], desc[UR28][R4.64], P3 ;  /* 0x0340000004067fae */ /* 0x0003e800099a101c */
[----:B------:R-:W-:Y:S01]  /*29ff0*/  STL [R1+0xe8], R7 ;  /* 0x0000e80701007387 */ /* 0x000fe20000100800 */
[----:B------:R-:W-:-:S03]  /*2a000*/  IADD3.X R12, PT, PT, R12, UR32, RZ, P5, !PT ;  /* 0x000000200c0c7c10 */ /* 0x000fc6000affe4ff */
[----:B------:R2:W-:Y:S01]  /*2a010*/  STL [R1+0xe4], R11 ;  /* 0x0000e40b01007387 */ /* 0x0005e20000100800 */
[----:B-1----:R-:W-:Y:S02]  /*2a020*/  IMAD.MOV.U32 R4, RZ, RZ, R7 ;  /* 0x000000ffff047224 */ /* 0x002fe400078e0007 */
[----:B------:R-:W-:Y:S01]  /*2a030*/  IMAD.MOV.U32 R5, RZ, RZ, R11 ;  /* 0x000000ffff057224 */ /* 0x000fe200078e000b */
[----:B------:R-:W-:Y:S04]  /*2a040*/  STL [R1+0x108], R9 ;  /* 0x0001080901007387 */ /* 0x000fe80000100800 */
[----:B--2---:R-:W2:Y:S04]  /*2a050*/  LDL.LU R11, [R1+0x1a8] ;  /* 0x0001a800010b7983 */ /* 0x004ea80000300800 */
[----:B------:R1:W-:Y:S04]  /*2a060*/  STL [R1+0x104], R12 ;  /* 0x0001040c01007387 */ /* 0x0003e80000100800 */
[----:B------:R5:W-:Y:S04]  /*2a070*/  LDGSTS.E [R6+0x3800], desc[UR28][R4.64], P3 ;  /* 0x0380000004067fae */ /* 0x000be800099a101c */
[----:B------:R-:W2:Y:S01]  /*2a080*/  LDL.LU R7, [R1+0x1c8] ;  /* 0x0001c80001077983 */ /* 0x000ea20000300800 */
[----:B------:R-:W-:Y:S01]  /*2a090*/  IADD3 R17, P2, PT, R17, UR54, RZ ;  /* 0x0000003611117c10 */ /* 0x000fe2000ff5e0ff */
[----:B-----5:R-:W-:-:S02]  /*2a0a0*/  IMAD.MOV.U32 R5, RZ, RZ, R12 ;  /* 0x000000ffff057224 */ /* 0x020fc400078e000c */
[----:B-1----:R-:W5:Y:S01]  /*2a0b0*/  LDL.LU R12, [R1+0x1a4] ;  /* 0x0001a400010c7983 */ /* 0x002f620000300800 */
[----:B------:R-:W-:Y:S01]  /*2a0c0*/  IMAD.MOV.U32 R4, RZ, RZ, R9 ;  /* 0x000000ffff047224 */ /* 0x000fe200078e0009 */
[----:B------:R-:W-:Y:S02]  /*2a0d0*/  IADD3 R8, P5, PT, R8, UR54, RZ ;  /* 0x0000003608087c10 */ /* 0x000fe4000ffbe0ff */
[----:B------:R-:W5:Y:S04]  /*2a0e0*/  LDL.LU R9, [R1+0x1c4] ;  /* 0x0001c40001097983 */ /* 0x000f680000300800 */
[----:B------:R1:W-:Y:S01]  /*2a0f0*/  LDGSTS.E [R6+0x3c00], desc[UR28][R4.64], P3 ;  /* 0x03c0000004067fae */ /* 0x0003e200099a101c */
[----:B------:R-:W-:-:S03]  /*2a100*/  IADD3.X R18, PT, PT, R18, UR32, RZ, P2, !PT ;  /* 0x0000002012127c10 */ /* 0x000fc600097fe4ff */
[----:B------:R-:W-:Y:S01]  /*2a110*/  STL [R1+0x128], R17 ;  /* 0x0001281101007387 */ /* 0x000fe20000100800 */
[----:B-1----:R-:W-:Y:S01]  /*2a120*/  IMAD.MOV.U32 R4, RZ, RZ, R17 ;  /* 0x000000ffff047224 */ /* 0x002fe200078e0011 */
[----:B------:R-:W-:Y:S01]  /*2a130*/  IADD3.X R10, PT, PT, R10, UR32, RZ, P5, !PT ;  /* 0x000000200a0a7c10 */ /* 0x000fe2000affe4ff */
[----:B------:R-:W-:Y:S01]  /*2a140*/  IMAD.MOV.U32 R5, RZ, RZ, R18 ;  /* 0x000000ffff057224 */ /* 0x000fe200078e0012 */
[----:B------:R-:W-:Y:S04]  /*2a150*/  STL [R1+0x124], R18 ;  /* 0x0001241201007387 */ /* 0x000fe80000100800 */
[----:B------:R-:W-:Y:S04]  /*2a160*/  STL [R1+0x148], R8 ;  /* 0x0001480801007387 */ /* 0x000fe80000100800 */
[----:B------:R1:W-:Y:S04]  /*2a170*/  LDGSTS.E [R6+0x4000], desc[UR28][R4.64], P3 ;  /* 0x0400000004067fae */ /* 0x0003e800099a101c */
[----:B------:R1:W-:Y:S02]  /*2a180*/  STL [R1+0x144], R10 ;  /* 0x0001440a01007387 */ /* 0x0003e40000100800 */
[----:B-1----:R-:W-:Y:S01]  /*2a190*/  IMAD.MOV.U32 R5, RZ, RZ, R10 ;  /* 0x000000ffff057224 */ /* 0x002fe200078e000a */
[----:B------:R-:W-:Y:S01]  /*2a1a0*/  MOV R4, R8 ;  /* 0x0000000800047202 */ /* 0x000fe20000000f00 */
[----:B------:R-:W5:Y:S04]  /*2a1b0*/  LDL.LU R10, [R1+0x1e4] ;  /* 0x0001e400010a7983 */ /* 0x000f680000300800 */
[----:B------:R-:W5:Y:S04]  /*2a1c0*/  LDL.LU R8, [R1+0x1e8] ;  /* 0x0001e80001087983 */ /* 0x000f680000300800 */
[----:B------:R-:W5:Y:S04]  /*2a1d0*/  LDL.LU R24, [R1+0x204] ;  /* 0x0002040001187983 */ /* 0x000f680000300800 */
[----:B------:R-:W5:Y:S01]  /*2a1e0*/  LDL.LU R23, [R1+0x208] ;  /* 0x0002080001177983 */ /* 0x000f620000300800 */
[----:B------:R-:W-:-:S02]  /*2a1f0*/  IADD3 R15, P2, PT, R15, UR54, RZ ;  /* 0x000000360f0f7c10 */ /* 0x000fc4000ff5e0ff */
[----:B------:R-:W-:Y:S01]  /*2a200*/  IADD3 R13, P5, PT, R13, UR54, RZ ;  /* 0x000000360d0d7c10 */ /* 0x000fe2000ffbe0ff */
[----:B------:R1:W-:Y:S04]  /*2a210*/  LDGSTS.E [R6+0x4400], desc[UR28][R4.64], P3 ;  /* 0x0440000004067fae */ /* 0x0003e800099a101c */
[----:B------:R2:W-:Y:S01]  /*2a220*/  STL [R1+0x168], R15 ;  /* 0x0001680f01007387 */ /* 0x0005e20000100800 */
[----:B-1----:R-:W-:Y:S01]  /*2a230*/  IMAD.MOV.U32 R4, RZ, RZ, R15 ;  /* 0x000000ffff047224 */ /* 0x002fe200078e000f */
[----:B---3--:R-:W-:-:S05]  /*2a240*/  IADD3.X R16, PT, PT, R16, UR32, RZ, P2, !PT ;  /* 0x0000002010107c10 */ /* 0x008fca00097fe4ff */
[----:B------:R1:W-:Y:S01]  /*2a250*/  STL [R1+0x164], R16 ;  /* 0x0001641001007387 */ /* 0x0003e20000100800 */
[----:B----4-:R-:W-:-:S03]  /*2a260*/  IADD3.X R14, PT, PT, R14, UR32, RZ, P5, !PT ;  /* 0x000000200e0e7c10 */ /* 0x010fc6000affe4ff */
[----:B------:R-:W-:Y:S04]  /*2a270*/  STL [R1+0x188], R13 ;  /* 0x0001880d01007387 */ /* 0x000fe80000100800 */
[----:B------:R3:W-:Y:S04]  /*2a280*/  STL [R1+0x184], R14 ;  /* 0x0001840e01007387 */ /* 0x0007e80000100800 */
[----:B------:R-:W4:Y:S04]  /*2a290*/  LDL.LU R22, [R1+0x224] ;  /* 0x0002240001167983 */ /* 0x000f280000300800 */
[----:B------:R-:W4:Y:S04]  /*2a2a0*/  LDL.LU R21, [R1+0x228] ;  /* 0x0002280001157983 */ /* 0x000f280000300800 */
[----:B------:R-:W4:Y:S04]  /*2a2b0*/  LDL.LU R20, [R1+0x244] ;  /* 0x0002440001147983 */ /* 0x000f280000300800 */
[----:B------:R-:W4:Y:S04]  /*2a2c0*/  LDL.LU R19, [R1+0x248] ;  /* 0x0002480001137983 */ /* 0x000f280000300800 */
[----:B------:R-:W4:Y:S01]  /*2a2d0*/  LDL.LU R17, [R1+0x268] ;  /* 0x0002680001117983 */ /* 0x000f220000300800 */
[----:B--2---:R-:W-:-:S03]  /*2a2e0*/  IADD3 R11, P2, PT, R11, UR54, RZ ;  /* 0x000000360b0b7c10 */ /* 0x004fc6000ff5e0ff */
[----:B------:R-:W2:Y:S01]  /*2a2f0*/  LDL.LU R15, [R1+0x288] ;  /* 0x00028800010f7983 */ /* 0x000ea20000300800 */
[----:B------:R-:W-:-:S03]  /*2a300*/  IMAD.MOV.U32 R5, RZ, RZ, R16 ;  /* 0x000000ffff057224 */ /* 0x000fc600078e0010 */
[----:B------:R-:W-:Y:S04]  /*2a310*/  STL [R1+0x1a8], R11 ;  /* 0x0001a80b01007387 */ /* 0x000fe80000100800 */
[----:B------:R1:W-:Y:S01]  /*2a320*/  LDGSTS.E [R6+0x4800], desc[UR28][R4.64], P3 ;  /* 0x0480000004067fae */ /* 0x0003e200099a101c */
[----:B------:R-:W-:Y:S02]  /*2a330*/  IADD3 R7, P5, PT, R7, UR54, RZ ;  /* 0x0000003607077c10 */ /* 0x000fe4000ffbe0ff */
[----:B-----5:R-:W-:-:S05]  /*2a340*/  IADD3.X R12, PT, PT, R12, UR32, RZ, P2, !PT ;  /* 0x000000200c0c7c10 */ /* 0x020fca00097fe4ff */
[----:B------:R5:W-:Y:S01]  /*2a350*/  STL [R1+0x1a4], R12 ;  /* 0x0001a40c01007387 */ /* 0x000be20000100800 */
[----:B------:R-:W-:-:S03]  /*2a360*/  IADD3.X R9, PT, PT, R9, UR32, RZ, P5, !PT ;  /* 0x0000002009097c10 */ /* 0x000fc6000affe4ff */
[----:B------:R-:W-:Y:S04]  /*2a370*/  STL [R1+0x1c8], R7 ;  /* 0x0001c80701007387 */ /* 0x000fe80000100800 */
[----:B------:R-:W2:Y:S01]  /*2a380*/  LDL.LU R18, [R1+0x264] ;  /* 0x0002640001127983 */ /* 0x000ea20000300800 */
[----:B-1----:R-:W-:Y:S02]  /*2a390*/  IMAD.MOV.U32 R4, RZ, RZ, R13 ;  /* 0x000000ffff047224 */ /* 0x002fe400078e000d */
[----:B------:R-:W-:Y:S01]  /*2a3a0*/  IMAD.MOV.U32 R5, RZ, RZ, R14 ;  /* 0x000000ffff057224 */ /* 0x000fe200078e000e */
[----:B------:R1:W-:Y:S04]  /*2a3b0*/  STL [R1+0x1c4], R9 ;  /* 0x0001c40901007387 */ /* 0x0003e80000100800 */
[----:B------:R-:W2:Y:S04]  /*2a3c0*/  LDL.LU R16, [R1+0x284] ;  /* 0x0002840001107983 */ /* 0x000ea80000300800 */
[----:B---3--:R-:W3:Y:S04]  /*2a3d0*/  LDL.LU R14, [R1+0x2a4] ;  /* 0x0002a400010e7983 */ /* 0x008ee80000300800 */
[----:B------:R-:W3:Y:S04]  /*2a3e0*/  LDL.LU R13, [R1+0x2a8] ;  /* 0x0002a800010d7983 */ /* 0x000ee80000300800 */
[----:B------:R1:W-:Y:S02]  /*2a3f0*/  LDGSTS.E [R6+0x4c00], desc[UR28][R4.64], P3 ;  /* 0x04c0000004067fae */ /* 0x0003e400099a101c */
[----:B-1----:R-:W-:-:S02]  /*2a400*/  IMAD.MOV.U32 R4, RZ, RZ, R11 ;  /* 0x000000ffff047224 */ /* 0x002fc400078e000b */
[----:B------:R-:W-:Y:S02]  /*2a410*/  IMAD.MOV.U32 R5, RZ, RZ, R12 ;  /* 0x000000ffff057224 */ /* 0x000fe400078e000c */
[----:B-----5:R-:W5:Y:S01]  /*2a420*/  LDL.LU R12, [R1+0x2c4] ;  /* 0x0002c400010c7983 */ /* 0x020f620000300800 */
        /* <DEDUP_REMOVED lines=17> */
[----:B------:R-:W-:Y:S04]  /*2a540*/  STL [R1+0x204], R24 ;  /* 0x0002041801007387 */ /* 0x000fe80000100800 */
[----:B------:R-:W5:Y:S04]  /*2a550*/  LDL.LU R8, [R1+0x304] ;  /* 0x0003040001087983 */ /* 0x000f680000300800 */
[----:B------:R1:W-:Y:S02]  /*2a560*/  LDGSTS.E [R6+0x5800], desc[UR28][R4.64], P3 ;  /* 0x0580000004067fae */ /* 0x0003e400099a101c */
[----:B-1----:R-:W-:Y:S01]  /*2a570*/  MOV R4, R23 ;  /* 0x0000001700047202 */ /* 0x002fe20000000f00 */
[----:B------:R-:W-:-:S05]  /*2a580*/  IMAD.MOV.U32 R5, RZ, RZ, R24 ;  /* 0x000000ffff057224 */ /* 0x000fca00078e0018 */
[----:B------:R1:W-:Y:S01]  /*2a590*/  LDGSTS.E [R6+0x5c00], desc[UR28][R4.64], P3 ;  /* 0x05c0000004067fae */ /* 0x0003e200099a101c */
[----:B----4-:R-:W-:-:S04]  /*2a5a0*/  IADD3 R21, P2, PT, R21, UR54, RZ ;  /* 0x0000003615157c10 */ /* 0x010fc8000ff5e0ff */
[----:B------:R-:W-:Y:S01]  /*2a5b0*/  IADD3.X R22, PT, PT, R22, UR32, RZ, P2, !PT ;  /* 0x0000002016167c10 */ /* 0x000fe200097fe4ff */
[----:B-1----:R-:W-:Y:S01]  /*2a5c0*/  IMAD.MOV.U32 R4, RZ, RZ, R21 ;  /* 0x000000ffff047224 */ /* 0x002fe200078e0015 */
[----:B------:R-:W-:-:S03]  /*2a5d0*/  IADD3 R19, P5, PT, R19, UR54, RZ ;  /* 0x0000003613137c10 */ /* 0x000fc6000ffbe0ff */
[----:B------:R-:W-:Y:S01]  /*2a5e0*/  IMAD.MOV.U32 R5, RZ, RZ, R22 ;  /* 0x000000ffff057224 */ /* 0x000fe200078e0016 */
[----:B------:R-:W-:Y:S02]  /*2a5f0*/  IADD3.X R20, PT, PT, R20, UR32, RZ, P5, !PT ;  /* 0x0000002014147c10 */ /* 0x000fe4000affe4ff */
[----:B------:R-:W-:Y:S02]  /*2a600*/  IADD3 R17, P2, PT, R17, UR54, RZ ;  /* 0x0000003611117c10 */ /* 0x000fe4000ff5e0ff */
[----:B------:R1:W-:Y:S01]  /*2a610*/  LDGSTS.E [R6+0x6000], desc[UR28][R4.64], P3 ;  /* 0x0600000004067fae */ /* 0x0003e200099a101c */
[----:B--2---:R-:W-:Y:S01]  /*2a620*/  IADD3 R15, P5, PT, R15, UR54, RZ ;  /* 0x000000360f0f7c10 */ /* 0x004fe2000ffbe0ff */
[----:B-1----:R-:W-:Y:S02]  /*2a630*/  IMAD.MOV.U32 R4, RZ, RZ, R19 ;  /* 0x000000ffff047224 */ /* 0x002fe400078e0013 */
[----:B------:R-:W-:-:S05]  /*2a640*/  IMAD.MOV.U32 R5, RZ, RZ, R20 ;  /* 0x000000ffff057224 */ /* 0x000fca00078e0014 */
[----:B------:R1:W-:Y:S02]  /*2a650*/  LDGSTS.E [R6+0x6400], desc[UR28][R4.64], P3 ;  /* 0x0640000004067fae */ /* 0x0003e400099a101c */
[----:B-1----:R-:W-:Y:S01]  /*2a660*/  IMAD.MOV.U32 R4, RZ, RZ, R17 ;  /* 0x000000ffff047224 */ /* 0x002fe200078e0011 */
[----:B------:R-:W-:-:S05]  /*2a670*/  IADD3.X R18, PT, PT, R18, UR32, RZ, P2, !PT ;  /* 0x0000002012127c10 */ /* 0x000fca00097fe4ff */
[----:B------:R-:W-:Y:S01]  /*2a680*/  IMAD.MOV.U32 R5, RZ, RZ, R18 ;  /* 0x000000ffff057224 */ /* 0x000fe200078e0012 */
[----:B------:R-:W-:-:S04]  /*2a690*/  IADD3.X R16, PT, PT, R16, UR32, RZ, P5, !PT ;  /* 0x0000002010107c10 */ /* 0x000fc8000affe4ff */
[----:B------:R1:W-:Y:S01]  /*2a6a0*/  LDGSTS.E [R6+0x6800], desc[UR28][R4.64], P3 ;  /* 0x0680000004067fae */ /* 0x0003e200099a101c */
[----:B---3--:R-:W-:-:S04]  /*2a6b0*/  IADD3 R13, P2, PT, R13, UR54, RZ ;  /* 0x000000360d0d7c10 */ /* 0x008fc8000ff5e0ff */
[----:B------:R-:W-:Y:S01]  /*2a6c0*/  IADD3.X R14, PT, PT, R14, UR32, RZ, P2, !PT ;  /* 0x000000200e0e7c10 */ /* 0x000fe200097fe4ff */
[----:B-1----:R-:W-:Y:S02]  /*2a6d0*/  IMAD.MOV.U32 R4, RZ, RZ, R15 ;  /* 0x000000ffff047224 */ /* 0x002fe400078e000f */
[----:B------:R-:W-:-:S05]  /*2a6e0*/  IMAD.MOV.U32 R5, RZ, RZ, R16 ;  /* 0x000000ffff057224 */ /* 0x000fca00078e0010 */
[----:B------:R1:W-:Y:S04]  /*2a6f0*/  LDGSTS.E [R6+0x6c00], desc[UR28][R4.64], P3 ;  /* 0x06c0000004067fae */ /* 0x0003e800099a101c */
[----:B------:R-:W-:Y:S01]  /*2a700*/  STL [R1+0x228], R21 ;  /* 0x0002281501007387 */ /* 0x000fe20000100800 */
[----:B-----5:R-:W-:Y:S01]  /*2a710*/  IADD3 R11, P5, PT, R11, UR54, RZ ;  /* 0x000000360b0b7c10 */ /* 0x020fe2000ffbe0ff */
[----:B-1----:R-:W-:Y:S02]  /*2a720*/  IMAD.MOV.U32 R4, RZ, RZ, R13 ;  /* 0x000000ffff047224 */ /* 0x002fe400078e000d */
[----:B------:R-:W-:Y:S01]  /*2a730*/  IMAD.MOV.U32 R5, RZ, RZ, R14 ;  /* 0x000000ffff057224 */ /* 0x000fe200078e000e */
[----:B------:R-:W-:Y:S01]  /*2a740*/  IADD3.X R12, PT, PT, R12, UR32, RZ, P5, !PT ;  /* 0x000000200c0c7c10 */ /* 0x000fe2000affe4ff */
[----:B------:R-:W-:Y:S04]  /*2a750*/  STL [R1+0x224], R22 ;  /* 0x0002241601007387 */ /* 0x000fe80000100800 */
[----:B------:R1:W-:Y:S04]  /*2a760*/  LDGSTS.E [R6+0x7000], desc[UR28][R4.64], P3 ;  /* 0x0700000004067fae */ /* 0x0003e800099a101c */
[----:B------:R-:W-:Y:S01]  /*2a770*/  STL [R1+0x248], R19 ;  /* 0x0002481301007387 */ /* 0x000fe20000100800 */
[----:B------:R-:W-:Y:S01]  /*2a780*/  IADD3 R9, P2, PT, R9, UR54, RZ ;  /* 0x0000003609097c10 */ /* 0x000fe2000ff5e0ff */
[----:B-1----:R-:W-:Y:S01]  /*2a790*/  IMAD.MOV.U32 R5, RZ, RZ, R12 ;  /* 0x000000ffff057224 */ /* 0x002fe200078e000c */
[----:B------:R-:W-:Y:S01]  /*2a7a0*/  MOV R4, R11 ;  /* 0x0000000b00047202 */ /* 0x000fe20000000f00 */
[----:B------:R-:W-:Y:S01]  /*2a7b0*/  STL [R1+0x244], R20 ;  /* 0x0002441401007387 */ /* 0x000fe20000100800 */
[----:B------:R-:W-:-:S03]  /*2a7c0*/  IADD3 R7, P5, PT, R7, UR54, RZ ;  /* 0x0000003607077c10 */ /* 0x000fc6000ffbe0ff */
[----:B------:R-:W-:Y:S04]  /*2a7d0*/  STL [R1+0x268], R17 ;  /* 0x0002681101007387 */ /* 0x000fe80000100800 */
[----:B------:R-:W-:Y:S04]  /*2a7e0*/  STL [R1+0x264], R18 ;  /* 0x0002641201007387 */ /* 0x000fe80000100800 */
[----:B------:R-:W-:Y:S04]  /*2a7f0*/  STL [R1+0x288], R15 ;  /* 0x0002880f01007387 */ /* 0x000fe80000100800 */
[----:B------:R-:W-:Y:S04]  /*2a800*/  STL [R1+0x284], R16 ;  /* 0x0002841001007387 */ /* 0x000fe80000100800 */
[----:B------:R1:W-:Y:S01]  /*2a810*/  LDGSTS.E [R6+0x7400], desc[UR28][R4.64], P3 ;  /* 0x0740000004067fae */ /* 0x0003e200099a101c */
[----:B------:R-:W-:-:S03]  /*2a820*/  IADD3.X R10, PT, PT, R10, UR32, RZ, P2, !PT ;  /* 0x000000200a0a7c10 */ /* 0x000fc600097fe4ff */
[----:B------:R-:W-:Y:S04]  /*2a830*/  STL [R1+0x2a8], R13 ;  /* 0x0002a80d01007387 */ /* 0x000fe80000100800 */
[----:B------:R-:W-:Y:S01]  /*2a840*/  STL [R1+0x2a4], R14 ;  /* 0x0002a40e01007387 */ /* 0x000fe20000100800 */
[----:B------:R-:W-:Y:S01]  /*2a850*/  IADD3.X R8, PT, PT, R8, UR32, RZ, P5, !PT ;  /* 0x0000002008087c10 */ /* 0x000fe2000affe4ff */
[----:B-1----:R-:W-:Y:S02]  /*2a860*/  IMAD.MOV.U32 R4, RZ, RZ, R9 ;  /* 0x000000ffff047224 */ /* 0x002fe400078e0009 */
[----:B------:R-:W-:Y:S01]  /*2a870*/  IMAD.MOV.U32 R5, RZ, RZ, R10 ;  /* 0x000000ffff057224 */ /* 0x000fe200078e000a */
[----:B------:R-:W-:Y:S04]  /*2a880*/  STL [R1+0x2c8], R11 ;  /* 0x0002c80b01007387 */ /* 0x000fe80000100800 */
[----:B------:R-:W-:Y:S04]  /*2a890*/  STL [R1+0x2c4], R12 ;  /* 0x0002c40c01007387 */ /* 0x000fe80000100800 */
[----:B------:R-:W-:Y:S04]  /*2a8a0*/  STL [R1+0x2e8], R9 ;  /* 0x0002e80901007387 */ /* 0x000fe80000100800 */
[----:B------:R-:W-:Y:S04]  /*2a8b0*/  STL [R1+0x2e4], R10 ;  /* 0x0002e40a01007387 */ /* 0x000fe80000100800 */
[----:B------:R1:W-:Y:S04]  /*2a8c0*/  LDGSTS.E [R6+0x7800], desc[UR28][R4.64], P3 ;  /* 0x0780000004067fae */ /* 0x0003e800099a101c */
[----:B------:R2:W-:Y:S01]  /*2a8d0*/  STL [R1+0x308], R7 ;  /* 0x0003080701007387 */ /* 0x0005e20000100800 */
[----:B-1----:R-:W-:-:S02]  /*2a8e0*/  IMAD.MOV.U32 R4, RZ, RZ, R7 ;  /* 0x000000ffff047224 */ /* 0x002fc400078e0007 */
[----:B------:R-:W-:Y:S01]  /*2a8f0*/  IMAD.MOV.U32 R5, RZ, RZ, R8 ;  /* 0x000000ffff057224 */ /* 0x000fe200078e0008 */
[----:B--2---:R-:W-:Y:S01]  /*2a900*/  LOP3.LUT R7, R2, 0x20, RZ, 0x3c, !PT ;  /* 0x0000002002077812 */ /* 0x004fe200078e3cff */
[----:B------:R1:W-:Y:S04]  /*2a910*/  STL [R1+0x304], R8 ;  /* 0x0003040801007387 */ /* 0x0003e80000100800 */
[----:B------:R2:W-:Y:S04]  /*2a920*/  LDGSTS.E [R6+0x7c00], desc[UR28][R4.64], P3 ;  /* 0x07c0000004067fae */ /* 0x0005e800099a101c */
[----:B------:R-:W3:Y:S01]  /*2a930*/  LDL.LU R9, [R1+0xc] ;  /* 0x00000c0001097983 */ /* 0x000ee20000300800 */
[----:B--2---:R-:W-:-:S03]  /*2a940*/  VIADD R6, R7, UR7 ;  /* 0x0000000707067c36 */ /* 0x004fc60008000000 */
[----:B------:R-:W2:Y:S04]  /*2a950*/  LDL.LU R7, [R1+0x10] ;  /* 0x0000100001077983 */ /* 0x000ea80000300800 */
[----:B------:R-:W4:Y:S04]  /*2a960*/  LDL.LU R12, [R1+0x2c] ;  /* 0x00002c00010c7983 */ /* 0x000f280000300800 */
[----:B------:R-:W5:Y:S04]  /*2a970*/  LDL.LU R11, [R1+0x30] ;  /* 0x00003000010b7983 */ /* 0x000f680000300800 */
[----:B------:R-:W4:Y:S04]  /*2a980*/  LDL.LU R17, [R1+0x4c] ;  /* 0x00004c0001117983 */ /* 0x000f280000300800 */
[----:B-1----:R-:W4:Y:S04]  /*2a990*/  LDL.LU R8, [R1+0x50] ;  /* 0x0000500001087983 */ /* 0x002f280000300800 */
[----:B------:R-:W4:Y:S04]  /*2a9a0*/  LDL.LU R18, [R1+0x6c] ;  /* 0x00006c0001127983 */ /* 0x000f280000300800 */
[----:B------:R-:W4:Y:S04]  /*2a9b0*/  LDL.LU R10, [R1+0x70] ;  /* 0x00007000010a7983 */ /* 0x000f280000300800 */
[----:B------:R-:W4:Y:S04]  /*2a9c0*/  LDL.LU R15, [R1+0x8c] ;  /* 0x00008c00010f7983 */ /* 0x000f280000300800 */
[----:B------:R-:W4:Y:S01]  /*2a9d0*/  LDL.LU R13, [R1+0x90] ;  /* 0x00009000010d7983 */ /* 0x000f220000300800 */
[----:B------:R-:W-:-:S02]  /*2a9e0*/  IADD3 R201, P2, PT, R201, UR54, RZ ;  /* 0x00000036c9c97c10 */ /* 0x000fc4000ff5e0ff */
[----:B------:R-:W-:Y:S01]  /*2a9f0*/  IADD3 R209, P5, PT, R209, UR54, RZ ;  /* 0x00000036d1d17c10 */ /* 0x000fe2000ffbe0ff */
[----:B------:R-:W4:Y:S01]  /*2aa00*/  LDL.LU R14, [R1+0xb0] ;  /* 0x0000b000010e7983 */ /* 0x000f220000300800 */
[----:B------:R-:W-:Y:S01]  /*2aa10*/  IADD3.X R200, PT, PT, R200, UR32, RZ, P2, !PT ;  /* 0x00000020c8c87c10 */ /* 0x000fe200097fe4ff */
[----:B------:R-:W-:Y:S01]  /*2aa20*/  IMAD.MOV.U32 R4, RZ, RZ, R201 ;  /* 0x000000ffff047224 */ /* 0x000fe200078e00c9 */
[----:B------:R-:W-:Y:S01]  /*2aa30*/  IADD3.X R208, PT, PT, R208, UR32, RZ, P5, !PT ;  /* 0x00000020d0d07c10 */ /* 0x000fe2000affe4ff */
[----:B------:R-:W4:Y:S02]  /*2aa40*/  LDL.LU R19, [R1+0xd0] ;  /* 0x0000d00001137983 */ /* 0x000f240000300800 */
[----:B------:R-:W-:Y:S01]  /*2aa50*/  IMAD.MOV.U32 R5, RZ, RZ, R200 ;  /* 0x000000ffff057224 */ /* 0x000fe200078e00c8 */
[----:B------:R-:W-:-:S04]  /*2aa60*/  IADD3 R217, P2, PT, R217, UR54, RZ ;  /* 0x00000036d9d97c10 */ /* 0x000fc8000ff5e0ff */
[----:B------:R1:W-:Y:S01]  /*2aa70*/  LDGSTS.E [R6+0x100], desc[UR28][R4.64], P3 ;  /* 0x0010000004067fae */ /* 0x0003e200099a101c */
[----:B------:R-:W-:Y:S02]  /*2aa80*/  IADD3.X R216, PT, PT, R216, UR32, RZ, P2, !PT ;  /* 0x00000020d8d87c10 */ /* 0x000fe400097fe4ff */
[----:B------:R-:W-:Y:S01]  /*2aa90*/  IADD3 R225, P5, PT, R225, UR54, RZ ;  /* 0x00000036e1e17c10 */ /* 0x000fe2000ffbe0ff */
[----:B-1----:R-:W-:Y:S02]  /*2aaa0*/  IMAD.MOV.U32 R4, RZ, RZ, R209 ;  /* 0x000000ffff047224 */ /* 0x002fe400078e00d1 */
[----:B------:R-:W-:Y:S01]  /*2aab0*/  IMAD.MOV.U32 R5, RZ, RZ, R208 ;  /* 0x000000ffff057224 */ /* 0x000fe200078e00d0 */
[----:B------:R-:W-:-:S04]  /*2aac0*/  IADD3.X R224, PT, PT, R224, UR32, RZ, P5, !PT ;  /* 0x00000020e0e07c10 */ /* 0x000fc8000affe4ff */
[----:B------:R1:W-:Y:S01]  /*2aad0*/  LDGSTS.E [R6+0x500], desc[UR28][R4.64], P3 ;  /* 0x0050000004067fae */ /* 0x0003e200099a101c */
[----:B------:R-:W-:Y:S02]  /*2aae0*/  IADD3 R233, P2, PT, R233, UR54, RZ ;  /* 0x00000036e9e97c10 */ /* 0x000fe4000ff5e0ff */
[----:B------:R-:W-:Y:S02]  /*2aaf0*/  IADD3 R241, P5, PT, R241, UR54, RZ ;  /* 0x00000036f1f17c10 */ /* 0x000fe4000ffbe0ff */
[----:B------:R-:W-:Y:S01]  /*2ab00*/  IADD3.X R232, PT, PT, R232, UR32, RZ, P2, !PT ;  /* 0x00000020e8e87c10 */ /* 0x000fe200097fe4ff */
[----:B-1----:R-:W-:Y:S01]  /*2ab10*/  IMAD.MOV.U32 R4, RZ, RZ, R217 ;  /* 0x000000ffff047224 */ /* 0x002fe200078e00d9 */
[----:B------:R-:W-:-:S05]  /*2ab20*/  MOV R5, R216 ;  /* 0x000000d800057202 */ /* 0x000fca0000000f00 */
[----:B------:R1:W-:Y:S01]  /*2ab30*/  LDGSTS.E [R6+0x900], desc[UR28][R4.64], P3 ;  /* 0x0090000004067fae */ /* 0x0003e200099a101c */
[----:B------:R-:W-:Y:S02]  /*2ab40*/  IADD3.X R240, PT, PT, R240, UR32, RZ, P5, !PT ;  /* 0x00000020f0f07c10 */ /* 0x000fe4000affe4ff */
[----:B------:R-:W-:Y:S01]  /*2ab50*/  IADD3 R249, P2, PT, R249, UR54, RZ ;  /* 0x00000036f9f97c10 */ /* 0x000fe2000ff5e0ff */
[----:B-1----:R-:W-:Y:S02]  /*2ab60*/  IMAD.MOV.U32 R4, RZ, RZ, R225 ;  /* 0x000000ffff047224 */ /* 0x002fe400078e00e1 */
[----:B------:R-:W-:-:S05]  /*2ab70*/  IMAD.MOV.U32 R5, RZ, RZ, R224 ;  /* 0x000000ffff057224 */ /* 0x000fca00078e00e0 */
[----:B------:R1:W-:Y:S01]  /*2ab80*/  LDGSTS.E [R6+0xd00], desc[UR28][R4.64], P3 ;  /* 0x00d0000004067fae */ /* 0x0003e200099a101c */
[----:B------:R-:W-:Y:S01]  /*2ab90*/  IADD3.X R248, PT, PT, R248, UR32, RZ, P2, !PT ;  /* 0x00000020f8f87c10 */ /* 0x000fe200097fe4ff */
[----:B-1----:R-:W-:Y:S02]  /*2aba0*/  IMAD.MOV.U32 R4, RZ, RZ, R233 ;  /* 0x000000ffff047224 */ /* 0x002fe400078e00e9 */
[----:B------:R-:W-:-:S05]  /*2abb0*/  IMAD.MOV.U32 R5, RZ, RZ, R232 ;  /* 0x000000ffff057224 */ /* 0x000fca00078e00e8 */
[----:B------:R1:W-:Y:S02]  /*2abc0*/  LDGSTS.E [R6+0x1100], desc[UR28][R4.64], P3 ;  /* 0x0110000004067fae */ /* 0x0003e400099a101c */
[----:B-1----:R-:W-:Y:S02]  /*2abd0*/  IMAD.MOV.U32 R4, RZ, RZ, R241 ;  /* 0x000000ffff047224 */ /* 0x002fe400078e00f1 */
[----:B------:R-:W-:-:S05]  /*2abe0*/  IMAD.MOV.U32 R5, RZ, RZ, R240 ;  /* 0x000000ffff057224 */ /* 0x000fca00078e00f0 */
[----:B------:R1:W-:Y:S02]  /*2abf0*/  LDGSTS.E [R6+0x1500], desc[UR28][R4.64], P3 ;  /* 0x0150000004067fae */ /* 0x0003e400099a101c */
[----:B-1----:R-:W-:Y:S02]  /*2ac00*/  IMAD.MOV.U32 R4, RZ, RZ, R249 ;  /* 0x000000ffff047224 */ /* 0x002fe400078e00f9 */
[----:B------:R-:W-:-:S05]  /*2ac10*/  IMAD.MOV.U32 R5, RZ, RZ, R248 ;  /* 0x000000ffff057224 */ /* 0x000fca00078e00f8 */
[----:B------:R1:W-:Y:S01]  /*2ac20*/  LDGSTS.E [R6+0x1900], desc[UR28][R4.64], P3 ;  /* 0x0190000004067fae */ /* 0x0003e200099a101c */
[----:B--2---:R-:W-:-:S04]  /*2ac30*/  IADD3 R7, P5, PT, R7, UR54, RZ ;  /* 0x0000003607077c10 */ /* 0x004fc8000ffbe0ff */
[----:B---3--:R-:W-:Y:S01]  /*2ac40*/  IADD3.X R9, PT, PT, R9, UR32, RZ, P5, !PT ;  /* 0x0000002009097c10 */ /* 0x008fe2000affe4ff */
[----:B------:R2:W-:Y:S04]  /*2ac50*/  STL [R1+0x10], R7 ;  /* 0x0000100701007387 */ /* 0x0005e80000100800 */
[----:B------:R3:W-:Y:S04]  /*2ac60*/  STL [R1+0xc], R9 ;  /* 0x00000c0901007387 */ /* 0x0007e80000100800 */
[----:B------:R-:W4:Y:S01]  /*2ac70*/  LDL.LU R16, [R1+0xac] ;  /* 0x0000ac0001107983 */ /* 0x000f220000300800 */
[----:B-----5:R-:W-:-:S03]  /*2ac80*/  IADD3 R11, P2, PT, R11, UR54, RZ ;  /* 0x000000360b0b7c10 */ /* 0x020fc6000ff5e0ff */
[----:B------:R-:W5:Y:S01]  /*2ac90*/  LDL.LU R20, [R1+0xcc] ;  /* 0x0000cc0001147983 */ /* 0x000f620000300800 */
[----:B-1----:R-:W-:Y:S01]  /*2aca0*/  IMAD.MOV.U32 R4, RZ, RZ, R7 ;  /* 0x000000ffff047224 */ /* 0x002fe200078e0007 */
[----:B----4-:R-:W-:Y:S01]  /*2acb0*/  IADD3.X R12, PT, PT, R12, UR32, RZ, P2, !PT ;  /* 0x000000200c0c7c10 */ /* 0x010fe200097fe4ff */
[----:B------:R-:W-:Y:S01]  /*2acc0*/  IMAD.MOV.U32 R5, RZ, RZ, R9 ;  /* 0x000000ffff057224 */ /* 0x000fe200078e0009 */
[----:B------:R-:W-:Y:S01]  /*2acd0*/  IADD3 R8, P5, PT, R8, UR54, RZ ;  /* 0x0000003608087c10 */ /* 0x000fe2000ffbe0ff */
[----:B--2---:R-:W2:Y:S04]  /*2ace0*/  LDL.LU R7, [R1+0xf0] ;  /* 0x0000f00001077983 */ /* 0x004ea80000300800 */
[----:B---3--:R-:W3:Y:S01]  /*2acf0*/  LDL.LU R9, [R1+0x110] ;  /* 0x0001100001097983 */ /* 0x008ee20000300800 */
[----:B------:R-:W-:-:S03]  /*2ad00*/  IADD3.X R17, PT, PT, R17, UR32, RZ, P5, !PT ;  /* 0x0000002011117c10 */ /* 0x000fc6000affe4ff */
[----:B------:R1:W-:Y:S04]  /*2ad10*/  STL [R1+0x30], R11 ;  /* 0x0000300b01007387 */ /* 0x0003e80000100800 */
[----:B------:R4:W-:Y:S04]  /*2ad20*/  LDGSTS.E [R6+0x1d00], desc[UR28][R4.64], P3 ;  /* 0x01d0000004067fae */ /* 0x0009e800099a101c */
[----:B------:R1:W-:Y:S04]  /*2ad30*/  STL [R1+0x2c], R12 ;  /* 0x00002c0c01007387 */ /* 0x0003e80000100800 */
[----:B------:R-:W-:Y:S01]  /*2ad40*/  STL [R1+0x50], R8 ;  /* 0x0000500801007387 */ /* 0x000fe20000100800 */
[----:B----4-:R-:W-:-:S03]  /*2ad50*/  IMAD.MOV.U32 R4, RZ, RZ, R11 ;  /* 0x000000ffff047224 */ /* 0x010fc600078e000b */
[----:B-1----:R-:W4:Y:S01]  /*2ad60*/  LDL.LU R11, [R1+0xec] ;  /* 0x0000ec00010b7983 */ /* 0x002f220000300800 */
[----:B------:R-:W-:-:S03]  /*2ad70*/  MOV R5, R12 ;  /* 0x0000000c00057202 */ /* 0x000fc60000000f00 */
[----:B------:R1:W-:Y:S01]  /*2ad80*/  STL [R1+0x4c], R17 ;  /* 0x00004c1101007387 */ /* 0x0003e20000100800 */
[----:B------:R-:W-:-:S03]  /*2ad90*/  IADD3 R10, P2, PT, R10, UR54, RZ ;  /* 0x000000360a0a7c10 */ /* 0x000fc6000ff5e0ff */
[----:B------:R-:W4:Y:S01]  /*2ada0*/  LDL.LU R12, [R1+0x10c] ;  /* 0x00010c00010c7983 */ /* 0x000f220000300800 */
[----:B------:R-:W-:-:S03]  /*2adb0*/  IADD3.X R18, PT, PT, R18, UR32, RZ, P2, !PT ;  /* 0x0000002012127c10 */ /* 0x000fc600097fe4ff */
[----:B------:R1:W-:Y:S01]  /*2adc0*/  LDGSTS.E [R6+0x2100], desc[UR28][R4.64], P3 ;  /* 0x0210000004067fae */ /* 0x0003e200099a101c */
[----:B------:R-:W-:-:S04]  /*2add0*/  IADD3 R13, P5, PT, R13, UR54, RZ ;  /* 0x000000360d0d7c10 */ /* 0x000fc8000ffbe0ff */
[----:B------:R-:W-:Y:S01]  /*2ade0*/  IADD3.X R15, PT, PT, R15, UR32, RZ, P5, !PT ;  /* 0x000000200f0f7c10 */ /* 0x000fe2000affe4ff */
[----:B-1----:R-:W-:Y:S02]  /*2adf0*/  IMAD.MOV.U32 R4, RZ, RZ, R8 ;  /* 0x000000ffff047224 */ /* 0x002fe400078e0008 */
[----:B------:R-:W-:Y:S02]  /*2ae00*/  IMAD.MOV.U32 R5, RZ, RZ, R17 ;  /* 0x000000ffff057224 */ /* 0x000fe400078e0011 */
[----:B------:R-:W4:Y:S04]  /*2ae10*/  LDL.LU R17, [R1+0x130] ;  /* 0x0001300001117983 */ /* 0x000f280000300800 */
[----:B------:R-:W4:Y:S04]  /*2ae20*/  LDL.LU R8, [R1+0x150] ;  /* 0x0001500001087983 */ /* 0x000f280000300800 */
[----:B------:R-:W-:Y:S04]  /*2ae30*/  STL [R1+0x70], R10 ;  /* 0x0000700a01007387 */ /* 0x000fe80000100800 */
[----:B------:R1:W-:Y:S04]  /*2ae40*/  LDGSTS.E [R6+0x2500], desc[UR28][R4.64], P3 ;  /* 0x0250000004067fae */ /* 0x0003e800099a101c */
[----:B------:R1:W-:Y:S04]  /*2ae50*/  STL [R1+0x6c], R18 ;  /* 0x00006c1201007387 */ /* 0x0003e80000100800 */
[----:B------:R-:W-:Y:S01]  /*2ae60*/  STL [R1+0x90], R13 ;  /* 0x0000900d01007387 */ /* 0x000fe20000100800 */
[----:B-1----:R-:W-:-:S03]  /*2ae70*/  IMAD.MOV.U32 R5, RZ, RZ, R18 ;  /* 0x000000ffff057224 */ /* 0x002fc600078e0012 */
[----:B------:R-:W4:Y:S01]  /*2ae80*/  LDL.LU R18, [R1+0x12c] ;  /* 0x00012c0001127983 */ /* 0x000f220000300800 */
[----:B------:R-:W-:-:S03]  /*2ae90*/  IMAD.MOV.U32 R4, RZ, RZ, R10 ;  /* 0x000000ffff047224 */ /* 0x000fc600078e000a */
[----:B------:R1:W-:Y:S04]  /*2aea0*/  STL [R1+0x8c], R15 ;  /* 0x00008c0f01007387 */ /* 0x0003e80000100800 */
[----:B------:R-:W4:Y:S01]  /*2aeb0*/  LDL.LU R10, [R1+0x14c] ;  /* 0x00014c00010a7983 */ /* 0x000f220000300800 */
[----:B------:R-:W-:Y:S02]  /*2aec0*/  IADD3 R14, P2, PT, R14, UR54, RZ ;  /* 0x000000360e0e7c10 */ /* 0x000fe4000ff5e0ff */
[----:B------:R-:W-:Y:S01]  /*2aed0*/  IADD3 R19, P5, PT, R19, UR54, RZ ;  /* 0x0000003613137c10 */ /* 0x000fe2000ffbe0ff */
[----:B------:R1:W-:Y:S02]  /*2aee0*/  LDGSTS.E [R6+0x2900], desc[UR28][R4.64], P3 ;  /* 0x0290000004067fae */ /* 0x0003e400099a101c */
[----:B-1----:R-:W-:-:S02]  /*2aef0*/  IMAD.MOV.U32 R4, RZ, RZ, R13 ;  /* 0x000000ffff047224 */ /* 0x002fc400078e000d */
[----:B------:R-:W-:Y:S02]  /*2af00*/  IMAD.MOV.U32 R5, RZ, RZ, R15 ;  /* 0x000000ffff057224 */ /* 0x000fe400078e000f */
[----:B------:R-:W4:Y:S04]  /*2af10*/  LDL.LU R15, [R1+0x170] ;  /* 0x00017000010f7983 */ /* 0x000f280000300800 */
[----:B------:R-:W4:Y:S04]  /*2af20*/  LDL.LU R13, [R1+0x190] ;  /* 0x00019000010d7983 */ /* 0x000f280000300800 */
[----:B------:R-:W-:Y:S04]  /*2af30*/  STL [R1+0xb0], R14 ;  /* 0x0000b00e01007387 */ /* 0x000fe80000100800 */
[----:B------:R1:W-:Y:S02]  /*2af40*/  LDGSTS.E [R6+0x2d00], desc[UR28][R4.64], P3 ;  /* 0x02d0000004067fae */ /* 0x0003e400099a101c */
[----:B-1----:R-:W-:Y:S01]  /*2af50*/  IMAD.MOV.U32 R4, RZ, RZ, R14 ;  /* 0x000000ffff047224 */ /* 0x002fe200078e000e */
[----:B------:R-:W-:-:S02]  /*2af60*/  IADD3.X R16, PT, PT, R16, UR32, RZ, P2, !PT ;  /* 0x0000002010107c10 */ /* 0x000fc400097fe4ff */
[----:B-----5:R-:W-:-:S03]  /*2af70*/  IADD3.X R20, PT, PT, R20, UR32, RZ, P5, !PT ;  /* 0x0000002014147c10 */ /* 0x020fc6000affe4ff */
[----:B------:R1:W-:Y:S01]  /*2af80*/  STL [R1+0xac], R16 ;  /* 0x0000ac1001007387 */ /* 0x0003e20000100800 */
[----:B------:R-:W-:-:S03]  /*2af90*/  IMAD.MOV.U32 R5, RZ, RZ, R16 ;  /* 0x000000ffff057224 */ /* 0x000fc600078e0010 */
[----:B------:R-:W-:Y:S01]  /*2afa0*/  STL [R1+0xd0], R19 ;  /* 0x0000d01301007387 */ /* 0x000fe20000100800 */
[----:B--2---:R-:W-:-:S03]  /*2afb0*/  IADD3 R7, P2, PT, R7, UR54, RZ ;  /* 0x0000003607077c10 */ /* 0x004fc6000ff5e0ff */
[----:B------:R2:W-:Y:S04]  /*2afc0*/  LDGSTS.E [R6+0x3100], desc[UR28][R4.64], P3 ;  /* 0x0310000004067fae */ /* 0x0005e800099a101c */
[----:B-1----:R-:W5:Y:S04]  /*2afd0*/  LDL.LU R16, [R1+0x16c] ;  /* 0x00016c0001107983 */ /* 0x002f680000300800 */
[----:B------:R-:W-:Y:S04]  /*2afe0*/  STL [R1+0xcc], R20 ;  /* 0x0000cc1401007387 */ /* 0x000fe80000100800 */
[----:B------:R-:W5:Y:S01]  /*2aff0*/  LDL.LU R14, [R1+0x18c] ;  /* 0x00018c00010e7983 */ /* 0x000f620000300800 */
[----:B--2---:R-:W-:-:S02]  /*2b000*/  IMAD.MOV.U32 R4, RZ, RZ, R19 ;  /* 0x000000ffff047224 */ /* 0x004fc400078e0013 */
[----:B------:R-:W-:Y:S01]  /*2b010*/  IMAD.MOV.U32 R5, RZ, RZ, R20 ;  /* 0x000000ffff057224 */ /* 0x000fe200078e0014 */
[----:B---3--:R-:W-:Y:S01]  /*2b020*/  IADD3 R9, P5, PT, R9, UR54, RZ ;  /* 0x0000003609097c10 */ /* 0x008fe2000ffbe0ff */
[----:B------:R-:W-:Y:S04]  /*2b030*/  STL [R1+0xf0], R7 ;  /* 0x0000f00701007387 */ /* 0x000fe80000100800 */
[----:B------:R1:W-:Y:S01]  /*2b040*/  LDGSTS.E [R6+0x3500], desc[UR28][R4.64], P3 ;  /* 0x0350000004067fae */ /* 0x0003e200099a101c */
[----:B----4-:R-:W-:-:S05]  /*2b050*/  IADD3.X R11, PT, PT, R11, UR32, RZ, P2, !PT ;  /* 0x000000200b0b7c10 */ /* 0x010fca00097fe4ff */
[----:B------:R2:W-:Y:S01]  /*2b060*/  STL [R1+0xec], R11 ;  /* 0x0000ec0b01007387 */ /* 0x0005e20000100800 */
[----:B------:R-:W-:-:S03]  /*2b070*/  IADD3.X R12, PT, PT, R12, UR32, RZ, P5, !PT ;  /* 0x000000200c0c7c10 */ /* 0x000fc6000affe4ff */
[----:B------:R-:W-:Y:S01]  /*2b080*/  STL [R1+0x110], R9 ;  /* 0x0001100901007387 */ /* 0x000fe20000100800 */
[----:B-1----:R-:W-:Y:S01]  /*2b090*/  IMAD.MOV.U32 R4, RZ, RZ, R7 ;  /* 0x000000ffff047224 */ /* 0x002fe200078e0007 */
[----:B------:R-:W-:Y:S02]  /*2b0a0*/  MOV R5, R11 ;  /* 0x0000000b00057202 */ /* 0x000fe40000000f00 */
[----:B--2---:R-:W2:Y:S04]  /*2b0b0*/  LDL.LU R11, [R1+0x1b0] ;  /* 0x0001b000010b7983 */ /* 0x004ea80000300800 */
[----:B------:R1:W-:Y:S04]  /*2b0c0*/  STL [R1+0x10c], R12 ;  /* 0x00010c0c01007387 */ /* 0x0003e80000100800 */
[----:B------:R3:W-:Y:S04]  /*2b0d0*/  LDGSTS.E [R6+0x3900], desc[UR28][R4.64], P3 ;  /* 0x0390000004067fae */ /* 0x0007e800099a101c */
[----:B------:R-:W4:Y:S01]  /*2b0e0*/  LDL.LU R7, [R1+0x1d0] ;  /* 0x0001d00001077983 */ /* 0x000f220000300800 */
[----:B------:R-:W-:Y:S01]  /*2b0f0*/  IADD3 R17, P2, PT, R17, UR54, RZ ;  /* 0x0000003611117c10 */ /* 0x000fe2000ff5e0ff */
[----:B---3--:R-:W-:-:S02]  /*2b100*/  IMAD.MOV.U32 R5, RZ, RZ, R12 ;  /* 0x000000ffff057224 */ /* 0x008fc400078e000c */
[----:B-1----:R-:W3:Y:S01]  /*2b110*/  LDL.LU R12, [R1+0x1ac] ;  /* 0x0001ac00010c7983 */ /* 0x002ee20000300800 */
[----:B------:R-:W-:Y:S01]  /*2b120*/  IMAD.MOV.U32 R4, RZ, RZ, R9 ;  /* 0x000000ffff047224 */ /* 0x000fe200078e0009 */
[----:B------:R-:W-:Y:S02]  /*2b130*/  IADD3 R8, P5, PT, R8, UR54, RZ ;  /* 0x0000003608087c10 */ /* 0x000fe4000ffbe0ff */
[----:B------:R-:W3:Y:S04]  /*2b140*/  LDL.LU R9, [R1+0x1cc] ;  /* 0x0001cc0001097983 */ /* 0x000ee80000300800 */
[----:B------:R1:W-:Y:S01]  /*2b150*/  LDGSTS.E [R6+0x3d00], desc[UR28][R4.64], P3 ;  /* 0x03d0000004067fae */ /* 0x0003e200099a101c */
[----:B------:R-:W-:Y:S01]  /*2b160*/  IADD3.X R18, PT, PT, R18, UR32, RZ, P2, !PT ;  /* 0x0000002012127c10 */ /* 0x000fe200097fe4ff */
[----:B-1----:R-:W-:-:S04]  /*2b170*/  IMAD.MOV.U32 R4, RZ, RZ, R17 ;  /* 0x000000ffff047224 */ /* 0x002fc800078e0011 */
[----:B------:R-:W-:Y:S01]  /*2b180*/  IMAD.MOV.U32 R5, RZ, RZ, R18 ;  /* 0x000000ffff057224 */ /* 0x000fe200078e0012 */
[----:B------:R-:W-:Y:S01]  /*2b190*/  STL [R1+0x130], R17 ;  /* 0x0001301101007387 */ /* 0x000fe20000100800 */
[----:B------:R-:W-:-:S03]  /*2b1a0*/  IADD3.X R10, PT, PT, R10, UR32, RZ, P5, !PT ;  /* 0x000000200a0a7c10 */ /* 0x000fc6000affe4ff */
[----:B------:R-:W-:Y:S04]  /*2b1b0*/  STL [R1+0x12c], R18 ;  /* 0x00012c1201007387 */ /* 0x000fe80000100800 */
[----:B------:R-:W-:Y:S04]  /*2b1c0*/  STL [R1+0x150], R8 ;  /* 0x0001500801007387 */ /* 0x000fe80000100800 */
[----:B------:R1:W-:Y:S04]  /*2b1d0*/  LDGSTS.E [R6+0x4100], desc[UR28][R4.64], P3 ;  /* 0x0410000004067fae */ /* 0x0003e800099a101c */
[----:B------:R1:W-:Y:S02]  /*2b1e0*/  STL [R1+0x14c], R10 ;  /* 0x00014c0a01007387 */ /* 0x0003e40000100800 */
[----:B-1----:R-:W-:-:S02]  /*2b1f0*/  IMAD.MOV.U32 R5, RZ, RZ, R10 ;  /* 0x000000ffff057224 */ /* 0x002fc400078e000a */
[----:B------:R-:W-:Y:S01]  /*2b200*/  IMAD.MOV.U32 R4, RZ, RZ, R8 ;  /* 0x000000ffff047224 */ /* 0x000fe200078e0008 */
[----:B------:R-:W3:Y:S04]  /*2b210*/  LDL.LU R10, [R1+0x1ec] ;  /* 0x0001ec00010a7983 */ /* 0x000ee80000300800 */
[----:B------:R-:W3:Y:S04]  /*2b220*/  LDL.LU R8, [R1+0x1f0] ;  /* 0x0001f00001087983 */ /* 0x000ee80000300800 */
[----:B------:R-:W3:Y:S04]  /*2b230*/  LDL.LU R24, [R1+0x20c] ;  /* 0x00020c0001187983 */ /* 0x000ee80000300800 */
[----:B------:R-:W3:Y:S01]  /*2b240*/  LDL.LU R23, [R1+0x210] ;  /* 0x0002100001177983 */ /* 0x000ee20000300800 */
[----:B------:R-:W-:-:S02]  /*2b250*/  IADD3 R15, P2, PT, R15, UR54, RZ ;  /* 0x000000360f0f7c10 */ /* 0x000fc4000ff5e0ff */
[----:B------:R-:W-:Y:S01]  /*2b260*/  IADD3 R13, P5, PT, R13, UR54, RZ ;  /* 0x000000360d0d7c10 */ /* 0x000fe2000ffbe0ff */
[----:B------:R1:W-:Y:S04]  /*2b270*/  LDGSTS.E [R6+0x4500], desc[UR28][R4.64], P3 ;  /* 0x0450000004067fae */ /* 0x0003e800099a101c */
[----:B------:R2:W-:Y:S01]  /*2b280*/  STL [R1+0x170], R15 ;  /* 0x0001700f01007387 */ /* 0x0005e20000100800 */
[----:B-1----:R-:W-:Y:S01]  /*2b290*/  IMAD.MOV.U32 R4, RZ, RZ, R15 ;  /* 0x000000ffff047224 */ /* 0x002fe200078e000f */
[----:B-----5:R-:W-:-:S05]  /*2b2a0*/  IADD3.X R16, PT, PT, R16, UR32, RZ, P2, !PT ;  /* 0x0000002010107c10 */ /* 0x020fca00097fe4ff */
[----:B------:R1:W-:Y:S01]  /*2b2b0*/  STL [R1+0x16c], R16 ;  /* 0x00016c1001007387 */ /* 0x0003e20000100800 */
[----:B------:R-:W-:-:S03]  /*2b2c0*/  IADD3.X R14, PT, PT, R14, UR32, RZ, P5, !PT ;  /* 0x000000200e0e7c10 */ /* 0x000fc6000affe4ff */
[----:B------:R-:W-:Y:S04]  /*2b2d0*/  STL [R1+0x190], R13 ;  /* 0x0001900d01007387 */ /* 0x000fe80000100800 */
[----:B------:R5:W-:Y:S04]  /*2b2e0*/  STL [R1+0x18c], R14 ;  /* 0x00018c0e01007387 */ /* 0x000be80000100800 */
[----:B------:R-:W3:Y:S04]  /*2b2f0*/  LDL.LU R22, [R1+0x22c] ;  /* 0x00022c0001167983 */ /* 0x000ee80000300800 */
[----:B------:R-:W3:Y:S04]  /*2b300*/  LDL.LU R21, [R1+0x230] ;  /* 0x0002300001157983 */ /* 0x000ee80000300800 */
[----:B------:R-:W3:Y:S04]  /*2b310*/  LDL.LU R20, [R1+0x24c] ;  /* 0x00024c0001147983 */ /* 0x000ee80000300800 */
[----:B------:R-:W3:Y:S01]  /*2b320*/  LDL.LU R19, [R1+0x250] ;  /* 0x0002500001137983 */ /* 0x000ee20000300800 */
[----:B--2---:R-:W-:-:S03]  /*2b330*/  IADD3 R11, P2, PT, R11, UR54, RZ ;  /* 0x000000360b0b7c10 */ /* 0x004fc6000ff5e0ff */
[----:B------:R-:W2:Y:S01]  /*2b340*/  LDL.LU R17, [R1+0x270] ;  /* 0x0002700001117983 */ /* 0x000ea20000300800 */
[----:B------:R-:W-:-:S03]  /*2b350*/  IMAD.MOV.U32 R5, RZ, RZ, R16 ;  /* 0x000000ffff057224 */ /* 0x000fc600078e0010 */
[----:B------:R-:W2:Y:S04]  /*2b360*/  LDL.LU R15, [R1+0x290] ;  /* 0x00029000010f7983 */ /* 0x000ea80000300800 */
[----:B------:R-:W-:Y:S01]  /*2b370*/  STL [R1+0x1b0], R11 ;  /* 0x0001b00b01007387 */ /* 0x000fe20000100800 */
[----:B----4-:R-:W-:-:S03]  /*2b380*/  IADD3 R7, P5, PT, R7, UR54, RZ ;  /* 0x0000003607077c10 */ /* 0x010fc6000ffbe0ff */
[----:B------:R4:W-:Y:S01]  /*2b390*/  LDGSTS.E [R6+0x4900], desc[UR28][R4.64], P3 ;  /* 0x0490000004067fae */ /* 0x0009e200099a101c */
[----:B---3--:R-:W-:Y:S02]  /*2b3a0*/  IADD3.X R12, PT, PT, R12, UR32, RZ, P2, !PT ;  /* 0x000000200c0c7c10 */ /* 0x008fe400097fe4ff */
[----:B------:R-:W-:-:S03]  /*2b3b0*/  IADD3.X R9, PT, PT, R9, UR32, RZ, P5, !PT ;  /* 0x0000002009097c10 */ /* 0x000fc6000affe4ff */
[----:B------:R3:W-:Y:S04]  /*2b3c0*/  STL [R1+0x1ac], R12 ;  /* 0x0001ac0c01007387 */ /* 0x0007e80000100800 */
[----:B------:R-:W-:Y:S04]  /*2b3d0*/  STL [R1+0x1d0], R7 ;  /* 0x0001d00701007387 */ /* 0x000fe80000100800 */
[----:B------:R-:W2:Y:S01]  /*2b3e0*/  LDL.LU R18, [R1+0x26c] ;  /* 0x00026c0001127983 */ /* 0x000ea20000300800 */
[----:B----4-:R-:W-:Y:S02]  /*2b3f0*/  IMAD.MOV.U32 R4, RZ, RZ, R13 ;  /* 0x000000ffff047224 */ /* 0x010fe400078e000d */
[----:B------:R-:W-:Y:S01]  /*2b400*/  IMAD.MOV.U32 R5, RZ, RZ, R14 ;  /* 0x000000ffff057224 */ /* 0x000fe200078e000e */
[----:B------:R4:W-:Y:S04]  /*2b410*/  STL [R1+0x1cc], R9 ;  /* 0x0001cc0901007387 */ /* 0x0009e80000100800 */
[----:B-1----:R-:W2:Y:S04]  /*2b420*/  LDL.LU R16, [R1+0x28c] ;  /* 0x00028c0001107983 */ /* 0x002ea80000300800 */
[----:B-----5:R-:W5:Y:S04]  /*2b430*/  LDL.LU R14, [R1+0x2ac] ;  /* 0x0002ac00010e7983 */ /* 0x020f680000300800 */
[----:B------:R-:W5:Y:S04]  /*2b440*/  LDL.LU R13, [R1+0x2b0] ;  /* 0x0002b000010d7983 */ /* 0x000f680000300800 */
[----:B------:R1:W-:Y:S02]  /*2b450*/  LDGSTS.E [R6+0x4d00], desc[UR28][R4.64], P3 ;  /* 0x04d0000004067fae */ /* 0x0003e400099a101c */
[----:B-1----:R-:W-:Y:S01]  /*2b460*/  IMAD.MOV.U32 R4, RZ, RZ, R11 ;  /* 0x000000ffff047224 */ /* 0x002fe200078e000b */
[----:B------:R-:W-:-:S02]  /*2b470*/  MOV R5, R12 ;  /* 0x0000000c00057202 */ /* 0x000fc40000000f00 */
[----:B---3--:R-:W3:Y:S04]  /*2b480*/  LDL.LU R12, [R1+0x2cc] ;  /* 0x0002cc00010c7983 */ /* 0x008ee80000300800 */
[----:B------:R-:W3:Y:S01]  /*2b490*/  LDL.LU R11, [R1+0x2d0] ;  /* 0x0002d000010b7983 */ /* 0x000ee20000300800 */
[----:B------:R-:W-:-:S03]  /*2b4a0*/  IADD3 R8, P2, PT, R8, UR54, RZ ;  /* 0x0000003608087c10 */ /* 0x000fc6000ff5e0ff */
[----:B------:R1:W-:Y:S01]  /*2b4b0*/  LDGSTS.E [R6+0x5100], desc[UR28][R4.64], P3 ;  /* 0x0510000004067fae */ /* 0x0003e200099a101c */
[----:B------:R-:W-:Y:S02]  /*2b4c0*/  IADD3.X R10, PT, PT, R10, UR32, RZ, P2, !PT ;  /* 0x000000200a0a7c10 */ /* 0x000fe400097fe4ff */
[----:B------:R-:W-:Y:S01]  /*2b4d0*/  IADD3 R23, P5, PT, R23, UR54, RZ ;  /* 0x0000003617177c10 */ /* 0x000fe2000ffbe0ff */
[----:B-1----:R-:W-:Y:S02]  /*2b4e0*/  IMAD.MOV.U32 R4, RZ, RZ, R7 ;  /* 0x000000ffff047224 */ /* 0x002fe400078e0007 */
[----:B------:R-:W-:Y:S02]  /*2b4f0*/  IMAD.MOV.U32 R5, RZ, RZ, R9 ;  /* 0x000000ffff057224 */ /* 0x000fe400078e0009 */
[----:B----4-:R-:W4:Y:S04]  /*2b500*/  LDL.LU R9, [R1+0x2f0] ;  /* 0x0002f00001097983 */ /* 0x010f280000300800 */
[----:B------:R-:W4:Y:S01]  /*2b510*/  LDL.LU R7, [R1+0x310] ;  /* 0x0003100001077983 */ /* 0x000f220000300800 */
[----:B------:R-:W-:-:S03]  /*2b520*/  IADD3.X R24, PT, PT, R24, UR32, RZ, P5, !PT ;  /* 0x0000002018187c10 */ /* 0x000fc6000affe4ff */
[----:B------:R-:W-:Y:S04]  /*2b530*/  STL [R1+0x1f0], R8 ;  /* 0x0001f00801007387 */ /* 0x000fe80000100800 */
[----:B------:R1:W-:Y:S04]  /*2b540*/  LDGSTS.E [R6+0x5500], desc[UR28][R4.64], P3 ;  /* 0x0550000004067fae */ /* 0x0003e800099a101c */
[----:B------:R1:W-:Y:S04]  /*2b550*/  STL [R1+0x1ec], R10 ;  /* 0x0001ec0a01007387 */ /* 0x0003e80000100800 */
[----:B------:R-:W-:Y:S01]  /*2b560*/  STL [R1+0x210], R23 ;  /* 0x0002101701007387 */ /* 0x000fe20000100800 */
[----:B-1----:R-:W-:-:S03]  /*2b570*/  IMAD.MOV.U32 R5, RZ, RZ, R10 ;  /* 0x000000ffff057224 */ /* 0x002fc600078e000a */
[----:B------:R-:W4:Y:S01]  /*2b580*/  LDL.LU R10, [R1+0x2ec] ;  /* 0x0002ec00010a7983 */ /* 0x000f220000300800 */
[----:B------:R-:W-:-:S03]  /*2b590*/  IMAD.MOV.U32 R4, RZ, RZ, R8 ;  /* 0x000000ffff047224 */ /* 0x000fc600078e0008 */
[----:B------:R-:W-:Y:S04]  /*2b5a0*/  STL [R1+0x20c], R24 ;  /* 0x00020c1801007387 */ /* 0x000fe80000100800 */
[----:B------:R-:W4:Y:S04]  /*2b5b0*/  LDL.LU R8, [R1+0x30c] ;  /* 0x00030c0001087983 */ /* 0x000f280000300800 */
[----:B------:R1:W-:Y:S02]  /*2b5c0*/  LDGSTS.E [R6+0x5900], desc[UR28][R4.64], P3 ;  /* 0x0590000004067fae */ /* 0x0003e400099a101c */
[----:B-1----:R-:W-:-:S02]  /*2b5d0*/  IMAD.MOV.U32 R4, RZ, RZ, R23 ;  /* 0x000000ffff047224 */ /* 0x002fc400078e0017 */
[----:B------:R-:W-:-:S05]  /*2b5e0*/  IMAD.MOV.U32 R5, RZ, RZ, R24 ;  /* 0x000000ffff057224 */ /* 0x000fca00078e0018 */
[----:B------:R1:W-:Y:S01]  /*2b5f0*/  LDGSTS.E [R6+0x5d00], desc[UR28][R4.64], P3 ;  /* 0x05d0000004067fae */ /* 0x0003e200099a101c */
[----:B------:R-:W-:-:S04]  /*2b600*/  IADD3 R21, P2, PT, R21, UR54, RZ ;  /* 0x0000003615157c10 */ /* 0x000fc8000ff5e0ff */
[----:B------:R-:W-:Y:S01]  /*2b610*/  IADD3.X R22, PT, PT, R22, UR32, RZ, P2, !PT ;  /* 0x0000002016167c10 */ /* 0x000fe200097fe4ff */
[----:B-1----:R-:W-:Y:S01]  /*2b620*/  IMAD.MOV.U32 R4, RZ, RZ, R21 ;  /* 0x000000ffff047224 */ /* 0x002fe200078e0015 */
[----:B------:R-:W-:-:S03]  /*2b630*/  IADD3 R19, P5, PT, R19, UR54, RZ ;  /* 0x0000003613137c10 */ /* 0x000fc6000ffbe0ff */
[----:B------:R-:W-:Y:S01]  /*2b640*/  IMAD.MOV.U32 R5, RZ, RZ, R22 ;  /* 0x000000ffff057224 */ /* 0x000fe200078e0016 */
[----:B------:R-:W-:Y:S02]  /*2b650*/  IADD3.X R20, PT, PT, R20, UR32, RZ, P5, !PT ;  /* 0x0000002014147c10 */ /* 0x000fe4000affe4ff */
[----:B--2---:R-:W-:Y:S02]  /*2b660*/  IADD3 R17, P2, PT, R17, UR54, RZ ;  /* 0x0000003611117c10 */ /* 0x004fe4000ff5e0ff */
[----:B------:R1:W-:Y:S01]  /*2b670*/  LDGSTS.E [R6+0x6100], desc[UR28][R4.64], P3 ;  /* 0x0610000004067fae */ /* 0x0003e200099a101c */
[----:B------:R-:W-:Y:S01]  /*2b680*/  IADD3 R15, P5, PT, R15, UR54, RZ ;  /* 0x000000360f0f7c10 */ /* 0x000fe2000ffbe0ff */
[----:B-1----:R-:W-:Y:S02]  /*2b690*/  IMAD.MOV.U32 R4, RZ, RZ, R19 ;  /* 0x000000ffff047224 */ /* 0x002fe400078e0013 */
[----:B------:R-:W-:-:S05]  /*2b6a0*/  IMAD.MOV.U32 R5, RZ, RZ, R20 ;  /* 0x000000ffff057224 */ /* 0x000fca00078e0014 */
[----:B------:R1:W-:Y:S01]  /*2b6b0*/  LDGSTS.E [R6+0x6500], desc[UR28][R4.64], P3 ;  /* 0x0650000004067fae */ /* 0x0003e200099a101c */
[----:B------:R-:W-:Y:S01]  /*2b6c0*/  IADD3.X R18, PT, PT, R18, UR32, RZ, P2, !PT ;  /* 0x0000002012127c10 */ /* 0x000fe200097fe4ff */
[----:B-1----:R-:W-:-:S03]  /*2b6d0*/  IMAD.MOV.U32 R4, RZ, RZ, R17 ;  /* 0x000000ffff047224 */ /* 0x002fc600078e0011 */
[----:B------:R-:W-:Y:S02]  /*2b6e0*/  MOV R5, R18 ;  /* 0x0000001200057202 */ /* 0x000fe40000000f00 */
[----:B------:R-:W-:-:S03]  /*2b6f0*/  IADD3.X R16, PT, PT, R16, UR32, RZ, P5, !PT ;  /* 0x0000002010107c10 */ /* 0x000fc6000affe4ff */
[----:B------:R1:W-:Y:S01]  /*2b700*/  LDGSTS.E [R6+0x6900], desc[UR28][R4.64], P3 ;  /* 0x0690000004067fae */ /* 0x0003e200099a101c */
[----:B-----5:R-:W-:-:S04]  /*2b710*/  IADD3 R13, P2, PT, R13, UR54, RZ ;  /* 0x000000360d0d7c10 */ /* 0x020fc8000ff5e0ff */
[----:B------:R-:W-:Y:S01]  /*2b720*/  IADD3.X R14, PT, PT, R14, UR32, RZ, P2, !PT ;  /* 0x000000200e0e7c10 */ /* 0x000fe200097fe4ff */
[----:B-1----:R-:W-:Y:S02]  /*2b730*/  IMAD.MOV.U32 R4, RZ, RZ, R15 ;  /* 0x000000ffff047224 */ /* 0x002fe400078e000f */
[----:B------:R-:W-:-:S05]  /*2b740*/  IMAD.MOV.U32 R5, RZ, RZ, R16 ;  /* 0x000000ffff057224 */ /* 0x000fca00078e0010 */
[----:B------:R1:W-:Y:S04]  /*2b750*/  LDGSTS.E [R6+0x6d00], desc[UR28][R4.64], P3 ;  /* 0x06d0000004067fae */ /* 0x0003e800099a101c */
[----:B------:R-:W-:Y:S01]  /*2b760*/  STL [R1+0x230], R21 ;  /* 0x0002301501007387 */ /* 0x000fe20000100800 */
[----:B---3--:R-:W-:Y:S01]  /*2b770*/  IADD3 R11, P5, PT, R11, UR54, RZ ;  /* 0x000000360b0b7c10 */ /* 0x008fe2000ffbe0ff */
[----:B-1----:R-:W-:Y:S02]  /*2b780*/  IMAD.MOV.U32 R4, RZ, RZ, R13 ;  /* 0x000000ffff047224 */ /* 0x002fe400078e000d */
[----:B------:R-:W-:Y:S01]  /*2b790*/  IMAD.MOV.U32 R5, RZ, RZ, R14 ;  /* 0x000000ffff057224 */ /* 0x000fe200078e000e */
[----:B------:R-:W-:Y:S01]  /*2b7a0*/  IADD3.X R12, PT, PT, R12, UR32, RZ, P5, !PT ;  /* 0x000000200c0c7c10 */ /* 0x000fe2000affe4ff */
[----:B------:R-:W-:Y:S04]  /*2b7b0*/  STL [R1+0x22c], R22 ;  /* 0x00022c1601007387 */ /* 0x000fe80000100800 */
[----:B------:R1:W-:Y:S04]  /*2b7c0*/  LDGSTS.E [R6+0x7100], desc[UR28][R4.64], P3 ;  /* 0x0710000004067fae */ /* 0x0003e800099a101c */
[----:B------:R-:W-:Y:S01]  /*2b7d0*/  STL [R1+0x250], R19 ;  /* 0x0002501301007387 */ /* 0x000fe20000100800 */
[----:B----4-:R-:W-:Y:S01]  /*2b7e0*/  IADD3 R9, P2, PT, R9, UR54, RZ ;  /* 0x0000003609097c10 */ /* 0x010fe2000ff5e0ff */
[----:B-1----:R-:W-:-:S02]  /*2b7f0*/  IMAD.MOV.U32 R4, RZ, RZ, R11 ;  /* 0x000000ffff047224 */ /* 0x002fc400078e000b */
[----:B------:R-:W-:Y:S01]  /*2b800*/  STL [R1+0x24c], R20 ;  /* 0x00024c1401007387 */ /* 0x000fe20000100800 */
[----:B------:R-:W-:Y:S01]  /*2b810*/  IMAD.MOV.U32 R5, RZ, RZ, R12 ;  /* 0x000000ffff057224 */ /* 0x000fe200078e000c */
[----:B------:R-:W-:Y:S02]  /*2b820*/  IADD3 R7, P5, PT, R7, UR54, RZ ;  /* 0x0000003607077c10 */ /* 0x000fe4000ffbe0ff */
        /* <DEDUP_REMOVED lines=8> */
[----:B-1----:R-:W-:Y:S01]  /*2b8b0*/  IMAD.MOV.U32 R4, RZ, RZ, R9 ;  /* 0x000000ffff047224 */ /* 0x002fe200078e0009 */
[----:B------:R-:W-:Y:S01]  /*2b8c0*/  IADD3.X R8, PT, PT, R8, UR32, RZ, P5, !PT ;  /* 0x0000002008087c10 */ /* 0x000fe2000affe4ff */
        /* <DEDUP_REMOVED lines=26> */
[----:B------:R-:W-:Y:S02]  /*2ba70*/  IADD3.X R202, PT, PT, R202, UR32, RZ, P2, !PT ;  /* 0x00000020caca7c10 */ /* 0x000fe400097fe4ff */
[----:B------:R-:W-:Y:S01]  /*2ba80*/  MOV R4, R203 ;  /* 0x000000cb00047202 */ /* 0x000fe20000000f00 */
[----:B------:R-:W4:Y:S01]  /*2ba90*/  LDL.LU R19, [R1+0xd8] ;  /* 0x0000d80001137983 */ /* 0x000f220000300800 */
[----:B------:R-:W-:Y:S01]  /*2baa0*/  IADD3.X R210, PT, PT, R210, UR32, RZ, P5, !PT ;  /* 0x00000020d2d27c10 */ /* 0x000fe2000affe4ff */
        /* <DEDUP_REMOVED lines=27> */
[----:B-1----:R-:W-:Y:S01]  /*2bc60*/  MOV R4, R251 ;  /* 0x000000fb00047202 */ /* 0x002fe20000000f00 */
[----:B------:R-:W-:-:S05]  /*2bc70*/  IMAD.MOV.U32 R5, RZ, RZ, R250 ;  /* 0x000000ffff057224 */ /* 0x000fca00078e00fa */
[----:B------:R1:W-:Y:S01]  /*2bc80*/  LDGSTS.E [R6+0x1a00], desc[UR28][R4.64], P3 ;  /* 0x01a0000004067fae */ /* 0x0003e200099a101c */
[----:B--2---:R-:W-:-:S04]  /*2bc90*/  IADD3 R7, P5, PT, R7, UR54, RZ ;  /* 0x0000003607077c10 */ /* 0x004fc8000ffbe0ff */
[----:B---3--:R-:W-:Y:S01]  /*2bca0*/  IADD3.X R9, PT, PT, R9, UR32, RZ, P5, !PT ;  /* 0x0000002009097c10 */ /* 0x008fe2000affe4ff */
[----:B------:R2:W-:Y:S04]  /*2bcb0*/  STL [R1+0x18], R7 ;  /* 0x0000180701007387 */ /* 0x0005e80000100800 */
[----:B------:R3:W-:Y:S01]  /*2bcc0*/  STL [R1+0x14], R9 ;  /* 0x0000140901007387 */ /* 0x0007e20000100800 */
[----:B-----5:R-:W-:-:S03]  /*2bcd0*/  IADD3 R11, P2, PT, R11, UR54, RZ ;  /* 0x000000360b0b7c10 */ /* 0x020fc6000ff5e0ff */
[----:B------:R-:W5:Y:S01]  /*2bce0*/  LDL.LU R16, [R1+0xb4] ;  /* 0x0000b40001107983 */ /* 0x000f620000300800 */
[----:B-1----:R-:W-:Y:S01]  /*2bcf0*/  IMAD.MOV.U32 R4, RZ, RZ, R7 ;  /* 0x000000ffff047224 */ /* 0x002fe200078e0007 */
[----:B----4-:R-:W-:Y:S02]  /*2bd00*/  IADD3.X R12, PT, PT, R12, UR32, RZ, P2, !PT ;  /* 0x000000200c0c7c10 */ /* 0x010fe400097fe4ff */
[----:B------:R-:W4:Y:S01]  /*2bd10*/  LDL.LU R20, [R1+0xd4] ;  /* 0x0000d40001147983 */ /* 0x000f220000300800 */
[----:B------:R-:W-:Y:S01]  /*2bd20*/  IMAD.MOV.U32 R5, RZ, RZ, R9 ;  /* 0x000000ffff057224 */ /* 0x000fe200078e0009 */
[----:B------:R-:W-:Y:S02]  /*2bd30*/  IADD3 R8, P5, PT, R8, UR54, RZ ;  /* 0x0000003608087c10 */ /* 0x000fe4000ffbe0ff */
[----:B--2---:R-:W2:Y:S04]  /*2bd40*/  LDL.LU R7, [R1+0xf8] ;  /* 0x0000f80001077983 */ /* 0x004ea80000300800 */
[----:B---3--:R-:W3:Y:S01]  /*2bd50*/  LDL.LU R9, [R1+0x118] ;  /* 0x0001180001097983 */ /* 0x008ee20000300800 */
[----:B------:R-:W-:-:S03]  /*2bd60*/  IADD3.X R17, PT, PT, R17, UR32, RZ, P5, !PT ;  /* 0x0000002011117c10 */ /* 0x000fc6000affe4ff */
[----:B------:R1:W-:Y:S01]  /*2bd70*/  STL [R1+0x38], R11 ;  /* 0x0000380b01007387 */ /* 0x0003e20000100800 */
[----:B------:R-:W-:-:S03]  /*2bd80*/  IADD3 R10, P2, PT, R10, UR54, RZ ;  /* 0x000000360a0a7c10 */ /* 0x000fc6000ff5e0ff */
[----:B------:R1:W-:Y:S04]  /*2bd90*/  LDGSTS.E [R6+0x1e00], desc[UR28][R4.64], P3 ;  /* 0x01e0000004067fae */ /* 0x0003e800099a101c */
[----:B------:R1:W-:Y:S04]  /*2bda0*/  STL [R1+0x34], R12 ;  /* 0x0000340c01007387 */ /* 0x0003e80000100800 */
[----:B------:R-:W-:Y:S01]  /*2bdb0*/  STL [R1+0x58], R8 ;  /* 0x0000580801007387 */ /* 0x000fe20000100800 */
[----:B-1----:R-:W-:Y:S02]  /*2bdc0*/  IMAD.MOV.U32 R4, RZ, RZ, R11 ;  /* 0x000000ffff047224 */ /* 0x002fe400078e000b */
[----:B------:R-:W-:Y:S01]  /*2bdd0*/  IMAD.MOV.U32 R5, RZ, RZ, R12 ;  /* 0x000000ffff057224 */ /* 0x000fe200078e000c */
[----:B------:R-:W3:Y:S01]  /*2bde0*/  LDL.LU R11, [R1+0xf4] ;  /* 0x0000f400010b7983 */ /* 0x000ee20000300800 */
[----:B------:R-:W-:-:S03]  /*2bdf0*/  IADD3.X R18, PT, PT, R18, UR32, RZ, P2, !PT ;  /* 0x0000002012127c10 */ /* 0x000fc600097fe4ff */
[----:B------:R1:W-:Y:S01]  /*2be00*/  LDGSTS.E [R6+0x2200], desc[UR28][R4.64], P3 ;  /* 0x0220000004067fae */ /* 0x0003e200099a101c */
[----:B------:R-:W-:-:S03]  /*2be10*/  IADD3 R13, P5, PT, R13, UR54, RZ ;  /* 0x000000360d0d7c10 */ /* 0x000fc6000ffbe0ff */
[----:B------:R1:W-:Y:S04]  /*2be20*/  STL [R1+0x54], R17 ;  /* 0x0000541101007387 */ /* 0x0003e80000100800 */
[----:B------:R-:W3:Y:S01]  /*2be30*/  LDL.LU R12, [R1+0x114] ;  /* 0x00011400010c7983 */ /* 0x000ee20000300800 */
[----:B-1----:R-:W-:Y:S02]  /*2be40*/  IMAD.MOV.U32 R4, RZ, RZ, R8 ;  /* 0x000000ffff047224 */ /* 0x002fe400078e0008 */
[----:B------:R-:W-:Y:S02]  /*2be50*/  IMAD.MOV.U32 R5, RZ, RZ, R17 ;  /* 0x000000ffff057224 */ /* 0x000fe400078e0011 */
[----:B------:R-:W3:Y:S04]  /*2be60*/  LDL.LU R17, [R1+0x138] ;  /* 0x0001380001117983 */ /* 0x000ee80000300800 */
[----:B------:R-:W3:Y:S01]  /*2be70*/  LDL.LU R8, [R1+0x158] ;  /* 0x0001580001087983 */ /* 0x000ee20000300800 */
[----:B------:R-:W-:-:S03]  /*2be80*/  IADD3.X R15, PT, PT, R15, UR32, RZ, P5, !PT ;  /* 0x000000200f0f7c10 */ /* 0x000fc6000affe4ff */
[----:B------:R-:W-:Y:S04]  /*2be90*/  STL [R1+0x78], R10 ;  /* 0x0000780a01007387 */ /* 0x000fe80000100800 */
[----:B------:R1:W-:Y:S04]  /*2bea0*/  LDGSTS.E [R6+0x2600], desc[UR28][R4.64], P3 ;  /* 0x0260000004067fae */ /* 0x0003e800099a101c */
[----:B------:R1:W-:Y:S04]  /*2beb0*/  STL [R1+0x74], R18 ;  /* 0x0000741201007387 */ /* 0x0003e80000100800 */
[----:B------:R-:W-:Y:S01]  /*2bec0*/  STL [R1+0x98], R13 ;  /* 0x0000980d01007387 */ /* 0x000fe20000100800 */
[----:B-1----:R-:W-:-:S03]  /*2bed0*/  IMAD.MOV.U32 R5, RZ, RZ, R18 ;  /* 0x000000ffff057224 */ /* 0x002fc600078e0012 */
[----:B------:R-:W3:Y:S01]  /*2bee0*/  LDL.LU R18, [R1+0x134] ;  /* 0x0001340001127983 */ /* 0x000ee20000300800 */
[----:B------:R-:W-:-:S03]  /*2bef0*/  IMAD.MOV.U32 R4, RZ, RZ, R10 ;  /* 0x000000ffff047224 */ /* 0x000fc600078e000a */
[----:B------:R1:W-:Y:S04]  /*2bf00*/  STL [R1+0x94], R15 ;  /* 0x0000940f01007387 */ /* 0x0003e80000100800 */
[----:B------:R-:W3:Y:S01]  /*2bf10*/  LDL.LU R10, [R1+0x154] ;  /* 0x00015400010a7983 */ /* 0x000ee20000300800 */
[----:B------:R-:W-:Y:S02]  /*2bf20*/  IADD3 R14, P2, PT, R14, UR54, RZ ;  /* 0x000000360e0e7c10 */ /* 0x000fe4000ff5e0ff */
[----:B------:R-:W-:Y:S01]  /*2bf30*/  IADD3 R19, P5, PT, R19, UR54, RZ ;  /* 0x0000003613137c10 */ /* 0x000fe2000ffbe0ff */
[----:B------:R1:W-:Y:S02]  /*2bf40*/  LDGSTS.E [R6+0x2a00], desc[UR28][R4.64], P3 ;  /* 0x02a0000004067fae */ /* 0x0003e400099a101c */
[----:B-1----:R-:W-:-:S02]  /*2bf50*/  IMAD.MOV.U32 R4, RZ, RZ, R13 ;  /* 0x000000ffff047224 */ /* 0x002fc400078e000d */
[----:B------:R-:W-:Y:S02]  /*2bf60*/  IMAD.MOV.U32 R5, RZ, RZ, R15 ;  /* 0x000000ffff057224 */ /* 0x000fe400078e000f */
[----:B------:R-:W3:Y:S04]  /*2bf70*/  LDL.LU R15, [R1+0x178] ;  /* 0x00017800010f7983 */ /* 0x000ee80000300800 */
[----:B------:R-:W3:Y:S04]  /*2bf80*/  LDL.LU R13, [R1+0x198] ;  /* 0x00019800010d7983 */ /* 0x000ee80000300800 */
[----:B------:R1:W-:Y:S04]  /*2bf90*/  LDGSTS.E [R6+0x2e00], desc[UR28][R4.64], P3 ;  /* 0x02e0000004067fae */ /* 0x0003e800099a101c */
[----:B------:R-:W-:Y:S01]  /*2bfa0*/  STL [R1+0xb8], R14 ;  /* 0x0000b80e01007387 */ /* 0x000fe20000100800 */
[----:B-1----:R-:W-:-:S02]  /*2bfb0*/  MOV R4, R14 ;  /* 0x0000000e00047202 */ /* 0x002fc40000000f00 */
[----:B-----5:R-:W-:Y:S02]  /*2bfc0*/  IADD3.X R16, PT, PT, R16, UR32, RZ, P2, !PT ;  /* 0x0000002010107c10 */ /* 0x020fe400097fe4ff */
[----:B----4-:R-:W-:-:S03]  /*2bfd0*/  IADD3.X R20, PT, PT, R20, UR32, RZ, P5, !PT ;  /* 0x0000002014147c10 */ /* 0x010fc6000affe4ff */
[----:B------:R1:W-:Y:S01]  /*2bfe0*/  STL [R1+0xb4], R16 ;  /* 0x0000b41001007387 */ /* 0x0003e20000100800 */
[----:B------:R-:W-:-:S03]  /*2bff0*/  IMAD.MOV.U32 R5, RZ, RZ, R16 ;  /* 0x000000ffff057224 */ /* 0x000fc600078e0010 */
[----:B------:R-:W-:Y:S01]  /*2c000*/  STL [R1+0xd8], R19 ;  /* 0x0000d81301007387 */ /* 0x000fe20000100800 */
[----:B--2---:R-:W-:-:S03]  /*2c010*/  IADD3 R7, P2, PT, R7, UR54, RZ ;  /* 0x0000003607077c10 */ /* 0x004fc6000ff5e0ff */
[----:B------:R2:W-:Y:S04]  /*2c020*/  LDGSTS.E [R6+0x3200], desc[UR28][R4.64], P3 ;  /* 0x0320000004067fae */ /* 0x0005e800099a101c */
[----:B-1----:R-:W4:Y:S04]  /*2c030*/  LDL.LU R16, [R1+0x174] ;  /* 0x0001740001107983 */ /* 0x002f280000300800 */
[----:B------:R-:W-:Y:S04]  /*2c040*/  STL [R1+0xd4], R20 ;  /* 0x0000d41401007387 */ /* 0x000fe80000100800 */
[----:B------:R-:W5:Y:S01]  /*2c050*/  LDL.LU R14, [R1+0x194] ;  /* 0x00019400010e7983 */ /* 0x000f620000300800 */
[----:B--2---:R-:W-:-:S02]  /*2c060*/  IMAD.MOV.U32 R4, RZ, RZ, R19 ;  /* 0x000000ffff047224 */ /* 0x004fc400078e0013 */
[----:B------:R-:W-:Y:S01]  /*2c070*/  IMAD.MOV.U32 R5, RZ, RZ, R20 ;  /* 0x000000ffff057224 */ /* 0x000fe200078e0014 */
[----:B---3--:R-:W-:Y:S02]  /*2c080*/  IADD3 R9, P5, PT, R9, UR54, RZ ;  /* 0x0000003609097c10 */ /* 0x008fe4000ffbe0ff */
[----:B------:R-:W-:Y:S02]  /*2c090*/  IADD3.X R11, PT, PT, R11, UR32, RZ, P2, !PT ;  /* 0x000000200b0b7c10 */ /* 0x000fe400097fe4ff */
[----:B------:R1:W-:Y:S04]  /*2c0a0*/  LDGSTS.E [R6+0x3600], desc[UR28][R4.64], P3 ;  /* 0x0360000004067fae */ /* 0x0003e800099a101c */
[----:B------:R-:W-:Y:S04]  /*2c0b0*/  STL [R1+0xf8], R7 ;  /* 0x0000f80701007387 */ /* 0x000fe80000100800 */
[----:B------:R2:W-:Y:S01]  /*2c0c0*/  STL [R1+0xf4], R11 ;  /* 0x0000f40b01007387 */ /* 0x0005e20000100800 */
[----:B------:R-:W-:Y:S01]  /*2c0d0*/  IADD3.X R12, PT, PT, R12, UR32, RZ, P5, !PT ;  /* 0x000000200c0c7c10 */ /* 0x000fe2000affe4ff */
[----:B-1----:R-:W-:-:S02]  /*2c0e0*/  IMAD.MOV.U32 R4, RZ, RZ, R7 ;  /* 0x000000ffff047224 */ /* 0x002fc400078e0007 */
[----:B------:R-:W-:Y:S01]  /*2c0f0*/  IMAD.MOV.U32 R5, RZ, RZ, R11 ;  /* 0x000000ffff057224 */ /* 0x000fe200078e000b */
[----:B------:R-:W-:Y:S01]  /*2c100*/  STL [R1+0x118], R9 ;  /* 0x0001180901007387 */ /* 0x000fe20000100800 */
[----:B------:R-:W-:-:S03]  /*2c110*/  IADD3 R17, P2, PT, R17, UR54, RZ ;  /* 0x0000003611117c10 */ /* 0x000fc6000ff5e0ff */
[----:B--2---:R-:W2:Y:S04]  /*2c120*/  LDL.LU R11, [R1+0x1b8] ;  /* 0x0001b800010b7983 */ /* 0x004ea80000300800 */
[----:B------:R1:W-:Y:S01]  /*2c130*/  LDGSTS.E [R6+0x3a00], desc[UR28][R4.64], P3 ;  /* 0x03a0000004067fae */ /* 0x0003e200099a101c */
[----:B------:R-:W-:-:S03]  /*2c140*/  IADD3 R8, P5, PT, R8, UR54, RZ ;  /* 0x0000003608087c10 */ /* 0x000fc6000ffbe0ff */
[----:B------:R3:W-:Y:S04]  /*2c150*/  STL [R1+0x114], R12 ;  /* 0x0001140c01007387 */ /* 0x0007e80000100800 */
[----:B------:R-:W2:Y:S01]  /*2c160*/  LDL.LU R7, [R1+0x1d8] ;  /* 0x0001d80001077983 */ /* 0x000ea20000300800 */
[----:B-1----:R-:W-:Y:S02]  /*2c170*/  IMAD.MOV.U32 R4, RZ, RZ, R9 ;  /* 0x000000ffff047224 */ /* 0x002fe400078e0009 */
[----:B------:R-:W-:Y:S02]  /*2c180*/  IMAD.MOV.U32 R5, RZ, RZ, R12 ;  /* 0x000000ffff057224 */ /* 0x000fe400078e000c */
[----:B---3--:R-:W3:Y:S04]  /*2c190*/  LDL.LU R12, [R1+0x1b4] ;  /* 0x0001b400010c7983 */ /* 0x008ee80000300800 */
[----:B------:R1:W-:Y:S01]  /*2c1a0*/  LDGSTS.E [R6+0x3e00], desc[UR28][R4.64], P3 ;  /* 0x03e0000004067fae */ /* 0x0003e200099a101c */
[----:B------:R-:W-:-:S03]  /*2c1b0*/  IADD3.X R18, PT, PT, R18, UR32, RZ, P2, !PT ;  /* 0x0000002012127c10 */ /* 0x000fc600097fe4ff */
[----:B------:R-:W3:Y:S01]  /*2c1c0*/  LDL.LU R9, [R1+0x1d4] ;  /* 0x0001d40001097983 */ /* 0x000ee20000300800 */
[----:B------:R-:W-:Y:S01]  /*2c1d0*/  IADD3.X R10, PT, PT, R10, UR32, RZ, P5, !PT ;  /* 0x000000200a0a7c10 */ /* 0x000fe2000affe4ff */
[----:B-1----:R-:W-:Y:S02]  /*2c1e0*/  IMAD.MOV.U32 R4, RZ, RZ, R17 ;  /* 0x000000ffff047224 */ /* 0x002fe400078e0011 */
[----:B------:R-:W-:Y:S01]  /*2c1f0*/  IMAD.MOV.U32 R5, RZ, RZ, R18 ;  /* 0x000000ffff057224 */ /* 0x000fe200078e0012 */
[----:B------:R-:W-:Y:S04]  /*2c200*/  STL [R1+0x138], R17 ;  /* 0x0001381101007387 */ /* 0x000fe80000100800 */
        /* <DEDUP_REMOVED lines=14> */
[----:B-1----:R-:W-:Y:S02]  /*2c2f0*/  MOV R4, R15 ;  /* 0x0000000f00047202 */ /* 0x002fe40000000f00 */
[----:B----4-:R-:W-:-:S05]  /*2c300*/  IADD3.X R16, PT, PT, R16, UR32, RZ, P2, !PT ;  /* 0x0000002010107c10 */ /* 0x010fca00097fe4ff */
[----:B------:R1:W-:Y:S01]  /*2c310*/  STL [R1+0x174], R16 ;  /* 0x0001741001007387 */ /* 0x0003e20000100800 */
[----:B-----5:R-:W-:-:S03]  /*2c320*/  IADD3.X R14, PT, PT, R14, UR32, RZ, P5, !PT ;  /* 0x000000200e0e7c10 */ /* 0x020fc6000affe4ff */
[----:B------:R-:W-:Y:S04]  /*2c330*/  STL [R1+0x198], R13 ;  /* 0x0001980d01007387 */ /* 0x000fe80000100800 */
[----:B------:R4:W-:Y:S04]  /*2c340*/  STL [R1+0x194], R14 ;  /* 0x0001940e01007387 */ /* 0x0009e80000100800 */
[----:B------:R-:W5:Y:S04]  /*2c350*/  LDL.LU R22, [R1+0x234] ;  /* 0x0002340001167983 */ /* 0x000f680000300800 */
[----:B------:R-:W5:Y:S01]  /*2c360*/  LDL.LU R21, [R1+0x238] ;  /* 0x0002380001157983 */ /* 0x000f620000300800 */
[----:B------:R-:W-:-:S03]  /*2c370*/  IMAD.MOV.U32 R5, RZ, RZ, R16 ;  /* 0x000000ffff057224 */ /* 0x000fc600078e0010 */
[----:B------:R-:W5:Y:S04]  /*2c380*/  LDL.LU R20, [R1+0x254] ;  /* 0x0002540001147983 */ /* 0x000f680000300800 */
[----:B------:R-:W5:Y:S04]  /*2c390*/  LDL.LU R19, [R1+0x258] ;  /* 0x0002580001137983 */ /* 0x000f680000300800 */
[----:B------:R-:W5:Y:S04]  /*2c3a0*/  LDL.LU R17, [R1+0x278] ;  /* 0x0002780001117983 */ /* 0x000f680000300800 */
[----:B------:R1:W-:Y:S01]  /*2c3b0*/  LDGSTS.E [R6+0x4a00], desc[UR28][R4.64], P3 ;  /* 0x04a0000004067fae */ /* 0x0003e200099a101c */
[----:B--2---:R-:W-:-:S03]  /*2c3c0*/  IADD3 R11, P2, PT, R11, UR54, RZ ;  /* 0x000000360b0b7c10 */ /* 0x004fc6000ff5e0ff */
[----:B------:R-:W2:Y:S04]  /*2c3d0*/  LDL.LU R15, [R1+0x298] ;  /* 0x00029800010f7983 */ /* 0x000ea80000300800 */
[----:B------:R-:W-:Y:S01]  /*2c3e0*/  STL [R1+0x1b8], R11 ;  /* 0x0001b80b01007387 */ /* 0x000fe20000100800 */
[----:B------:R-:W-:Y:S01]  /*2c3f0*/  IADD3 R7, P5, PT, R7, UR54, RZ ;  /* 0x0000003607077c10 */ /* 0x000fe2000ffbe0ff */
[----:B-1----:R-:W-:Y:S02]  /*2c400*/  IMAD.MOV.U32 R4, RZ, RZ, R13 ;  /* 0x000000ffff047224 */ /* 0x002fe400078e000d */
[----:B------:R-:W-:Y:S01]  /*2c410*/  IMAD.MOV.U32 R5, RZ, RZ, R14 ;  /* 0x000000ffff057224 */ /* 0x000fe200078e000e */
[----:B---3--:R-:W-:-:S04]  /*2c420*/  IADD3.X R12, PT, PT, R12, UR32, RZ, P2, !PT ;  /* 0x000000200c0c7c10 */ /* 0x008fc800097fe4ff */
[----:B------:R1:W-:Y:S04]  /*2c430*/  LDGSTS.E [R6+0x4e00], desc[UR28][R4.64], P3 ;  /* 0x04e0000004067fae */ /* 0x0003e800099a101c */
        /* <DEDUP_REMOVED lines=8> */
[----:B----4-:R-:W4:Y:S04]  /*2c4c0*/  LDL.LU R14, [R1+0x2b4] ;  /* 0x0002b400010e7983 */ /* 0x010f280000300800 */
[----:B------:R-:W4:Y:S04]  /*2c4d0*/  LDL.LU R13, [R1+0x2b8] ;  /* 0x0002b800010d7983 */ /* 0x000f280000300800 */
[----:B------:R1:W-:Y:S04]  /*2c4e0*/  LDGSTS.E [R6+0x5200], desc[UR28][R4.64], P3 ;  /* 0x0520000004067fae */ /* 0x0003e800099a101c */
[----:B---3--:R-:W3:Y:S04]  /*2c4f0*/  LDL.LU R12, [R1+0x2d4] ;  /* 0x0002d400010c7983 */ /* 0x008ee80000300800 */
[----:B------:R-:W3:Y:S01]  /*2c500*/  LDL.LU R11, [R1+0x2d8] ;  /* 0x0002d800010b7983 */ /* 0x000ee20000300800 */
[----:B-1----:R-:W-:Y:S01]  /*2c510*/  IMAD.MOV.U32 R4, RZ, RZ, R7 ;  /* 0x000000ffff047224 */ /* 0x002fe200078e0007 */
[----:B------:R-:W-:Y:S01]  /*2c520*/  IADD3 R8, P2, PT, R8, UR54, RZ ;  /* 0x0000003608087c10 */ /* 0x000fe2000ff5e0ff */
[----:B------:R-:W-:-:S02]  /*2c530*/  IMAD.MOV.U32 R5, RZ, RZ, R9 ;  /* 0x000000ffff057224 */ /* 0x000fc400078e0009 */
[----:B------:R-:W3:Y:S01]  /*2c540*/  LDL.LU R9, [R1+0x2f8] ;  /* 0x0002f80001097983 */ /* 0x000ee20000300800 */
[----:B------:R-:W-:-:S03]  /*2c550*/  IADD3.X R10, PT, PT, R10, UR32, RZ, P2, !PT ;  /* 0x000000200a0a7c10 */ /* 0x000fc600097fe4ff */
[----:B------:R-:W3:Y:S01]  /*2c560*/  LDL.LU R7, [R1+0x318] ;  /* 0x0003180001077983 */ /* 0x000ee20000300800 */
[----:B------:R-:W-:-:S03]  /*2c570*/  IADD3 R23, P5, PT, R23, UR54, RZ ;  /* 0x0000003617177c10 */ /* 0x000fc6000ffbe0ff */
[----:B------:R-:W-:Y:S01]  /*2c580*/  STL [R1+0x1f8], R8 ;  /* 0x0001f80801007387 */ /* 0x000fe20000100800 */
[----:B------:R-:W-:-:S03]  /*2c590*/  IADD3.X R24, PT, PT, R24, UR32, RZ, P5, !PT ;  /* 0x0000002018187c10 */ /* 0x000fc6000affe4ff */
[----:B------:R1:W-:Y:S04]  /*2c5a0*/  LDGSTS.E [R6+0x5600], desc[UR28][R4.64], P3 ;  /* 0x0560000004067fae */ /* 0x0003e800099a101c */
[----:B------:R1:W-:Y:S04]  /*2c5b0*/  STL [R1+0x1f4], R10 ;  /* 0x0001f40a01007387 */ /* 0x0003e80000100800 */
[----:B------:R-:W-:Y:S01]  /*2c5c0*/  STL [R1+0x218], R23 ;  /* 0x0002181701007387 */ /* 0x000fe20000100800 */
[----:B-1----:R-:W-:-:S03]  /*2c5d0*/  IMAD.MOV.U32 R5, RZ, RZ, R10 ;  /* 0x000000ffff057224 */ /* 0x002fc600078e000a */
[----:B------:R-:W3:Y:S01]  /*2c5e0*/  LDL.LU R10, [R1+0x2f4] ;  /* 0x0002f400010a7983 */ /* 0x000ee20000300800 */
[----:B------:R-:W-:-:S03]  /*2c5f0*/  IMAD.MOV.U32 R4, RZ, RZ, R8 ;  /* 0x000000ffff047224 */ /* 0x000fc600078e0008 */
[----:B------:R-:W-:Y:S04]  /*2c600*/  STL [R1+0x214], R24 ;  /* 0x0002141801007387 */ /* 0x000fe80000100800 */
[----:B------:R-:W3:Y:S04]  /*2c610*/  LDL.LU R8, [R1+0x314] ;  /* 0x0003140001087983 */ /* 0x000ee80000300800 */
[----:B------:R1:W-:Y:S02]  /*2c620*/  LDGSTS.E [R6+0x5a00], desc[UR28][R4.64], P3 ;  /* 0x05a0000004067fae */ /* 0x0003e400099a101c */
[----:B-1----:R-:W-:-:S02]  /*2c630*/  IMAD.MOV.U32 R4, RZ, RZ, R23 ;  /* 0x000000ffff047224 */ /* 0x002fc400078e0017 */
[----:B------:R-:W-:-:S05]  /*2c640*/  IMAD.MOV.U32 R5, RZ, RZ, R24 ;  /* 0x000000ffff057224 */ /* 0x000fca00078e0018 */
[----:B------:R1:W-:Y:S01]  /*2c650*/  LDGSTS.E [R6+0x5e00], desc[UR28][R4.64], P3 ;  /* 0x05e0000004067fae */ /* 0x0003e200099a101c */
[----:B-----5:R-:W-:-:S04]  /*2c660*/  IADD3 R21, P2, PT, R21, UR54, RZ ;  /* 0x0000003615157c10 */ /* 0x020fc8000ff5e0ff */
[----:B------:R-:W-:Y:S02]  /*2c670*/  IADD3.X R22, PT, PT, R22, UR32, RZ, P2, !PT ;  /* 0x0000002016167c10 */ /* 0x000fe400097fe4ff */
[----:B------:R-:W-:-:S03]  /*2c680*/  IADD3 R19, P5, PT, R19, UR54, RZ ;  /* 0x0000003613137c10 */ /* 0x000fc6000ffbe0ff */
[----:B-1----:R-:W-:Y:S01]  /*2c690*/  IMAD.MOV.U32 R5, RZ, RZ, R22 ;  /* 0x000000ffff057224 */ /* 0x002fe200078e0016 */
[----:B------:R-:W-:Y:S02]  /*2c6a0*/  MOV R4, R21 ;  /* 0x0000001500047202 */ /* 0x000fe40000000f00 */
[----:B------:R-:W-:Y:S02]  /*2c6b0*/  IADD3.X R20, PT, PT, R20, UR32, RZ, P5, !PT ;  /* 0x0000002014147c10 */ /* 0x000fe4000affe4ff */
[----:B------:R-:W-:Y:S01]  /*2c6c0*/  IADD3 R17, P2, PT, R17, UR54, RZ ;  /* 0x0000003611117c10 */ /* 0x000fe2000ff5e0ff */
[----:B------:R1:W-:Y:S01]  /*2c6d0*/  LDGSTS.E [R6+0x6200], desc[UR28][R4.64], P3 ;  /* 0x0620000004067fae */ /* 0x0003e200099a101c */
[----:B--2---:R-:W-:Y:S01]  /*2c6e0*/  IADD3 R15, P5, PT, R15, UR54, RZ ;  /* 0x000000360f0f7c10 */ /* 0x004fe2000ffbe0ff */
[----:B-1----:R-:W-:Y:S02]  /*2c6f0*/  IMAD.MOV.U32 R4, RZ, RZ, R19 ;  /* 0x000000ffff047224 */ /* 0x002fe400078e0013 */
[----:B------:R-:W-:Y:S01]  /*2c700*/  IMAD.MOV.U32 R5, RZ, RZ, R20 ;  /* 0x000000ffff057224 */ /* 0x000fe200078e0014 */
[----:B------:R-:W-:Y:S04]  /*2c710*/  STL [R1+0x238], R21 ;  /* 0x0002381501007387 */ /* 0x000fe80000100800 */
[----:B------:R1:W-:Y:S04]  /*2c720*/  LDGSTS.E [R6+0x6600], desc[UR28][R4.64], P3 ;  /* 0x0660000004067fae */ /* 0x0003e800099a101c */
[----:B------:R-:W-:Y:S01]  /*2c730*/  STL [R1+0x234], R22 ;  /* 0x0002341601007387 */ /* 0x000fe20000100800 */
[----:B-1----:R-:W-:Y:S01]  /*2c740*/  IMAD.MOV.U32 R4, RZ, RZ, R17 ;  /* 0x000000ffff047224 */ /* 0x002fe200078e0011 */
[----:B------:R-:W-:-:S05]  /*2c750*/  IADD3.X R18, PT, PT, R18, UR32, RZ, P2, !PT ;  /* 0x0000002012127c10 */ /* 0x000fca00097fe4ff */
[----:B------:R-:W-:Y:S01]  /*2c760*/  IMAD.MOV.U32 R5, RZ, RZ, R18 ;  /* 0x000000ffff057224 */ /* 0x000fe200078e0012 */
[----:B------:R-:W-:Y:S01]  /*2c770*/  IADD3.X R16, PT, PT, R16, UR32, RZ, P5, !PT ;  /* 0x0000002010107c10 */ /* 0x000fe2000affe4ff */
[----:B------:R-:W-:Y:S04]  /*2c780*/  STL [R1+0x258], R19 ;  /* 0x0002581301007387 */ /* 0x000fe80000100800 */
[----:B------:R1:W-:Y:S01]  /*2c790*/  LDGSTS.E [R6+0x6a00], desc[UR28][R4.64], P3 ;  /* 0x06a0000004067fae */ /* 0x0003e200099a101c */
[----:B----4-:R-:W-:-:S03]  /*2c7a0*/  IADD3 R13, P2, PT, R13, UR54, RZ ;  /* 0x000000360d0d7c10 */ /* 0x010fc6000ff5e0ff */
[----:B------:R-:W-:Y:S01]  /*2c7b0*/  STL [R1+0x254], R20 ;  /* 0x0002541401007387 */ /* 0x000fe20000100800 */
[----:B------:R-:W-:-:S03]  /*2c7c0*/  IADD3.X R14, PT, PT, R14, UR32, RZ, P2, !PT ;  /* 0x000000200e0e7c10 */ /* 0x000fc600097fe4ff */
[----:B------:R-:W-:Y:S01]  /*2c7d0*/  STL [R1+0x278], R17 ;  /* 0x0002781101007387 */ /* 0x000fe20000100800 */
[----:B-1----:R-:W-:Y:S01]  /*2c7e0*/  IMAD.MOV.U32 R4, RZ, RZ, R15 ;  /* 0x000000ffff047224 */ /* 0x002fe200078e000f */
[----:B---3--:R-:W-:Y:S01]  /*2c7f0*/  IADD3 R11, P5, PT, R11, UR54, RZ ;  /* 0x000000360b0b7c10 */ /* 0x008fe2000ffbe0ff */
[----:B------:R-:W-:Y:S01]  /*2c800*/  IMAD.MOV.U32 R5, RZ, RZ, R16 ;  /* 0x000000ffff057224 */ /* 0x000fe200078e0010 */
[----:B------:R-:W-:Y:S02]  /*2c810*/  STL [R1+0x274], R18 ;  /* 0x0002741201007387 */ /* 0x000fe40000100800 */
[----:B------:R-:W-:Y:S02]  /*2c820*/  IADD3.X R12, PT, PT, R12, UR32, RZ, P5, !PT ;  /* 0x000000200c0c7c10 */ /* 0x000fe4000affe4ff */
[----:B------:R-:W-:Y:S01]  /*2c830*/  STL [R1+0x298], R15 ;  /* 0x0002980f01007387 */ /* 0x000fe20000100800 */
[----:B------:R-:W-:-:S03]  /*2c840*/  IADD3 R9, P2, PT, R9, UR54, RZ ;  /* 0x0000003609097c10 */ /* 0x000fc6000ff5e0ff */
[----:B------:R-:W-:Y:S01]  /*2c850*/  STL [R1+0x294], R16 ;  /* 0x0002941001007387 */ /* 0x000fe20000100800 */
[----:B------:R-:W-:-:S03]  /*2c860*/  IADD3 R7, P5, PT, R7, UR54, RZ ;  /* 0x0000003607077c10 */ /* 0x000fc6000ffbe0ff */
[----:B------:R1:W-:Y:S04]  /*2c870*/  LDGSTS.E [R6+0x6e00], desc[UR28][R4.64], P3 ;  /* 0x06e0000004067fae */ /* 0x0003e800099a101c */
[----:B------:R-:W-:Y:S04]  /*2c880*/  STL [R1+0x2b8], R13 ;  /* 0x0002b80d01007387 */ /* 0x000fe80000100800 */
[----:B------:R-:W-:Y:S01]  /*2c890*/  STL [R1+0x2b4], R14 ;  /* 0x0002b40e01007387 */ /* 0x000fe20000100800 */
[----:B-1----:R-:W-:-:S03]  /*2c8a0*/  IMAD.MOV.U32 R4, RZ, RZ, R13 ;  /* 0x000000ffff047224 */ /* 0x002fc600078e000d */
[----:B------:R-:W-:Y:S01]  /*2c8b0*/  STL [R1+0x2d8], R11 ;  /* 0x0002d80b01007387 */ /* 0x000fe20000100800 */
[----:B------:R-:W-:-:S03]  /*2c8c0*/  IMAD.MOV.U32 R5, RZ, RZ, R14 ;  /* 0x000000ffff057224 */ /* 0x000fc600078e000e */
[----:B------:R1:W-:Y:S01]  /*2c8d0*/  STL [R1+0x2d4], R12 ;  /* 0x0002d40c01007387 */ /* 0x0003e20000100800 */
[----:B------:R-:W-:-:S03]  /*2c8e0*/  IADD3.X R10, PT, PT, R10, UR32, RZ, P2, !PT ;  /* 0x000000200a0a7c10 */ /* 0x000fc600097fe4ff */
[----:B------:R-:W-:Y:S04]  /*2c8f0*/  STL [R1+0x2f8], R9 ;  /* 0x0002f80901007387 */ /* 0x000fe80000100800 */
[----:B------:R2:W-:Y:S01]  /*2c900*/  STL [R1+0x2f4], R10 ;  /* 0x0002f40a01007387 */ /* 0x0005e20000100800 */
[----:B------:R-:W-:-:S03]  /*2c910*/  IADD3.X R8, PT, PT, R8, UR32, RZ, P5, !PT ;  /* 0x0000002008087c10 */ /* 0x000fc6000affe4ff */
[----:B------:R3:W-:Y:S04]  /*2c920*/  LDGSTS.E [R6+0x7200], desc[UR28][R4.64], P3 ;  /* 0x0720000004067fae */ /* 0x0007e800099a101c */
[----:B------:R4:W-:Y:S04]  /*2c930*/  STL [R1+0x318], R7 ;  /* 0x0003180701007387 */ /* 0x0009e80000100800 */
[----:B------:R5:W-:Y:S01]  /*2c940*/  STL [R1+0x314], R8 ;  /* 0x0003140801007387 */ /* 0x000be20000100800 */
[----:B---3--:R-:W-:-:S03]  /*2c950*/  IMAD.MOV.U32 R5, RZ, RZ, R12 ;  /* 0x000000ffff057224 */ /* 0x008fc600078e000c */
[----:B-1----:R-:W3:Y:S04]  /*2c960*/  LDL.LU R12, [R1] ;  /* 0x00000000010c7983 */ /* 0x002ee80000300800 */
[----:B------:R-:W3:Y:S04]  /*2c970*/  LDL.LU R18, [R1+0x1c] ;  /* 0x00001c0001127983 */ /* 0x000ee80000300800 */
[----:B------:R-:W3:Y:S01]  /*2c980*/  LDL.LU R14, [R1+0x20] ;  /* 0x00002000010e7983 */ /* 0x000ee20000300800 */
[----:B------:R-:W-:Y:S01]  /*2c990*/  IMAD.MOV.U32 R4, RZ, RZ, R11 ;  /* 0x000000ffff047224 */ /* 0x000fe200078e000b */
[----:B------:R-:W-:-:S02]  /*2c9a0*/  IADD3 R205, P2, PT, R205, UR54, RZ ;  /* 0x00000036cdcd7c10 */ /* 0x000fc4000ff5e0ff */
[----:B------:R-:W-:Y:S01]  /*2c9b0*/  IADD3 R213, P5, PT, R213, UR54, RZ ;  /* 0x00000036d5d57c10 */ /* 0x000fe2000ffbe0ff */
[----:B------:R-:W3:Y:S04]  /*2c9c0*/  LDL.LU R15, [R1+0x3c] ;  /* 0x00003c00010f7983 */ /* 0x000ee80000300800 */
[----:B------:R1:W-:Y:S01]  /*2c9d0*/  LDGSTS.E [R6+0x7600], desc[UR28][R4.64], P3 ;  /* 0x0760000004067fae */ /* 0x0003e200099a101c */
[----:B------:R-:W-:Y:S02]  /*2c9e0*/  IADD3.X R204, PT, PT, R204, UR32, RZ, P2, !PT ;  /* 0x00000020cccc7c10 */ /* 0x000fe400097fe4ff */
[----:B------:R-:W-:Y:S01]  /*2c9f0*/  IADD3.X R212, PT, PT, R212, UR32, RZ, P5, !PT ;  /* 0x00000020d4d47c10 */ /* 0x000fe2000affe4ff */
[----:B------:R-:W3:Y:S01]  /*2ca00*/  LDL.LU R13, [R1+0x40] ;  /* 0x00004000010d7983 */ /* 0x000ee20000300800 */
[----:B-1----:R-:W-:Y:S01]  /*2ca10*/  MOV R4, R9 ;  /* 0x0000000900047202 */ /* 0x002fe20000000f00 */
[----:B------:R-:W-:Y:S01]  /*2ca20*/  IMAD.MOV.U32 R5, RZ, RZ, R10 ;  /* 0x000000ffff057224 */ /* 0x000fe200078e000a */
[----:B------:R-:W-:Y:S01]  /*2ca30*/  IADD3 R221, P2, PT, R221, UR54, RZ ;  /* 0x00000036dddd7c10 */ /* 0x000fe2000ff5e0ff */
[----:B--2---:R-:W2:Y:S04]  /*2ca40*/  LDL.LU R10, [R1+0x5c] ;  /* 0x00005c00010a7983 */ /* 0x004ea80000300800 */
[----:B------:R1:W-:Y:S02]  /*2ca50*/  LDGSTS.E [R6+0x7a00], desc[UR28][R4.64], P3 ;  /* 0x07a0000004067fae */ /* 0x0003e400099a101c */
[----:B-1----:R-:W-:Y:S01]  /*2ca60*/  IMAD.MOV.U32 R4, RZ, RZ, R7 ;  /* 0x000000ffff047224 */ /* 0x002fe200078e0007 */
[----:B----4-:R-:W-:Y:S01]  /*2ca70*/  LOP3.LUT R7, R2, 0x60, RZ, 0x3c, !PT ;  /* 0x0000006002077812 */ /* 0x010fe200078e3cff */
[----:B------:R-:W-:Y:S01]  /*2ca80*/  IMAD.MOV.U32 R5, RZ, RZ, R8 ;  /* 0x000000ffff057224 */ /* 0x000fe200078e0008 */
[----:B------:R-:W-:Y:S01]  /*2ca90*/  IADD3.X R220, PT, PT, R220, UR32, RZ, P2, !PT ;  /* 0x00000020dcdc7c10 */ /* 0x000fe200097fe4ff */
[----:B-----5:R-:W4:Y:S04]  /*2caa0*/  LDL.LU R8, [R1+0x60] ;  /* 0x0000600001087983 */ /* 0x020f280000300800 */
[----:B------:R1:W-:Y:S01]  /*2cab0*/  LDGSTS.E [R6+0x7e00], desc[UR28][R4.64], P3 ;  /* 0x07e0000004067fae */ /* 0x0003e200099a101c */
[----:B------:R-:W-:-:S02]  /*2cac0*/  IADD3 R229, P5, PT, R229, UR54, RZ ;  /* 0x00000036e5e57c10 */ /* 0x000fc4000ffbe0ff */
[----:B------:R-:W-:Y:S01]  /*2cad0*/  IADD3 R237, P2, PT, R237, UR54, RZ ;  /* 0x00000036eded7c10 */ /* 0x000fe2000ff5e0ff */
[----:B------:R-:W5:Y:S01]  /*2cae0*/  LDL.LU R11, [R1+0x7c] ;  /* 0x00007c00010b7983 */ /* 0x000f620000300800 */
[----:B-1----:R-:W-:Y:S02]  /*2caf0*/  VIADD R6, R7, UR7 ;  /* 0x0000000707067c36 */ /* 0x002fe40008000000 */
[----:B------:R-:W-:Y:S02]  /*2cb00*/  IMAD.MOV.U32 R4, RZ, RZ, R205 ;  /* 0x000000ffff047224 */ /* 0x000fe400078e00cd */
[----:B------:R-:W-:Y:S01]  /*2cb10*/  IMAD.MOV.U32 R5, RZ, RZ, R204 ;  /* 0x000000ffff057224 */ /* 0x000fe200078e00cc */
[----:B------:R-:W-:Y:S01]  /*2cb20*/  IADD3.X R228, PT, PT, R228, UR32, RZ, P5, !PT ;  /* 0x00000020e4e47c10 */ /* 0x000fe2000affe4ff */
[----:B------:R-:W5:Y:S04]  /*2cb30*/  LDL.LU R9, [R1+0x80] ;  /* 0x0000800001097983 */ /* 0x000f680000300800 */
[----:B------:R1:W-:Y:S01]  /*2cb40*/  LDGSTS.E [R6+0x300], desc[UR28][R4.64], P3 ;  /* 0x0030000004067fae */ /* 0x0003e200099a101c */
[----:B------:R-:W-:-:S02]  /*2cb50*/  IADD3.X R236, PT, PT, R236, UR32, RZ, P2, !PT ;  /* 0x00000020ecec7c10 */ /* 0x000fc400097fe4ff */
[----:B------:R-:W-:Y:S01]  /*2cb60*/  IADD3 R245, P5, PT, R245, UR54, RZ ;  /* 0x00000036f5f57c10 */ /* 0x000fe2000ffbe0ff */
[----:B------:R-:W5:Y:S01]  /*2cb70*/  LDL.LU R17, [R1+0x9c] ;  /* 0x00009c0001117983 */ /* 0x000f620000300800 */
[----:B-1----:R-:W-:Y:S02]  /*2cb80*/  IMAD.MOV.U32 R4, RZ, RZ, R213 ;  /* 0x000000ffff047224 */ /* 0x002fe400078e00d5 */
[----:B------:R-:W-:Y:S01]  /*2cb90*/  IMAD.MOV.U32 R5, RZ, RZ, R212 ;  /* 0x000000ffff057224 */ /* 0x000fe200078e00d4 */
[----:B------:R-:W-:Y:S01]  /*2cba0*/  IADD3.X R244, PT, PT, R244, UR32, RZ, P5, !PT ;  /* 0x00000020f4f47c10 */ /* 0x000fe2000affe4ff */
[----:B------:R-:W5:Y:S04]  /*2cbb0*/  LDL.LU R7, [R1+0xa0] ;  /* 0x0000a00001077983 */ /* 0x000f680000300800 */
[----:B------:R1:W-:Y:S02]  /*2cbc0*/  LDGSTS.E [R6+0x700], desc[UR28][R4.64], P3 ;  /* 0x0070000004067fae */ /* 0x0003e400099a101c */
[----:B-1----:R-:W-:-:S02]  /*2cbd0*/  IMAD.MOV.U32 R4, RZ, RZ, R221 ;  /* 0x000000ffff047224 */ /* 0x002fc400078e00dd */
[----:B------:R-:W-:-:S05]  /*2cbe0*/  IMAD.MOV.U32 R5, RZ, RZ, R220 ;  /* 0x000000ffff057224 */ /* 0x000fca00078e00dc */
[----:B------:R1:W-:Y:S02]  /*2cbf0*/  LDGSTS.E [R6+0xb00], desc[UR28][R4.64], P3 ;  /* 0x00b0000004067fae */ /* 0x0003e400099a101c */
[----:B-1----:R-:W-:Y:S01]  /*2cc00*/  IMAD.MOV.U32 R4, RZ, RZ, R229 ;  /* 0x000000ffff047224 */ /* 0x002fe200078e00e5 */
[----:B------:R-:W-:-:S05]  /*2cc10*/  MOV R5, R228 ;  /* 0x000000e400057202 */ /* 0x000fca0000000f00 */
[----:B------:R1:W-:Y:S02]  /*2cc20*/  LDGSTS.E [R6+0xf00], desc[UR28][R4.64], P3 ;  /* 0x00f0000004067fae */ /* 0x0003e400099a101c */
[----:B-1----:R-:W-:Y:S02]  /*2cc30*/  IMAD.MOV.U32 R4, RZ, RZ, R237 ;  /* 0x000000ffff047224 */ /* 0x002fe400078e00ed */
[----:B------:R-:W-:-:S05]  /*2cc40*/  IMAD.MOV.U32 R5, RZ, RZ, R236 ;  /* 0x000000ffff057224 */ /* 0x000fca00078e00ec */
[----:B------:R1:W-:Y:S02]  /*2cc50*/  LDGSTS.E [R6+0x1300], desc[UR28][R4.64], P3 ;  /* 0x0130000004067fae */ /* 0x0003e400099a101c */
[----:B-1----:R-:W-:Y:S02]  /*2cc60*/  IMAD.MOV.U32 R4, RZ, RZ, R245 ;  /* 0x000000ffff047224 */ /* 0x002fe400078e00f5 */
[----:B------:R-:W-:-:S05]  /*2cc70*/  IMAD.MOV.U32 R5, RZ, RZ, R244 ;  /* 0x000000ffff057224 */ /* 0x000fca00078e00f4 */
[----:B------:R1:W-:Y:S01]  /*2cc80*/  LDGSTS.E [R6+0x1700], desc[UR28][R4.64], P3 ;  /* 0x0170000004067fae */ /* 0x0003e200099a101c */
[----:B---3--:R-:W-:-:S04]  /*2cc90*/  IADD3 R12, P2, PT, R12, UR54, RZ ;  /* 0x000000360c0c7c10 */ /* 0x008fc8000ff5e0ff */
[----:B------:R-:W-:Y:S02]  /*2cca0*/  IADD3.X R252, PT, PT, R252, UR32, RZ, P2, !PT ;  /* 0x00000020fcfc7c10 */ /* 0x000fe400097fe4ff */
[----:B------:R-:W-:Y:S01]  /*2ccb0*/  IADD3 R14, P5, PT, R14, UR54, RZ ;  /* 0x000000360e0e7c10 */ /* 0x000fe2000ffbe0ff */
[----:B-1----:R-:W-:Y:S01]  /*2ccc0*/  IMAD.MOV.U32 R4, RZ, RZ, R12 ;  /* 0x000000ffff047224 */ /* 0x002fe200078e000c */
[----:B------:R1:W-:Y:S01]  /*2ccd0*/  STL [R1], R12 ;  /* 0x0000000c01007387 */ /* 0x0003e20000100800 */
[----:B------:R-:W-:Y:S01]  /*2cce0*/  IMAD.MOV.U32 R5, RZ, RZ, R252 ;  /* 0x000000ffff057224 */ /* 0x000fe200078e00fc */
[----:B------:R-:W-:Y:S02]  /*2ccf0*/  IADD3.X R18, PT, PT, R18, UR32, RZ, P5, !PT ;  /* 0x0000002012127c10 */ /* 0x000fe4000affe4ff */
[----:B------:R-:W-:Y:S04]  /*2cd00*/  STL [R1+0x20], R14 ;  /* 0x0000200e01007387 */ /* 0x000fe80000100800 */
[----:B------:R-:W3:Y:S04]  /*2cd10*/  LDL.LU R16, [R1+0xc0] ;  /* 0x0000c00001107983 */ /* 0x000ee80000300800 */
[----:B------:R2:W-:Y:S04]  /*2cd20*/  STL [R1+0x1c], R18 ;  /* 0x00001c1201007387 */ /* 0x0005e80000100800 */
[----:B------:R2:W-:Y:S04]  /*2cd30*/  LDGSTS.E [R6+0x1b00], desc[UR28][R4.64], P3 ;  /* 0x01b0000004067fae */ /* 0x0005e800099a101c */
[----:B-1----:R-:W3:Y:S01]  /*2cd40*/  LDL.LU R12, [R1+0xe0] ;  /* 0x0000e000010c7983 */ /* 0x002ee20000300800 */
[----:B--2---:R-:W-:-:S03]  /*2cd50*/  IMAD.MOV.U32 R5, RZ, RZ, R18 ;  /* 0x000000ffff057224 */ /* 0x004fc600078e0012 */
[----:B------:R-:W2:Y:S01]  /*2cd60*/  LDL.LU R18, [R1+0xbc] ;  /* 0x0000bc0001127983 */ /* 0x000ea20000300800 */
[----:B------:R-:W-:-:S03]  /*2cd70*/  IMAD.MOV.U32 R4, RZ, RZ, R14 ;  /* 0x000000ffff047224 */ /* 0x000fc600078e000e */
[----:B------:R-:W2:Y:S01]  /*2cd80*/  LDL.LU R14, [R1+0xdc] ;  /* 0x0000dc00010e7983 */ /* 0x000ea20000300800 */
[----:B------:R-:W-:-:S03]  /*2cd90*/  IADD3 R13, P2, PT, R13, UR54, RZ ;  /* 0x000000360d0d7c10 */ /* 0x000fc6000ff5e0ff */
[----:B------:R1:W-:Y:S01]  /*2cda0*/  LDGSTS.E [R6+0x1f00], desc[UR28][R4.64], P3 ;  /* 0x01f0000004067fae */ /* 0x0003e200099a101c */
[----:B------:R-:W-:Y:S02]  /*2cdb0*/  IADD3.X R15, PT, PT, R15, UR32, RZ, P2, !PT ;  /* 0x000000200f0f7c10 */ /* 0x000fe400097fe4ff */
[----:B----4-:R-:W-:Y:S01]  /*2cdc0*/  IADD3 R8, P5, PT, R8, UR54, RZ ;  /* 0x0000003608087c10 */ /* 0x010fe2000ffbe0ff */
[----:B------:R4:W-:Y:S03]  /*2cdd0*/  STL [R1+0x40], R13 ;  /* 0x0000400d01007387 */ /* 0x0009e60000100800 */
[----:B------:R-:W-:Y:S01]  /*2cde0*/  IADD3.X R10, PT, PT, R10, UR32, RZ, P5, !PT ;  /* 0x000000200a0a7c10 */ /* 0x000fe2000affe4ff */
[----:B------:R4:W-:Y:S01]  /*2cdf0*/  STL [R1+0x3c], R15 ;  /* 0x00003c0f01007387 */ /* 0x0009e20000100800 */
[----:B-1----:R-:W-:-:S03]  /*2ce00*/  IMAD.MOV.U32 R4, RZ, RZ, R13 ;  /* 0x000000ffff047224 */ /* 0x002fc600078e000d */
[----:B------:R-:W-:Y:S01]  /*2ce10*/  STL [R1+0x60], R8 ;  /* 0x0000600801007387 */ /* 0x000fe20000100800 */
[----:B------:R-:W-:-:S03]  /*2ce20*/  IMAD.MOV.U32 R5, RZ, RZ, R15 ;  /* 0x000000ffff057224 */ /* 0x000fc600078e000f */
[----:B----4-:R-:W4:Y:S04]  /*2ce30*/  LDL.LU R13, [R1+0x100] ;  /* 0x00010000010d7983 */ /* 0x010f280000300800 */
[----:B------:R1:W-:Y:S04]  /*2ce40*/  STL [R1+0x5c], R10 ;  /* 0x00005c0a01007387 */ /* 0x0003e80000100800 */
[----:B------:R-:W4:Y:S01]  /*2ce50*/  LDL.LU R19, [R1+0x120] ;  /* 0x0001200001137983 */ /* 0x000f220000300800 */
[----:B-----5:R-:W-:-:S03]  /*2ce60*/  IADD3 R9, P2, PT, R9, UR54, RZ ;  /* 0x0000003609097c10 */ /* 0x020fc6000ff5e0ff */
[----:B------:R-:W5:Y:S01]  /*2ce70*/  LDL.LU R15, [R1+0xfc] ;  /* 0x0000fc00010f7983 */ /* 0x000f620000300800 */
[----:B------:R-:W-:-:S03]  /*2ce80*/  IADD3.X R11, PT, PT, R11, UR32, RZ, P2, !PT ;  /* 0x000000200b0b7c10 */ /* 0x000fc600097fe4ff */
[----:B------:R1:W-:Y:S04]  /*2ce90*/  LDGSTS.E [R6+0x2300], desc[UR28][R4.64], P3 ;  /* 0x0230000004067fae */ /* 0x0003e800099a101c */
[----:B------:R-:W5:Y:S01]  /*2cea0*/  LDL.LU R20, [R1+0x11c] ;  /* 0x00011c0001147983 */ /* 0x000f620000300800 */
[----:B-1----:R-:W-:Y:S01]  /*2ceb0*/  IMAD.MOV.U32 R4, RZ, RZ, R8 ;  /* 0x000000ffff047224 */ /* 0x002fe200078e0008 */
[----:B------:R-:W-:Y:S02]  /*2cec0*/  MOV R5, R10 ;  /* 0x0000000a00057202 */ /* 0x000fe40000000f00 */
[----:B------:R-:W-:Y:S01]  /*2ced0*/  IADD3 R7, P5, PT, R7, UR54, RZ ;  /* 0x0000003607077c10 */ /* 0x000fe2000ffbe0ff */
[----:B------:R-:W5:Y:S04]  /*2cee0*/  LDL.LU R10, [R1+0x140] ;  /* 0x00014000010a7983 */ /* 0x000f680000300800 */
[----:B------:R-:W5:Y:S01]  /*2cef0*/  LDL.LU R8, [R1+0x160] ;  /* 0x0001600001087983 */ /* 0x000f620000300800 */
[----:B------:R-:W-:-:S03]  /*2cf00*/  IADD3.X R17, PT, PT, R17, UR32, RZ, P5, !PT ;  /* 0x0000002011117c10 */ /* 0x000fc6000affe4ff */
        /* <DEDUP_REMOVED lines=8> */
[----:B------:R-:W5:Y:S04]  /*2cf90*/  LDL.LU R9, [R1+0x15c] ;  /* 0x00015c0001097983 */ /* 0x000f680000300800 */
[----:B------:R1:W-:Y:S02]  /*2cfa0*/  LDGSTS.E [R6+0x2b00], desc[UR28][R4.64], P3 ;  /* 0x02b0000004067fae */ /* 0x0003e400099a101c */
[----:B-1----:R-:W-:-:S02]  /*2cfb0*/  IMAD.MOV.U32 R4, RZ, RZ, R7 ;  /* 0x000000ffff047224 */ /* 0x002fc400078e0007 */
[----:B------:R-:W-:Y:S02]  /*2cfc0*/  IMAD.MOV.U32 R5, RZ, RZ, R17 ;  /* 0x000000ffff057224 */ /* 0x000fe400078e0011 */
[----:B------:R-:W5:Y:S04]  /*2cfd0*/  LDL.LU R17, [R1+0x180] ;  /* 0x0001800001117983 */ /* 0x000f680000300800 */
[----:B------:R-:W5:Y:S04]  /*2cfe0*/  LDL.LU R7, [R1+0x1a0] ;  /* 0x0001a00001077983 */ /* 0x000f680000300800 */
[----:B------:R1:W-:Y:S01]  /*2cff0*/  LDGSTS.E [R6+0x2f00], desc[UR28][R4.64], P3 ;  /* 0x02f0000004067fae */ /* 0x0003e200099a101c */
[----:B---3--:R-:W-:-:S05]  /*2d000*/  IADD3 R16, P2, PT, R16, UR54, RZ ;  /* 0x0000003610107c10 */ /* 0x008fca000ff5e0ff */
[----:B------:R-:W-:Y:S01]  /*2d010*/  STL [R1+0xc0], R16 ;  /* 0x0000c01001007387 */ /* 0x000fe20000100800 */
[----:B------:R-:W-:Y:S02]  /*2d020*/  IADD3 R12, P5, PT, R12, UR54, RZ ;  /* 0x000000360c0c7c10 */ /* 0x000fe4000ffbe0ff */
[----:B--2---:R-:W-:Y:S02]  /*2d030*/  IADD3.X R18, PT, PT, R18, UR32, RZ, P2, !PT ;  /* 0x0000002012127c10 */ /* 0x004fe400097fe4ff */
[----:B------:R-:W-:-:S03]  /*2d040*/  IADD3.X R14, PT, PT, R14, UR32, RZ, P5, !PT ;  /* 0x000000200e0e7c10 */ /* 0x000fc6000affe4ff */
[----:B------:R2:W-:Y:S01]  /*2d050*/  STL [R1+0xbc], R18 ;  /* 0x0000bc1201007387 */ /* 0x0005e20000100800 */
[----:B-1----:R-:W-:-:S03]  /*2d060*/  IMAD.MOV.U32 R5, RZ, RZ, R18 ;  /* 0x000000ffff057224 */ /* 0x002fc600078e0012 */
[----:B------:R-:W-:Y:S01]  /*2d070*/  STL [R1+0xe0], R12 ;  /* 0x0000e00c01007387 */ /* 0x000fe20000100800 */
[----:B------:R-:W-:-:S03]  /*2d080*/  IMAD.MOV.U32 R4, RZ, RZ, R16 ;  /* 0x000000ffff047224 */ /* 0x000fc600078e0010 */
[----:B--2---:R-:W2:Y:S04]  /*2d090*/  LDL.LU R18, [R1+0x17c] ;  /* 0x00017c0001127983 */ /* 0x004ea80000300800 */
[----:B------:R1:W-:Y:S04]  /*2d0a0*/  STL [R1+0xdc], R14 ;  /* 0x0000dc0e01007387 */ /* 0x0003e80000100800 */
[----:B------:R-:W3:Y:S01]  /*2d0b0*/  LDL.LU R16, [R1+0x19c] ;  /* 0x00019c0001107983 */ /* 0x000ee20000300800 */
[----:B----4-:R-:W-:-:S03]  /*2d0c0*/  IADD3 R13, P2, PT, R13, UR54, RZ ;  /* 0x000000360d0d7c10 */ /* 0x010fc6000ff5e0ff */
[----:B------:R4:W-:Y:S01]  /*2d0d0*/  LDGSTS.E [R6+0x3300], desc[UR28][R4.64], P3 ;  /* 0x0330000004067fae */ /* 0x0009e200099a101c */
[----:B------:R-:W-:Y:S02]  /*2d0e0*/  IADD3 R19, P5, PT, R19, UR54, RZ ;  /* 0x0000003613137c10 */ /* 0x000fe4000ffbe0ff */
[----:B-----5:R-:W-:Y:S01]  /*2d0f0*/  IADD3.X R15, PT, PT, R15, UR32, RZ, P2, !PT ;  /* 0x000000200f0f7c10 */ /* 0x020fe200097fe4ff */
[----:B----4-:R-:W-:Y:S02]  /*2d100*/  IMAD.MOV.U32 R4, RZ, RZ, R12 ;  /* 0x000000ffff047224 */ /* 0x010fe400078e000c */
[----:B------:R-:W-:Y:S02]  /*2d110*/  IMAD.MOV.U32 R5, RZ, RZ, R14 ;  /* 0x000000ffff057224 */ /* 0x000fe400078e000e */
[----:B-1----:R-:W4:Y:S04]  /*2d120*/  LDL.LU R14, [R1+0x1c0] ;  /* 0x0001c000010e7983 */ /* 0x002f280000300800 */
[----:B------:R1:W-:Y:S01]  /*2d130*/  LDGSTS.E [R6+0x3700], desc[UR28][R4.64], P3 ;  /* 0x0370000004067fae */ /* 0x0003e200099a101c */
[----:B------:R-:W-:-:S03]  /*2d140*/  IADD3.X R20, PT, PT, R20, UR32, RZ, P5, !PT ;  /* 0x0000002014147c10 */ /* 0x000fc6000affe4ff */
[----:B------:R-:W5:Y:S04]  /*2d150*/  LDL.LU R12, [R1+0x1e0] ;  /* 0x0001e000010c7983 */ /* 0x000f680000300800 */
[----:B------:R-:W-:Y:S01]  /*2d160*/  STL [R1+0x100], R13 ;  /* 0x0001000d01007387 */ /* 0x000fe20000100800 */
[----:B-1----:R-:W-:Y:S02]  /*2d170*/  IMAD.MOV.U32 R4, RZ, RZ, R13 ;  /* 0x000000ffff047224 */ /* 0x002fe400078e000d */
[----:B------:R-:W-:Y:S01]  /*2d180*/  IMAD.MOV.U32 R5, RZ, RZ, R15 ;  /* 0x000000ffff057224 */ /* 0x000fe200078e000f */
[----:B------:R-:W-:Y:S01]  /*2d190*/  IADD3 R10, P2, PT, R10, UR54, RZ ;  /* 0x000000360a0a7c10 */ /* 0x000fe2000ff5e0ff */
[----:B------:R1:W-:Y:S01]  /*2d1a0*/  STL [R1+0xfc], R15 ;  /* 0x0000fc0f01007387 */ /* 0x0003e20000100800 */
[----:B------:R-:W-:-:S03]  /*2d1b0*/  IADD3 R8, P5, PT, R8, UR54, RZ ;  /* 0x0000003608087c10 */ /* 0x000fc6000ffbe0ff */
[----:B------:R1:W-:Y:S04]  /*2d1c0*/  LDGSTS.E [R6+0x3b00], desc[UR28][R4.64], P3 ;  /* 0x03b0000004067fae */ /* 0x0003e800099a101c */
[----:B------:R-:W-:Y:S04]  /*2d1d0*/  STL [R1+0x120], R19 ;  /* 0x0001201301007387 */ /* 0x000fe80000100800 */
[----:B-1----:R-:W5:Y:S01]  /*2d1e0*/  LDL.LU R15, [R1+0x1bc] ;  /* 0x0001bc00010f7983 */ /* 0x002f620000300800 */
[----:B------:R-:W-:Y:S01]  /*2d1f0*/  IMAD.MOV.U32 R4, RZ, RZ, R19 ;  /* 0x000000ffff047224 */ /* 0x000fe200078e0013 */
[----:B------:R-:W-:-:S02]  /*2d200*/  MOV R5, R20 ;  /* 0x0000001400057202 */ /* 0x000fc40000000f00 */
[----:B------:R-:W-:Y:S01]  /*2d210*/  IADD3.X R11, PT, PT, R11, UR32, RZ, P2, !PT ;  /* 0x000000200b0b7c10 */ /* 0x000fe200097fe4ff */
[----:B------:R-:W-:Y:S04]  /*2d220*/  STL [R1+0x11c], R20 ;  /* 0x00011c1401007387 */ /* 0x000fe80000100800 */
[----:B------:R-:W5:Y:S01]  /*2d230*/  LDL.LU R13, [R1+0x1dc] ;  /* 0x0001dc00010d7983 */ /* 0x000f620000300800 */
[----:B------:R-:W-:-:S03]  /*2d240*/  IADD3.X R9, PT, PT, R9, UR32, RZ, P5, !PT ;  /* 0x0000002009097c10 */ /* 0x000fc6000affe4ff */
[----:B------:R1:W-:Y:S04]  /*2d250*/  LDGSTS.E [R6+0x3f00], desc[UR28][R4.64], P3 ;  /* 0x03f0000004067fae */ /* 0x0003e800099a101c */
[----:B------:R1:W-:Y:S04]  /*2d260*/  STL [R1+0x140], R10 ;  /* 0x0001400a01007387 */ /* 0x0003e80000100800 */
[----:B------:R-:W-:Y:S01]  /*2d270*/  STL [R1+0x13c], R11 ;  /* 0x00013c0b01007387 */ /* 0x000fe20000100800 */
[----:B-1----:R-:W-:Y:S02]  /*2d280*/  IMAD.MOV.U32 R4, RZ, RZ, R10 ;  /* 0x000000ffff047224 */ /* 0x002fe400078e000a */
[----:B------:R-:W-:Y:S01]  /*2d290*/  IMAD.MOV.U32 R5, RZ, RZ, R11 ;  /* 0x000000ffff057224 */ /* 0x000fe200078e000b */
[----:B------:R1:W-:Y:S04]  /*2d2a0*/  STL [R1+0x160], R8 ;  /* 0x0001600801007387 */ /* 0x0003e80000100800 */
[----:B------:R1:W-:Y:S01]  /*2d2b0*/  LDGSTS.E [R6+0x4300], desc[UR28][R4.64], P3 ;  /* 0x0430000004067fae */ /* 0x0003e200099a101c */
[----:B------:R-:W-:-:S03]  /*2d2c0*/  IADD3 R17, P2, PT, R17, UR54, RZ ;  /* 0x0000003611117c10 */ /* 0x000fc6000ff5e0ff */
[----:B------:R1:W-:Y:S04]  /*2d2d0*/  STL [R1+0x15c], R9 ;  /* 0x00015c0901007387 */ /* 0x0003e80000100800 */
[----:B------:R-:W5:Y:S01]  /*2d2e0*/  LDL.LU R10, [R1+0x1fc] ;  /* 0x0001fc00010a7983 */ /* 0x000f620000300800 */
[----:B-1----:R-:W-:-:S03]  /*2d2f0*/  IMAD.MOV.U32 R4, RZ, RZ, R8 ;  /* 0x000000ffff047224 */ /* 0x002fc600078e0008 */
[----:B------:R-:W5:Y:S01]  /*2d300*/  LDL.LU R8, [R1+0x200] ;  /* 0x0002000001087983 */ /* 0x000f620000300800 */
[----:B------:R-:W-:-:S03]  /*2d310*/  IMAD.MOV.U32 R5, RZ, RZ, R9 ;  /* 0x000000ffff057224 */ /* 0x000fc600078e0009 */
[----:B------:R-:W5:Y:S01]  /*2d320*/  LDL.LU R11, [R1+0x21c] ;  /* 0x00021c00010b7983 */ /* 0x000f620000300800 */
[----:B------:R-:W-:-:S03]  /*2d330*/  IADD3 R7, P5, PT, R7, UR54, RZ ;  /* 0x0000003607077c10 */ /* 0x000fc6000ffbe0ff */
[----:B------:R-:W5:Y:S04]  /*2d340*/  LDL.LU R9, [R1+0x220] ;  /* 0x0002200001097983 */ /* 0x000f680000300800 */
[----:B------:R1:W-:Y:S04]  /*2d350*/  LDGSTS.E [R6+0x4700], desc[UR28][R4.64], P3 ;  /* 0x0470000004067fae */ /* 0x0003e800099a101c */
[----:B------:R-:W-:Y:S01]  /*2d360*/  STL [R1+0x180], R17 ;  /* 0x0001801101007387 */ /* 0x000fe20000100800 */
[----:B-1----:R-:W-:Y:S01]  /*2d370*/  IMAD.MOV.U32 R4, RZ, RZ, R17 ;  /* 0x000000ffff047224 */ /* 0x002fe200078e0011 */
[----:B--2---:R-:W-:-:S05]  /*2d380*/  IADD3.X R18, PT, PT, R18, UR32, RZ, P2, !PT ;  /* 0x0000002012127c10 */ /* 0x004fca00097fe4ff */
[----:B------:R-:W-:Y:S01]  /*2d390*/  IMAD.MOV.U32 R5, RZ, RZ, R18 ;  /* 0x000000ffff057224 */ /* 0x000fe200078e0012 */
[----:B---3--:R-:W-:Y:S01]  /*2d3a0*/  IADD3.X R16, PT, PT, R16, UR32, RZ, P5, !PT ;  /* 0x0000002010107c10 */ /* 0x008fe2000affe4ff */
[----:B------:R-:W-:Y:S04]  /*2d3b0*/  STL [R1+0x17c], R18 ;  /* 0x00017c1201007387 */ /* 0x000fe80000100800 */
[----:B------:R1:W-:Y:S04]  /*2d3c0*/  STL [R1+0x1a0], R7 ;  /* 0x0001a00701007387 */ /* 0x0003e80000100800 */
[----:B------:R2:W-:Y:S04]  /*2d3d0*/  LDGSTS.E [R6+0x4b00], desc[UR28][R4.64], P3 ;  /* 0x04b0000004067fae */ /* 0x0005e800099a101c */
[----:B------:R3:W-:Y:S04]  /*2d3e0*/  STL [R1+0x19c], R16 ;  /* 0x00019c1001007387 */ /* 0x0007e80000100800 */
[----:B------:R-:W5:Y:S01]  /*2d3f0*/  LDL.LU R22, [R1+0x23c] ;  /* 0x00023c0001167983 */ /* 0x000f620000300800 */
[----:B--2---:R-:W-:-:S03]  /*2d400*/  IMAD.MOV.U32 R4, RZ, RZ, R7 ;  /* 0x000000ffff047224 */ /* 0x004fc600078e0007 */
[----:B-1----:R-:W2:Y:S04]  /*2d410*/  LDL.LU R7, [R1+0x240] ;  /* 0x0002400001077983 */ /* 0x002ea80000300800 */
[----:B------:R-:W2:Y:S04]  /*2d420*/  LDL.LU R21, [R1+0x25c] ;  /* 0x00025c0001157983 */ /* 0x000ea80000300800 */
[----:B------:R-:W2:Y:S01]  /*2d430*/  LDL.LU R20, [R1+0x260] ;  /* 0x0002600001147983 */ /* 0x000ea20000300800 */
[----:B----4-:R-:W-:Y:S02]  /*2d440*/  IADD3 R14, P2, PT, R14, UR54, RZ ;  /* 0x000000360e0e7c10 */ /* 0x010fe4000ff5e0ff */
[----:B-----5:R-:W-:Y:S01]  /*2d450*/  IADD3 R12, P5, PT, R12, UR54, RZ ;  /* 0x000000360c0c7c10 */ /* 0x020fe2000ffbe0ff */
[----:B------:R-:W-:-:S02]  /*2d460*/  IMAD.MOV.U32 R5, RZ, RZ, R16 ;  /* 0x000000ffff057224 */ /* 0x000fc400078e0010 */
[----:B------:R-:W-:Y:S04]  /*2d470*/  STL [R1+0x1c0], R14 ;  /* 0x0001c00e01007387 */ /* 0x000fe80000100800 */
[----:B------:R1:W-:Y:S01]  /*2d480*/  LDGSTS.E [R6+0x4f00], desc[UR28][R4.64], P3 ;  /* 0x04f0000004067fae */ /* 0x0003e200099a101c */
[----:B------:R-:W-:Y:S01]  /*2d490*/  IADD3.X R15, PT, PT, R15, UR32, RZ, P2, !PT ;  /* 0x000000200f0f7c10 */ /* 0x000fe200097fe4ff */
[----:B-1----:R-:W-:-:S04]  /*2d4a0*/  IMAD.MOV.U32 R4, RZ, RZ, R14 ;  /* 0x000000ffff047224 */ /* 0x002fc800078e000e */
[----:B------:R1:W-:Y:S01]  /*2d4b0*/  STL [R1+0x1bc], R15 ;  /* 0x0001bc0f01007387 */ /* 0x0003e20000100800 */
[----:B------:R-:W-:-:S03]  /*2d4c0*/  IMAD.MOV.U32 R5, RZ, RZ, R15 ;  /* 0x000000ffff057224 */ /* 0x000fc600078e000f */
[----:B------:R-:W-:Y:S01]  /*2d4d0*/  STL [R1+0x1e0], R12 ;  /* 0x0001e00c01007387 */ /* 0x000fe20000100800 */
[----:B------:R-:W-:-:S03]  /*2d4e0*/  IADD3.X R13, PT, PT, R13, UR32, RZ, P5, !PT ;  /* 0x000000200d0d7c10 */ /* 0x000fc6000affe4ff */
[----:B------:R-:W4:Y:S04]  /*2d4f0*/  LDL.LU R18, [R1+0x280] ;  /* 0x0002800001127983 */ /* 0x000f280000300800 */
[----:B------:R5:W-:Y:S04]  /*2d500*/  STL [R1+0x1dc], R13 ;  /* 0x0001dc0d01007387 */ /* 0x000be80000100800 */
[----:B---3--:R-:W3:Y:S04]  /*2d510*/  LDL.LU R16, [R1+0x2a0] ;  /* 0x0002a00001107983 */ /* 0x008ee80000300800 */
[----:B------:R-:W3:Y:S04]  /*2d520*/  LDL.LU R19, [R1+0x27c] ;  /* 0x00027c0001137983 */ /* 0x000ee80000300800 */
[----:B------:R1:W-:Y:S04]  /*2d530*/  LDGSTS.E [R6+0x5300], desc[UR28][R4.64], P3 ;  /* 0x0530000004067fae */ /* 0x0003e800099a101c */
[----:B------:R-:W3:Y:S04]  /*2d540*/  LDL.LU R17, [R1+0x29c] ;  /* 0x00029c0001117983 */ /* 0x000ee80000300800 */
[----:B-1----:R-:W3:Y:S01]  /*2d550*/  LDL.LU R15, [R1+0x2bc] ;  /* 0x0002bc00010f7983 */ /* 0x002ee20000300800 */
[----:B------:R-:W-:Y:S01]  /*2d560*/  IMAD.MOV.U32 R4, RZ, RZ, R12 ;  /* 0x000000ffff047224 */ /* 0x000fe200078e000c */
[----:B------:R-:W-:-:S02]  /*2d570*/  MOV R5, R13 ;  /* 0x0000000d00057202 */ /* 0x000fc40000000f00 */
[----:B------:R-:W3:Y:S04]  /*2d580*/  LDL.LU R14, [R1+0x2c0] ;  /* 0x0002c000010e7983 */ /* 0x000ee80000300800 */
[----:B-----5:R-:W5:Y:S01]  /*2d590*/  LDL.LU R13, [R1+0x2dc] ;  /* 0x0002dc00010d7983 */ /* 0x020f620000300800 */
[----:B------:R-:W-:-:S03]  /*2d5a0*/  IADD3 R8, P2, PT, R8, UR54, RZ ;  /* 0x0000003608087c10 */ /* 0x000fc6000ff5e0ff */
[----:B------:R-:W5:Y:S01]  /*2d5b0*/  LDL.LU R12, [R1+0x2e0] ;  /* 0x0002e000010c7983 */ /* 0x000f620000300800 */
[----:B------:R-:W-:-:S03]  /*2d5c0*/  IADD3.X R10, PT, PT, R10, UR32, RZ, P2, !PT ;  /* 0x000000200a0a7c10 */ /* 0x000fc600097fe4ff */
[----:B------:R1:W-:Y:S01]  /*2d5d0*/  LDGSTS.E [R6+0x5700], desc[UR28][R4.64], P3 ;  /* 0x0570000004067fae */ /* 0x0003e200099a101c */
[----:B------:R-:W-:-:S03]  /*2d5e0*/  IADD3 R9, P5, PT, R9, UR54, RZ ;  /* 0x0000003609097c10 */ /* 0x000fc6000ffbe0ff */
[----:B------:R-:W-:Y:S01]  /*2d5f0*/  STL [R1+0x200], R8 ;  /* 0x0002000801007387 */ /* 0x000fe20000100800 */
[----:B------:R-:W-:-:S03]  /*2d600*/  IADD3.X R11, PT, PT, R11, UR32, RZ, P5, !PT ;  /* 0x000000200b0b7c10 */ /* 0x000fc6000affe4ff */
[----:B------:R1:W-:Y:S02]  /*2d610*/  STL [R1+0x1fc], R10 ;  /* 0x0001fc0a01007387 */ /* 0x0003e40000100800 */
[----:B-1----:R-:W-:Y:S02]  /*2d620*/  IMAD.MOV.U32 R4, RZ, RZ, R8 ;  /* 0x000000ffff047224 */ /* 0x002fe400078e0008 */
[----:B------:R-:W-:Y:S01]  /*2d630*/  IMAD.MOV.U32 R5, RZ, RZ, R10 ;  /* 0x000000ffff057224 */ /* 0x000fe200078e000a */
[----:B------:R-:W-:Y:S04]  /*2d640*/  STL [R1+0x220], R9 ;  /* 0x0002200901007387 */ /* 0x000fe80000100800 */
[----:B------:R-:W5:Y:S04]  /*2d650*/  LDL.LU R10, [R1+0x300] ;  /* 0x00030000010a7983 */ /* 0x000f680000300800 */
[----:B------:R1:W-:Y:S04]  /*2d660*/  STL [R1+0x21c], R11 ;  /* 0x00021c0b01007387 */ /* 0x0003e80000100800 */
[----:B------:R-:W5:Y:S04]  /*2d670*/  LDL.LU R8, [R1+0x320] ;  /* 0x0003200001087983 */ /* 0x000f680000300800 */
[----:B------:R1:W-:Y:S02]  /*2d680*/  LDGSTS.E [R6+0x5b00], desc[UR28][R4.64], P3 ;  /* 0x05b0000004067fae */ /* 0x0003e400099a101c */
[----:B-1----:R-:W-:-:S02]  /*2d690*/  IMAD.MOV.U32 R5, RZ, RZ, R11 ;  /* 0x000000ffff057224 */ /* 0x002fc400078e000b */
[----:B------:R-:W5:Y:S01]  /*2d6a0*/  LDL.LU R11, [R1+0x2fc] ;  /* 0x0002fc00010b7983 */ /* 0x000f620000300800 */
[----:B------:R-:W-:-:S03]  /*2d6b0*/  IMAD.MOV.U32 R4, RZ, RZ, R9 ;  /* 0x000000ffff047224 */ /* 0x000fc600078e0009 */
[----:B------:R-:W5:Y:S04]  /*2d6c0*/  LDL.LU R9, [R1+0x31c] ;  /* 0x00031c0001097983 */ /* 0x000f680000300800 */
[----:B------:R1:W-:Y:S01]  /*2d6d0*/  LDGSTS.E [R6+0x5f00], desc[UR28][R4.64], P3 ;  /* 0x05f0000004067fae */ /* 0x0003e200099a101c */
[----:B--2---:R-:W-:-:S04]  /*2d6e0*/  IADD3 R7, P2, PT, R7, UR54, RZ ;  /* 0x0000003607077c10 */ /* 0x004fc8000ff5e0ff */
[----:B------:R-:W-:Y:S01]  /*2d6f0*/  IADD3.X R22, PT, PT, R22, UR32, RZ, P2, !PT ;  /* 0x0000002016167c10 */ /* 0x000fe200097fe4ff */
[----:B------:R2:W-:Y:S01]  /*2d700*/  STL [R1+0x240], R7 ;  /* 0x0002400701007387 */ /* 0x0005e20000100800 */
[----:B------:R-:W-:-:S03]  /*2d710*/  IADD3 R20, P5, PT, R20, UR54, RZ ;  /* 0x0000003614147c10 */ /* 0x000fc6000ffbe0ff */
[----:B------:R3:W-:Y:S01]  /*2d720*/  STL [R1+0x23c], R22 ;  /* 0x00023c1601007387 */ /* 0x0007e20000100800 */
[----:B-1----:R-:W-:-:S03]  /*2d730*/  IMAD.MOV.U32 R4, RZ, RZ, R7 ;  /* 0x000000ffff047224 */ /* 0x002fc600078e0007 */
[----:B------:R1:W-:Y:S04]  /*2d740*/  STL [R1+0x260], R20 ;  /* 0x0002601401007387 */ /* 0x0003e80000100800 */
[----:B--2---:R-:W2:Y:S01]  /*2d750*/  LDL R7, [R1+0x324] ;  /* 0x0003240001077983 */ /* 0x004ea20000100800 */
[----:B------:R-:W-:Y:S01]  /*2d760*/  IMAD.MOV.U32 R5, RZ, RZ, R22 ;  /* 0x000000ffff057224 */ /* 0x000fe200078e0016 */
[----:B------:R-:W-:-:S04]  /*2d770*/  IADD3.X R21, PT, PT, R21, UR32, RZ, P5, !PT ;  /* 0x0000002015157c10 */ /* 0x000fc8000affe4ff */
[----:B------:R1:W-:Y:S02]  /*2d780*/  LDGSTS.E [R6+0x6300], desc[UR28][R4.64], P3 ;  /* 0x0630000004067fae */ /* 0x0003e400099a101c */
[----:B-1----:R-:W-:Y:S02]  /*2d790*/  IMAD.MOV.U32 R4, RZ, RZ, R20 ;  /* 0x000000ffff047224 */ /* 0x002fe400078e0014 */
[----:B------:R-:W-:-:S05]  /*2d7a0*/  IMAD.MOV.U32 R5, RZ, RZ, R21 ;  /* 0x000000ffff057224 */ /* 0x000fca00078e0015 */
[----:B------:R1:W-:Y:S01]  /*2d7b0*/  LDGSTS.E [R6+0x6700], desc[UR28][R4.64], P3 ;  /* 0x0670000004067fae */ /* 0x0003e200099a101c */
[----:B----4-:R-:W-:Y:S02]  /*2d7c0*/  IADD3 R18, P2, PT, R18, UR54, RZ ;  /* 0x0000003612127c10 */ /* 0x010fe4000ff5e0ff */
[----:B---3--:R-:W-:Y:S02]  /*2d7d0*/  IADD3 R16, P5, PT, R16, UR54, RZ ;  /* 0x0000003610107c10 */ /* 0x008fe4000ffbe0ff */
[----:B------:R-:W-:Y:S01]  /*2d7e0*/  IADD3.X R19, PT, PT, R19, UR32, RZ, P2, !PT ;  /* 0x0000002013137c10 */ /* 0x000fe200097fe4ff */
[----:B-1----:R-:W-:-:S04]  /*2d7f0*/  IMAD.MOV.U32 R4, RZ, RZ, R18 ;  /* 0x000000ffff047224 */ /* 0x002fc800078e0012 */
[----:B------:R-:W-:Y:S01]  /*2d800*/  IMAD.MOV.U32 R5, RZ, RZ, R19 ;  /* 0x000000ffff057224 */ /* 0x000fe200078e0013 */
[----:B------:R-:W-:-:S04]  /*2d810*/  IADD3.X R17, PT, PT, R17, UR32, RZ, P5, !PT ;  /* 0x0000002011117c10 */ /* 0x000fc8000affe4ff */
[----:B------:R1:W-:Y:S04]  /*2d820*/  LDGSTS.E [R6+0x6b00], desc[UR28][R4.64], P3 ;  /* 0x06b0000004067fae */ /* 0x0003e800099a101c */
[----:B------:R3:W-:Y:S01]  /*2d830*/  STL [R1+0x25c], R21 ;  /* 0x00025c1501007387 */ /* 0x0007e20000100800 */
[----:B------:R-:W-:-:S03]  /*2d840*/  IADD3 R14, P2, PT, R14, UR54, RZ ;  /* 0x000000360e0e7c10 */ /* 0x000fc6000ff5e0ff */
[----:B------:R3:W-:Y:S01]  /*2d850*/  STL [R1+0x280], R18 ;  /* 0x0002801201007387 */ /* 0x0007e20000100800 */
[----:B-1----:R-:W-:Y:S01]  /*2d860*/  IMAD.MOV.U32 R4, RZ, RZ, R16 ;  /* 0x000000ffff047224 */ /* 0x002fe200078e0010 */
[----:B------:R-:W-:Y:S02]  /*2d870*/  MOV R5, R17 ;  /* 0x0000001100057202 */ /* 0x000fe40000000f00 */
[----:B-----5:R-:W-:Y:S02]  /*2d880*/  IADD3 R12, P5, PT, R12, UR54, RZ ;  /* 0x000000360c0c7c10 */ /* 0x020fe4000ffbe0ff */
[----:B------:R-:W-:Y:S01]  /*2d890*/  IADD3.X R15, PT, PT, R15, UR32, RZ, P2, !PT ;  /* 0x000000200f0f7c10 */ /* 0x000fe200097fe4ff */
[----:B------:R3:W-:Y:S01]  /*2d8a0*/  STL [R1+0x27c], R19 ;  /* 0x00027c1301007387 */ /* 0x0007e20000100800 */
[----:B------:R-:W-:-:S03]  /*2d8b0*/  IADD3.X R13, PT, PT, R13, UR32, RZ, P5, !PT ;  /* 0x000000200d0d7c10 */ /* 0x000fc6000affe4ff */
[----:B------:R3:W-:Y:S04]  /*2d8c0*/  STL [R1+0x2a0], R16 ;  /* 0x0002a01001007387 */ /* 0x0007e80000100800 */
[----:B------:R3:W-:Y:S04]  /*2d8d0*/  STL [R1+0x29c], R17 ;  /* 0x00029c1101007387 */ /* 0x0007e80000100800 */
[----:B------:R1:W-:Y:S04]  /*2d8e0*/  LDGSTS.E [R6+0x6f00], desc[UR28][R4.64], P3 ;  /* 0x06f0000004067fae */ /* 0x0003e800099a101c */
[----:B------:R3:W-:Y:S01]  /*2d8f0*/  STL [R1+0x2c0], R14 ;  /* 0x0002c00e01007387 */ /* 0x0007e20000100800 */
[----:B------:R-:W-:-:S03]  /*2d900*/  IADD3 R10, P2, PT, R10, UR54, RZ ;  /* 0x000000360a0a7c10 */ /* 0x000fc6000ff5e0ff */
[----:B------:R3:W-:Y:S01]  /*2d910*/  STL [R1+0x2bc], R15 ;  /* 0x0002bc0f01007387 */ /* 0x0007e20000100800 */
[----:B-1----:R-:W-:Y:S02]  /*2d920*/  IMAD.MOV.U32 R4, RZ, RZ, R14 ;  /* 0x000000ffff047224 */ /* 0x002fe400078e000e */
[----:B------:R-:W-:Y:S01]  /*2d930*/  IMAD.MOV.U32 R5, RZ, RZ, R15 ;  /* 0x000000ffff057224 */ /* 0x000fe200078e000f */
[----:B------:R-:W-:Y:S01]  /*2d940*/  IADD3 R8, P5, PT, R8, UR54, RZ ;  /* 0x0000003608087c10 */ /* 0x000fe2000ffbe0ff */
[----:B------:R3:W-:Y:S04]  /*2d950*/  STL [R1+0x2e0], R12 ;  /* 0x0002e00c01007387 */ /* 0x0007e80000100800 */
[----:B------:R3:W-:Y:S04]  /*2d960*/  STL [R1+0x2dc], R13 ;  /* 0x0002dc0d01007387 */ /* 0x0007e80000100800 */
[----:B------:R3:W-:Y:S04]  /*2d970*/  STL [R1+0x300], R10 ;  /* 0x0003000a01007387 */ /* 0x0007e80000100800 */
[----:B------:R1:W-:Y:S01]  /*2d980*/  LDGSTS.E [R6+0x7300], desc[UR28][R4.64], P3 ;  /* 0x0730000004067fae */ /* 0x0003e200099a101c */
[----:B------:R-:W-:-:S02]  /*2d990*/  IADD3.X R11, PT, PT, R11, UR32, RZ, P2, !PT ;  /* 0x000000200b0b7c10 */ /* 0x000fc400097fe4ff */
[----:B------:R-:W-:-:S03]  /*2d9a0*/  IADD3.X R9, PT, PT, R9, UR32, RZ, P5, !PT ;  /* 0x0000002009097c10 */ /* 0x000fc6000affe4ff */
[----:B------:R3:W-:Y:S01]  /*2d9b0*/  STL [R1+0x2fc], R11 ;  /* 0x0002fc0b01007387 */ /* 0x0007e20000100800 */
[----:B-1----:R-:W-:Y:S02]  /*2d9c0*/  IMAD.MOV.U32 R4, RZ, RZ, R12 ;  /* 0x000000ffff047224 */ /* 0x002fe400078e000c */
[----:B------:R-:W-:Y:S01]  /*2d9d0*/  IMAD.MOV.U32 R5, RZ, RZ, R13 ;  /* 0x000000ffff057224 */ /* 0x000fe200078e000d */
[----:B------:R3:W-:Y:S04]  /*2d9e0*/  STL [R1+0x320], R8 ;  /* 0x0003200801007387 */ /* 0x0007e80000100800 */
[----:B------:R3:W-:Y:S01]  /*2d9f0*/  STL [R1+0x31c], R9 ;  /* 0x00031c0901007387 */ /* 0x0007e20000100800 */
[----:B------:R-:W-:-:S03]  /*2da00*/  UIADD3 UR15, UPT, UPT, UR15, 0x1, URZ ;  /* 0x000000010f0f7890 */ /* 0x000fc6000fffe0ff */
[----:B------:R1:W-:Y:S01]  /*2da10*/  LDGSTS.E [R6+0x7700], desc[UR28][R4.64], P3 ;  /* 0x0770000004067fae */ /* 0x0003e200099a101c */
[----:B------:R-:W-:Y:S01]  /*2da20*/  UISETP.GT.AND UP1, UPT, UR15, 0x1, UPT ;  /* 0x000000010f00788c */ /* 0x000fe2000bf24270 */
[----:B-1----:R-:W-:Y:S02]  /*2da30*/  IMAD.MOV.U32 R4, RZ, RZ, R10 ;  /* 0x000000ffff047224 */ /* 0x002fe400078e000a */
[----:B------:R-:W-:Y:S01]  /*2da40*/  IMAD.MOV.U32 R5, RZ, RZ, R11 ;  /* 0x000000ffff057224 */ /* 0x000fe200078e000b */
[----:B------:R-:W-:-:S04]  /*2da50*/  USEL UR7, URZ, 0x1, !UP1 ;  /* 0x00000001ff077887 */ /* 0x000fc8000c800000 */
[----:B------:R1:W-:Y:S01]  /*2da60*/  LDGSTS.E [R6+0x7b00], desc[UR28][R4.64], P3 ;  /* 0x07b0000004067fae */ /* 0x0003e200099a101c */
[----:B------:R-:W-:Y:S02]  /*2da70*/  USEL UR15, UR15, URZ, !UP1 ;  /* 0x000000ff0f0f7287 */ /* 0x000fe4000c800000 */
[----:B------:R-:W-:Y:S01]  /*2da80*/  ULOP3.LUT UR7, UR4, UR7, URZ, 0x3c, !UPT ;  /* 0x0000000704077292 */ /* 0x000fe2000f8e3cff */
[----:B-1----:R-:W-:Y:S02]  /*2da90*/  IMAD.MOV.U32 R4, RZ, RZ, R8 ;  /* 0x000000ffff047224 */ /* 0x002fe400078e0008 */
[----:B------:R-:W-:-:S05]  /*2daa0*/  IMAD.MOV.U32 R5, RZ, RZ, R9 ;  /* 0x000000ffff057224 */ /* 0x000fca00078e0009 */
[----:B------:R1:W-:Y:S04]  /*2dab0*/  LDGSTS.E [R6+0x7f00], desc[UR28][R4.64], P3 ;  /* 0x07f0000004067fae */ /* 0x0003e800099a101c */
[----:B------:R-:W0:Y:S01]  /*2dac0*/  LDGDEPBAR ;  /* 0x00000000000079af */ /* 0x000e220000000000 */
[----:B-1----:R-:W-:Y:S01]  /*2dad0*/  IMAD.U32 R4, RZ, RZ, UR4 ;  /* 0x00000004ff047e24 */ /* 0x002fe2000f8e00ff */
[C---:B--2---:R-:W-:Y:S01]  /*2dae0*/  ISETP.NE.U32.AND P2, PT, R187.reuse, R7, PT ;  /* 0x00000007bb00720c */ /* 0x044fe20003f45070 */
[----:B------:R-:W-:-:S12]  /*2daf0*/  VIADD R187, R187, 0x1 ;  /* 0x00000001bbbb7836 */ /* 0x000fd80000000000 */
[----:B---3--:R-:W-:Y:S05]  /*2db00*/  @P2 BRA `(.L_x_11) ;  /* 0xffffff9000982947 */ /* 0x008fea000383ffff */
.L_x_8:
[----:B------:R-:W2:Y:S01]  /*2db10*/  LDL.LU R8, [R1+0x634] ;  /* 0x0006340001087983 */ /* 0x000ea20000300800 */
[----:B------:R-:W1:Y:S01]  /*2db20*/  LDCU UR5, c[0x0][0x3b8] ;  /* 0x00007700ff0577ac */ /* 0x000e620008000800 */
[C---:B------:R-:W-:Y:S02]  /*2db30*/  VIADD R2, R3.reuse, 0x3 ;  /* 0x0000000303027836 */ /* 0x040fe40000000000 */
[C---:B------:R-:W-:Y:S01]  /*2db40*/  VIADD R6, R3.reuse, 0x1 ;  /* 0x0000000103067836 */ /* 0x040fe20000000000 */
[----:B------:R-:W3:Y:S01]  /*2db50*/  LDCU UR6, c[0x0][0x3b4] ;  /* 0x00007680ff0677ac */ /* 0x000ee20008000800 */
[C---:B------:R-:W-:Y:S01]  /*2db60*/  VIADD R4, R3.reuse, 0x2 ;  /* 0x0000000203047836 */ /* 0x040fe20000000000 */
[----:B------:R-:W2:Y:S01]  /*2db70*/  LDCU.128 UR16, c[0x0][0x390] ;  /* 0x00007200ff1077ac */ /* 0x000ea20008000c00 */
[----:B------:R-:W4:Y:S01]  /*2db80*/  LDCU UR13, c[0x0][0x39c] ;  /* 0x00007380ff0d77ac */ /* 0x000f220008000800 */
[----:B------:R-:W5:Y:S01]  /*2db90*/  LDCU UR7, c[0x0][0x39c] ;  /* 0x00007380ff0777ac */ /* 0x000f620008000800 */
[----:B-1----:R-:W-:Y:S01]  /*2dba0*/  IMAD R5, R3, UR5, RZ ;  /* 0x0000000503057c24 */ /* 0x002fe2000f8e02ff */
[----:B------:R-:W1:Y:S03]  /*2dbb0*/  LDCU UR9, c[0x0][0x39c] ;  /* 0x00007380ff0977ac */ /* 0x000e660008000800 */
[----:B------:R-:W-:Y:S01]  /*2dbc0*/  VIADD R7, R5, UR5 ;  /* 0x0000000505077c36 */ /* 0x000fe20008000000 */
[----:B------:R-:W1:Y:S04]  /*2dbd0*/  LDCU UR14, c[0x0][0x39c] ;  /* 0x00007380ff0e77ac */ /* 0x000e680008000800 */
[----:B------:R-:W-:Y:S01]  /*2dbe0*/  IADD3 R9, PT, PT, R7, UR5, RZ ;  /* 0x0000000507097c10 */ /* 0x000fe2000fffe0ff */
[----:B------:R-:W1:Y:S04]  /*2dbf0*/  LDCU UR15, c[0x0][0x39c] ;  /* 0x00007380ff0f77ac */ /* 0x000e680008000800 */
[----:B------:R-:W-:-:S04]  /*2dc00*/  VIADD R11, R9, UR5 ;  /* 0x00000005090b7c36 */ /* 0x000fc80008000000 */
        /* <DEDUP_REMOVED lines=8> */
[----:B------:R-:W-:-:S05]  /*2dc90*/  VIADD R29, R27, UR5 ;  /* 0x000000051b1d7c36 */ /* 0x000fca0008000000 */
[----:B------:R-:W-:-:S05]  /*2dca0*/  IADD3 R31, PT, PT, R29, UR5, RZ ;  /* 0x000000051d1f7c10 */ /* 0x000fca000fffe0ff */
[----:B------:R-:W-:-:S04]  /*2dcb0*/  VIADD R33, R31, UR5 ;  /* 0x000000051f217c36 */ /* 0x000fc80008000000 */
[----:B------:R-:W-:-:S04]  /*2dcc0*/  VIADD R35, R33, UR5 ;  /* 0x0000000521237c36 */ /* 0x000fc80008000000 */
[----:B------:R-:W-:-:S04]  /*2dcd0*/  VIADD R37, R35, UR5 ;  /* 0x0000000523257c36 */ /* 0x000fc80008000000 */
[----:B------:R-:W-:Y:S01]  /*2dce0*/  VIADD R39, R37, UR5 ;  /* 0x0000000525277c36 */ /* 0x000fe20008000000 */
[C---:B--2---:R-:W-:Y:S01]  /*2dcf0*/  ISETP.GE.AND P0, PT, R8.reuse, UR18, PT ;  /* 0x0000001208007c0c */ /* 0x044fe2000bf06270 */
[----:B---3--:R-:W-:-:S03]  /*2dd00*/  IMAD R0, R8, UR6, RZ ;  /* 0x0000000608007c24 */ /* 0x008fc6000f8e02ff */
[----:B----4-:R-:W-:Y:S02]  /*2dd10*/  ISETP.LT.AND P2, PT, R2, UR13, !P0 ;  /* 0x0000000d02007c0c */ /* 0x010fe4000c741270 */
[----:B-----5:R-:W-:Y:S02]  /*2dd20*/  ISETP.LT.AND P3, PT, R6, UR7, !P0 ;  /* 0x0000000706007c0c */ /* 0x020fe4000c761270 */
[----:B-1----:R-:W-:Y:S02]  /*2dd30*/  ISETP.LT.AND P6, PT, R4, UR9, !P0 ;  /* 0x0000000904007c0c */ /* 0x002fe4000c7c1270 */
[----:B------:R-:W-:Y:S01]  /*2dd40*/  LEA R2, P5, R0, UR16, 0x2 ;  /* 0x0000001000027c11 */ /* 0x000fe2000f8a10ff */
[----:B------:R-:W-:-:S12]  /*2dd50*/  @!P4 BRA `(.L_x_12) ;  /* 0x000000000010c947 */ /* 0x000fd80003800000 */
[----:B------:R-:W-:-:S06]  /*2dd60*/  USHF.L.U32 UR4, UR4, 0x1f, URZ ;  /* 0x0000001f04047899 */ /* 0x000fcc00080006ff */
[----:B------:R-:W-:-:S04]  /*2dd70*/  IMAD.U32 R4, RZ, RZ, UR4 ;  /* 0x00000004ff047e24 */ /* 0x000fc8000f8e00ff */
[----:B------:R-:W1:Y:S02]  /*2dd80*/  SYNCS.PHASECHK.TRANS64.TRYWAIT P4, [UR8], R4 ;  /* 0x00000004ff0075a7 */ /* 0x000e640008081108 */
[----:B-1----:R-:W-:Y:S05]  /*2dd90*/  @!P4 BRA `(.L_x_13) ;  /* 0x0000007c00a4c947 */ /* 0x002fea0003800000 */
.L_x_12:
[----:B------:R-:W-:-:S04]  /*2dda0*/  DEPBAR.LE SB0, 0x0 ;  /* 0x000080000000791a */ /* 0x000fc80000000000 */
[----:B------:R-:W-:Y:S01]  /*2ddb0*/  BAR.SYNC.DEFER_BLOCKING 0x0 ;  /* 0x0000000000007b1d */ /* 0x000fe20000010000 */
[----:B------:R-:W-:Y:S01]  /*2ddc0*/  LEA.HI.X.SX32 R0, R0, UR17, 0x2, P5 ;  /* 0x0000001100007c11 */ /* 0x000fe2000a8f16ff */
[----:B------:R-:W-:Y:S01]  /*2ddd0*/  VIADD R41, R39, UR5 ;  /* 0x0000000527297c36 */ /* 0x000fe20008000000 */
[----:B------:R-:W-:Y:S01]  /*2dde0*/  LEA R48, P5, R5, R2, 0x2 ;  /* 0x0000000205307211 */ /* 0x000fe200078a10ff */
[C---:B------:R-:W-:Y:S01]  /*2ddf0*/  VIADD R4, R3.reuse, 0x4 ;  /* 0x0000000403047836 */ /* 0x040fe20000000000 */
[----:B------:R-:W-:Y:S01]  /*2de00*/  ISETP.LT.AND P4, PT, R3, UR19, !P0 ;  /* 0x0000001303007c0c */ /* 0x000fe2000c781270 */
[----:B------:R-:W-:Y:S01]  /*2de10*/  VIADD R43, R41, UR5 ;  /* 0x00000005292b7c36 */ /* 0x000fe20008000000 */
[----:B------:R-:W-:Y:S01]  /*2de20*/  LEA.HI.X.SX32 R49, R5, R0, 0x2, P5 ;  /* 0x0000000005317211 */ /* 0x000fe200028f16ff */
[----:B------:R-:W1:Y:S01]  /*2de30*/  LDCU UR4, c[0x0][0x39c] ;  /* 0x00007380ff0477ac */ /* 0x000e620008000800 */
[----:B------:R-:W-:Y:S01]  /*2de40*/  LEA R52, P5, R7, R2, 0x2 ;  /* 0x0000000207347211 */ /* 0x000fe200078a10ff */
[----:B------:R-:W-:Y:S01]  /*2de50*/  VIADD R5, R43, UR5 ;  /* 0x000000052b057c36 */ /* 0x000fe20008000000 */
[----:B------:R-:W2:Y:S02]  /*2de60*/  LDCU UR6, c[0x0][0x39c] ;  /* 0x00007380ff0677ac */ /* 0x000ea40008000800 */
[----:B------:R-:W-:Y:S01]  /*2de70*/  LEA.HI.X.SX32 R53, R7, R0, 0x2, P5 ;  /* 0x0000000007357211 */ /* 0x000fe200028f16ff */
[----:B------:R-:W-:Y:S01]  /*2de80*/  VIADD R45, R5, UR5 ;  /* 0x00000005052d7c36 */ /* 0x000fe20008000000 */
[C---:B------:R-:W-:Y:S01]  /*2de90*/  LEA R56, P5, R9.reuse, R2, 0x2 ;  /* 0x0000000209387211 */ /* 0x040fe200078a10ff */
[----:B------:R-:W3:Y:S03]  /*2dea0*/  LDCU UR7, c[0x0][0x39c] ;  /* 0x00007380ff0777ac */ /* 0x000ee60008000800 */
[----:B------:R-:W-:Y:S01]  /*2deb0*/  LEA.HI.X.SX32 R57, R9, R0, 0x2, P5 ;  /* 0x0000000009397211 */ /* 0x000fe200028f16ff */
[----:B------:R-:W4:Y:S01]  /*2dec0*/  LDCU UR8, c[0x0][0x39c] ;  /* 0x00007380ff0877ac */ /* 0x000f220008000800 */
[----:B------:R-:W-:-:S02]  /*2ded0*/  LEA R60, P5, R13, R2, 0x2 ;  /* 0x000000020d3c7211 */ /* 0x000fc400078a10ff */
[----:B------:R-:W-:Y:S01]  /*2dee0*/  IADD3 R7, PT, PT, R45, UR5, RZ ;  /* 0x000000052d077c10 */ /* 0x000fe2000fffe0ff */
[----:B------:R-:W5:Y:S02]  /*2def0*/  @!P1 SYNCS.CCTL.IV [UR10+0xb8000] ;  /* 0x0b800000ff0099b1 */ /* 0x000f64000800000a */
[----:B-----5:R-:W-:Y:S01]  /*2df00*/  BAR.SYNC.DEFER_BLOCKING 0x0 ;  /* 0x0000000000007b1d */ /* 0x020fe20000010000 */
[----:B------:R-:W-:Y:S02]  /*2df10*/  LEA.HI.X.SX32 R61, R13, R0, 0x2, P5 ;  /* 0x000000000d3d7211 */ /* 0x000fe400028f16ff */
[----:B------:R-:W-:Y:S01]  /*2df20*/  LEA R50, P5, R17, R2, 0x2 ;  /* 0x0000000211327211 */ /* 0x000fe200078a10ff */
[----:B------:R-:W-:-:S03]  /*2df30*/  VIADD R9, R7, UR5 ;  /* 0x0000000507097c36 */ /* 0x000fc60008000000 */
[----:B------:R-:W-:Y:S01]  /*2df40*/  LEA.HI.X.SX32 R51, R17, R0, 0x2, P5 ;  /* 0x0000000011337211 */ /* 0x000fe200028f16ff */
[----:B------:R-:W5:Y:S01]  /*2df50*/  LDTM.x64 R64, tmem[UR12] ;  /* 0x0000000c004079ee */ /* 0x000f620008340000 */
[----:B------:R-:W-:Y:S01]  /*2df60*/  VIADD R47, R9, UR5 ;  /* 0x00000005092f7c36 */ /* 0x000fe20008000000 */
[----:B------:R-:W1:Y:S01]  /*2df70*/  LDTM.x64 R132, tmem[UR12+0x40] ;  /* 0x0000400c008479ee */ /* 0x000e620008340000 */
[----:B------:R-:W1:Y:S01]  /*2df80*/  @!P1 SYNCS.CCTL.IV [UR10+0xb8008] ;  /* 0x0b800800ff0099b1 */ /* 0x000e62000800000a */
[----:B------:R-:W-:-:S04]  /*2df90*/  LEA R58, P1, R11, R2, 0x2 ;  /* 0x000000020b3a7211 */ /* 0x000fc800078210ff */
[----:B------:R-:W-:Y:S01]  /*2dfa0*/  LEA.HI.X.SX32 R59, R11, R0, 0x2, P1 ;  /* 0x000000000b3b7211 */ /* 0x000fe200008f16ff */
[----:B------:R-:W-:Y:S01]  /*2dfb0*/  VIADD R11, R47, UR5 ;  /* 0x000000052f0b7c36 */ /* 0x000fe20008000000 */
[-C--:B------:R-:W-:Y:S01]  /*2dfc0*/  LEA R62, P1, R15, R2.reuse, 0x2 ;  /* 0x000000020f3e7211 */ /* 0x080fe200078210ff */
[----:B-----5:R-:W-:Y:S01]  /*2dfd0*/  STL.64 [R1+0x20], R72 ;  /* 0x0000204801007387 */ /* 0x020fe20000100a00 */
[----:B------:R-:W-:Y:S01]  /*2dfe0*/  IMAD.MOV.U32 R10, RZ, RZ, R66 ;  /* 0x000000ffff0a7224 */ /* 0x000fe200078e0042 */
[----:B------:R-:W-:Y:S01]  /*2dff0*/  LEA R66, P5, R21, R2, 0x2 ;  /* 0x0000000215427211 */ /* 0x000fe200078a10ff */
[----:B------:R-:W-:Y:S01]  /*2e000*/  IMAD.MOV.U32 R16, RZ, RZ, R67 ;  /* 0x000000ffff107224 */ /* 0x000fe200078e0043 */
[----:B------:R-:W-:Y:S01]  /*2e010*/  STL.64 [R1+0x28], R74 ;  /* 0x0000284a01007387 */ /* 0x000fe20000100a00 */
[----:B------:R-:W-:Y:S01]  /*2e020*/  LEA.HI.X.SX32 R63, R15, R0, 0x2, P1 ;  /* 0x000000000f3f7211 */ /* 0x000fe200008f16ff */
[----:B------:R-:W-:Y:S01]  /*2e030*/  IMAD.MOV.U32 R14, RZ, RZ, R65 ;  /* 0x000000ffff0e7224 */ /* 0x000fe200078e0041 */
[----:B------:R-:W-:Y:S01]  /*2e040*/  LEA R54, P1, R19, R2, 0x2 ;  /* 0x0000000213367211 */ /* 0x000fe200078210ff */
[----:B------:R-:W-:Y:S01]  /*2e050*/  STL.64 [R1+0x30], R76 ;  /* 0x0000304c01007387 */ /* 0x000fe20000100a00 */
[----:B------:R-:W-:Y:S01]  /*2e060*/  LEA.HI.X.SX32 R67, R21, R0, 0x2, P5 ;  /* 0x0000000015437211 */ /* 0x000fe200028f16ff */
[----:B------:R-:W-:Y:S01]  /*2e070*/  VIADD R13, R11, UR5 ;  /* 0x000000050b0d7c36 */ /* 0x000fe20008000000 */
[----:B------:R-:W-:Y:S01]  /*2e080*/  MOV R6, R64 ;  /* 0x0000004000067202 */ /* 0x000fe20000000f00 */
[----:B------:R-:W-:Y:S01]  /*2e090*/  STL.64 [R1+0x38], R78 ;  /* 0x0000384e01007387 */ /* 0x000fe20000100a00 */
[----:B------:R-:W-:Y:S01]  /*2e0a0*/  LEA.HI.X.SX32 R55, R19, R0, 0x2, P1 ;  /* 0x0000000013377211 */ /* 0x000fe200008f16ff */
[----:B------:R-:W-:Y:S01]  /*2e0b0*/  VIADD R15, R13, UR5 ;  /* 0x000000050d0f7c36 */ /* 0x000fe20008000000 */
[----:B------:R-:W-:Y:S01]  /*2e0c0*/  LEA R64, P1, R23, R2, 0x2 ;  /* 0x0000000217407211 */ /* 0x000fe200078210ff */
[----:B------:R-:W-:Y:S01]  /*2e0d0*/  STL.64 [R1+0x40], R80 ;  /* 0x0000405001007387 */ /* 0x000fe20000100a00 */
[----:B------:R-:W-:-:S02]  /*2e0e0*/  IMAD.MOV.U32 R20, RZ, RZ, R69 ;  /* 0x000000ffff147224 */ /* 0x000fc400078e0045 */
[----:B------:R-:W-:Y:S01]  /*2e0f0*/  LEA.HI.X.SX32 R65, R23, R0, 0x2, P1 ;  /* 0x0000000017417211 */ /* 0x000fe200008f16ff */
[----:B------:R-:W-:Y:S01]  /*2e100*/  STL.64 [R1+0x48], R82 ;  /* 0x0000485201007387 */ /* 0x000fe20000100a00 */
[----:B------:R-:W-:Y:S02]  /*2e110*/  VIADD R17, R15, UR5 ;  /* 0x000000050f117c36 */ /* 0x000fe40008000000 */
[----:B------:R-:W-:Y:S01]  /*2e120*/  IMAD.MOV.U32 R18, RZ, RZ, R68 ;  /* 0x000000ffff127224 */ /* 0x000fe200078e0044 */
[----:B------:R-:W-:Y:S01]  /*2e130*/  STL.64 [R1+0x50], R84 ;  /* 0x0000505401007387 */ /* 0x000fe20000100a00 */
[----:B------:R-:W-:Y:S02]  /*2e140*/  VIADD R19, R17, UR5 ;  /* 0x0000000511137c36 */ /* 0x000fe40008000000 */
[----:B------:R-:W-:Y:S01]  /*2e150*/  IMAD.MOV.U32 R12, RZ, RZ, R71 ;  /* 0x000000ffff0c7224 */ /* 0x000fe200078e0047 */
[----:B------:R-:W-:Y:S01]  /*2e160*/  STL.64 [R1+0x58], R86 ;  /* 0x0000585601007387 */ /* 0x000fe20000100a00 */
[----:B------:R-:W-:-:S02]  /*2e170*/  VIADD R21, R19, UR5 ;  /* 0x0000000513157c36 */ /* 0x000fc40008000000 */
[----:B------:R-:W-:Y:S01]  /*2e180*/  IMAD.MOV.U32 R8, RZ, RZ, R70 ;  /* 0x000000ffff087224 */ /* 0x000fe200078e0046 */
[----:B------:R-:W-:Y:S04]  /*2e190*/  STL.64 [R1+0x60], R88 ;  /* 0x0000605801007387 */ /* 0x000fe80000100a00 */
        /* <DEDUP_REMOVED lines=19> */
[----:B------:R1:W-:Y:S04]  /*2e2d0*/  STL.64 [R1+0x1d0], R66 ;  /* 0x0001d04201007387 */ /* 0x0003e80000100a00 */
[----:B------:R2:W-:Y:S01]  /*2e2e0*/  STL.64 [R1+0x1c8], R64 ;  /* 0x0001c84001007387 */ /* 0x0005e20000100a00 */
[----:B-----5:R-:W5:Y:S01]  /*2e2f0*/  LDTM.x64 R68, tmem[UR12+0x80] ;  /* 0x0000800c004479ee */ /* 0x020f620008340000 */
[----:B-1----:R-:W-:-:S04]  /*2e300*/  LEA R66, P5, R25, R2, 0x2 ;  /* 0x0000000219427211 */ /* 0x002fc800078a10ff */
[----:B------:R-:W-:Y:S02]  /*2e310*/  LEA.HI.X.SX32 R67, R25, R0, 0x2, P5 ;  /* 0x0000000019437211 */ /* 0x000fe400028f16ff */
[-C--:B------:R-:W-:Y:S02]  /*2e320*/  LEA R22, P5, R29, R2.reuse, 0x2 ;  /* 0x000000021d167211 */ /* 0x080fe400078a10ff */
[----:B--2---:R-:W-:Y:S01]  /*2e330*/  LEA R64, P1, R27, R2, 0x2 ;  /* 0x000000021b407211 */ /* 0x004fe200078210ff */
[----:B------:R-:W-:Y:S01]  /*2e340*/  STL.64 [R1+0x1c0], R66 ;  /* 0x0001c04201007387 */ /* 0x000fe20000100a00 */
[-C--:B------:R-:W-:Y:S02]  /*2e350*/  LEA.HI.X.SX32 R23, R29, R0.reuse, 0x2, P5 ;  /* 0x000000001d177211 */ /* 0x080fe400028f16ff */
[----:B------:R-:W-:Y:S02]  /*2e360*/  LEA.HI.X.SX32 R65, R27, R0, 0x2, P1 ;  /* 0x000000001b417211 */ /* 0x000fe400008f16ff */
[C---:B------:R-:W-:Y:S01]  /*2e370*/  LEA R24, P1, R31.reuse, R2, 0x2 ;  /* 0x000000021f187211 */ /* 0x040fe200078210ff */
[----:B------:R1:W-:Y:S03]  /*2e380*/  STL.64 [R1+0x1b0], R22 ;  /* 0x0001b01601007387 */ /* 0x0003e60000100a00 */
[----:B------:R-:W-:Y:S01]  /*2e390*/  LEA.HI.X.SX32 R25, R31, R0, 0x2, P1 ;  /* 0x000000001f197211 */ /* 0x000fe200008f16ff */
[----:B------:R2:W-:Y:S01]  /*2e3a0*/  STL.64 [R1+0x1b8], R64 ;  /* 0x0001b84001007387 */ /* 0x0005e20000100a00 */
[----:B------:R-:W-:-:S03]  /*2e3b0*/  LEA R26, P1, R35, R2, 0x2 ;  /* 0x00000002231a7211 */ /* 0x000fc600078210ff */
[----:B------:R3:W-:Y:S01]  /*2e3c0*/  STL.64 [R1+0x1a8], R24 ;  /* 0x0001a81801007387 */ /* 0x0007e20000100a00 */
[----:B------:R-:W-:Y:S02]  /*2e3d0*/  LEA.HI.X.SX32 R27, R35, R0, 0x2, P1 ;  /* 0x00000000231b7211 */ /* 0x000fe400008f16ff */
[-C--:B------:R-:W-:Y:S01]  /*2e3e0*/  LEA R32, P1, R39, R2.reuse, 0x2 ;  /* 0x0000000227207211 */ /* 0x080fe200078210ff */
[----:B-1----:R-:W-:Y:S02]  /*2e3f0*/  VIADD R23, R21, UR5 ;  /* 0x0000000515177c36 */ /* 0x002fe40008000000 */
[----:B------:R1:W-:Y:S01]  /*2e400*/  STL.64 [R1+0x198], R26 ;  /* 0x0001981a01007387 */ /* 0x0003e20000100a00 */
[----:B--2---:R-:W-:-:S04]  /*2e410*/  LEA R64, P5, R33, R2, 0x2 ;  /* 0x0000000221407211 */ /* 0x004fc800078a10ff */
[----:B------:R-:W-:Y:S01]  /*2e420*/  LEA.HI.X.SX32 R65, R33, R0, 0x2, P5 ;  /* 0x0000000021417211 */ /* 0x000fe200028f16ff */
[----:B---3--:R-:W-:Y:S01]  /*2e430*/  VIADD R25, R23, UR5 ;  /* 0x0000000517197c36 */ /* 0x008fe20008000000 */
[----:B------:R-:W-:Y:S02]  /*2e440*/  LEA R28, P5, R37, R2, 0x2 ;  /* 0x00000002251c7211 */ /* 0x000fe400078a10ff */
[-C--:B------:R-:W-:Y:S01]  /*2e450*/  LEA.HI.X.SX32 R33, R39, R0.reuse, 0x2, P1 ;  /* 0x0000000027217211 */ /* 0x080fe200008f16ff */
[----:B------:R-:W-:Y:S01]  /*2e460*/  STL.64 [R1+0x1a0], R64 ;  /* 0x0001a04001007387 */ /* 0x000fe20000100a00 */
[----:B------:R-:W-:Y:S01]  /*2e470*/  LEA.HI.X.SX32 R29, R37, R0, 0x2, P5 ;  /* 0x00000000251d7211 */ /* 0x000fe200028f16ff */
[----:B-1----:R-:W-:Y:S01]  /*2e480*/  VIADD R27, R25, UR5 ;  /* 0x00000005191b7c36 */ /* 0x002fe20008000000 */
[----:B------:R-:W-:-:S03]  /*2e490*/  LEA R30, P5, R41, R2, 0x2 ;  /* 0x00000002291e7211 */ /* 0x000fc600078a10ff */
[----:B------:R1:W-:Y:S01]  /*2e4a0*/  STL.64 [R1+0x190], R28 ;  /* 0x0001901c01007387 */ /* 0x0003e20000100a00 */
[----:B------:R-:W-:Y:S02]  /*2e4b0*/  LEA.HI.X.SX32 R31, R41, R0, 0x2, P5 ;  /* 0x00000000291f7211 */ /* 0x000fe400028f16ff */
[C---:B------:R-:W-:Y:S01]  /*2e4c0*/  LEA R36, P5, R5.reuse, R2, 0x2 ;  /* 0x0000000205247211 */ /* 0x040fe200078a10ff */
[----:B------:R2:W-:Y:S03]  /*2e4d0*/  STL.64 [R1+0x188], R32 ;  /* 0x0001882001007387 */ /* 0x0005e60000100a00 */
[----:B------:R-:W-:Y:S01]  /*2e4e0*/  LEA.HI.X.SX32 R37, R5, R0, 0x2, P5 ;  /* 0x0000000005257211 */ /* 0x000fe200028f16ff */
[----:B------:R3:W-:Y:S01]  /*2e4f0*/  STL.64 [R1+0x180], R30 ;  /* 0x0001801e01007387 */ /* 0x0007e20000100a00 */
[----:B-1----:R-:W-:Y:S01]  /*2e500*/  VIADD R29, R27, UR5 ;  /* 0x000000051b1d7c36 */ /* 0x002fe20008000000 */
[----:B--2---:R-:W-:-:S04]  /*2e510*/  LEA R32, P1, R43, R2, 0x2 ;  /* 0x000000022b207211 */ /* 0x004fc800078210ff */
[----:B------:R-:W-:Y:S01]  /*2e520*/  LEA.HI.X.SX32 R33, R43, R0, 0x2, P1 ;  /* 0x000000002b217211 */ /* 0x000fe200008f16ff */
[----:B---3--:R-:W-:Y:S01]  /*2e530*/  VIADD R31, R29, UR5 ;  /* 0x000000051d1f7c36 */ /* 0x008fe20008000000 */
[----:B------:R-:W-:-:S03]  /*2e540*/  LEA R34, P1, R45, R2, 0x2 ;  /* 0x000000022d227211 */ /* 0x000fc600078210ff */
[----:B------:R1:W-:Y:S01]  /*2e550*/  STL.64 [R1+0x178], R32 ;  /* 0x0001782001007387 */ /* 0x0003e20000100a00 */
[----:B------:R-:W-:-:S03]  /*2e560*/  LEA.HI.X.SX32 R35, R45, R0, 0x2, P1 ;  /* 0x000000002d237211 */ /* 0x000fc600008f16ff */
[----:B------:R2:W-:Y:S04]  /*2e570*/  STL.64 [R1+0x170], R36 ;  /* 0x0001702401007387 */ /* 0x0005e80000100a00 */
[----:B------:R3:W-:Y:S01]  /*2e580*/  STL.64 [R1+0x168], R34 ;  /* 0x0001682201007387 */ /* 0x0007e20000100a00 */
[----:B-1----:R-:W-:Y:S01]  /*2e590*/  VIADD R33, R31, UR5 ;  /* 0x000000051f217c36 */ /* 0x002fe20008000000 */
[----:B--2---:R-:W-:-:S04]  /*2e5a0*/  LEA R36, P5, R7, R2, 0x2 ;  /* 0x0000000207247211 */ /* 0x004fc800078a10ff */
[----:B------:R-:W-:Y:S02]  /*2e5b0*/  IADD3 R5, PT, PT, R33, UR5, RZ ;  /* 0x0000000521057c10 */ /* 0x000fe4000fffe0ff */
[----:B---3--:R-:W-:Y:S02]  /*2e5c0*/  LEA R34, P1, R9, R2, 0x2 ;  /* 0x0000000209227211 */ /* 0x008fe400078210ff */
[-C--:B------:R-:W-:Y:S01]  /*2e5d0*/  LEA.HI.X.SX32 R37, R7, R0.reuse, 0x2, P5 ;  /* 0x0000000007257211 */ /* 0x080fe200028f16ff */
[----:B------:R-:W-:Y:S01]  /*2e5e0*/  VIADD R7, R5, UR5 ;  /* 0x0000000505077c36 */ /* 0x000fe20008000000 */
[----:B------:R-:W-:-:S03]  /*2e5f0*/  LEA.HI.X.SX32 R35, R9, R0, 0x2, P1 ;  /* 0x0000000009237211 */ /* 0x000fc600008f16ff */
[----:B------:R1:W-:Y:S01]  /*2e600*/  STL.64 [R1+0x160], R36 ;  /* 0x0001602401007387 */ /* 0x0003e20000100a00 */
[----:B------:R-:W-:-:S03]  /*2e610*/  VIADD R9, R7, UR5 ;  /* 0x0000000507097c36 */ /* 0x000fc60008000000 */
[----:B------:R2:W-:Y:S01]  /*2e620*/  STL.64 [R1+0x158], R34 ;  /* 0x0001582201007387 */ /* 0x0005e20000100a00 */
[-C--:B-1----:R-:W-:Y:S02]  /*2e630*/  LEA R36, P5, R47, R2.reuse, 0x2 ;  /* 0x000000022f247211 */ /* 0x082fe400078a10ff */
[----:B--2---:R-:W-:Y:S02]  /*2e640*/  LEA R34, P1, R11, R2, 0x2 ;  /* 0x000000020b227211 */ /* 0x004fe400078210ff */
[-C--:B------:R-:W-:Y:S02]  /*2e650*/  LEA.HI.X.SX32 R37, R47, R0.reuse, 0x2, P5 ;  /* 0x000000002f257211 */ /* 0x080fe400028f16ff */
[----:B------:R-:W-:Y:S01]  /*2e660*/  LEA.HI.X.SX32 R35, R11, R0, 0x2, P1 ;  /* 0x000000000b237211 */ /* 0x000fe200008f16ff */
[----:B------:R-:W-:Y:S02]  /*2e670*/  VIADD R11, R9, UR5 ;  /* 0x00000005090b7c36 */ /* 0x000fe40008000000 */
[----:B------:R1:W-:Y:S04]  /*2e680*/  STL.64 [R1+0x150], R36 ;  /* 0x0001502401007387 */ /* 0x0003e80000100a00 */
[----:B------:R2:W-:Y:S01]  /*2e690*/  STL.64 [R1+0x148], R34 ;  /* 0x0001482201007387 */ /* 0x0005e20000100a00 */
[----:B-1----:R-:W-:-:S02]  /*2e6a0*/  LEA R36, P5, R13, R2, 0x2 ;  /* 0x000000020d247211 */ /* 0x002fc400078a10ff */
[----:B--2---:R-:W-:Y:S02]  /*2e6b0*/  LEA R34, P1, R15, R2, 0x2 ;  /* 0x000000020f227211 */ /* 0x004fe400078210ff */
        /* <DEDUP_REMOVED lines=19> */
[----:B------:R1:W-:Y:S04]  /*2e7f0*/  STL.64 [R1+0x120], R36 ;  /* 0x0001202401007387 */ /* 0x0003e80000100a00 */
[----:B------:R2:W-:Y:S01]  /*2e800*/  STL.64 [R1+0x118], R34 ;  /* 0x0001182201007387 */ /* 0x0005e20000100a00 */
[-C--:B-1----:R-:W-:Y:S02]  /*2e810*/  LEA R36, P5, R25, R2.reuse, 0x2 ;  /* 0x0000000219247211 */ /* 0x082fe400078a10ff */
[----:B--2---:R-:W-:Y:S02]  /*2e820*/  LEA R34, P1, R27, R2, 0x2 ;  /* 0x000000021b227211 */ /* 0x004fe400078210ff */
[----:B------:R-:W-:Y:S02]  /*2e830*/  LEA.HI.X.SX32 R37, R25, R0, 0x2, P5 ;  /* 0x0000000019257211 */ /* 0x000fe400028f16ff */
[----:B------:R-:W-:-:S02]  /*2e840*/  LEA R22, P5, R29, R2, 0x2 ;  /* 0x000000021d167211 */ /* 0x000fc400078a10ff */
[-C--:B------:R-:W-:Y:S01]  /*2e850*/  LEA.HI.X.SX32 R35, R27, R0.reuse, 0x2, P1 ;  /* 0x000000001b237211 */ /* 0x080fe200008f16ff */
[----:B------:R-:W-:Y:S01]  /*2e860*/  STL.64 [R1+0x110], R36 ;  /* 0x0001102401007387 */ /* 0x000fe20000100a00 */
[----:B------:R-:W-:Y:S02]  /*2e870*/  LEA.HI.X.SX32 R23, R29, R0, 0x2, P5 ;  /* 0x000000001d177211 */ /* 0x000fe400028f16ff */
[-C--:B------:R-:W-:Y:S01]  /*2e880*/  LEA R250, P1, R31, R2.reuse, 0x2 ;  /* 0x000000021ffa7211 */ /* 0x080fe200078210ff */
[----:B------:R-:W-:Y:S01]  /*2e890*/  STL.64 [R1+0x108], R34 ;  /* 0x0001082201007387 */ /* 0x000fe20000100a00 */
[----:B------:R-:W-:Y:S02]  /*2e8a0*/  LEA R248, P5, R33, R2, 0x2 ;  /* 0x0000000221f87211 */ /* 0x000fe400078a10ff */
[----:B------:R-:W-:Y:S01]  /*2e8b0*/  LEA.HI.X.SX32 R251, R31, R0, 0x2, P1 ;  /* 0x000000001ffb7211 */ /* 0x000fe200008f16ff */
[----:B------:R1:W-:Y:S01]  /*2e8c0*/  STL.64 [R1+0x100], R22 ;  /* 0x0001001601007387 */ /* 0x0003e20000100a00 */
[----:B------:R-:W-:-:S02]  /*2e8d0*/  LEA R246, P1, R5, R2, 0x2 ;  /* 0x0000000205f67211 */ /* 0x000fc400078210ff */
[-C--:B------:R-:W-:Y:S01]  /*2e8e0*/  LEA.HI.X.SX32 R249, R33, R0.reuse, 0x2, P5 ;  /* 0x0000000021f97211 */ /* 0x080fe200028f16ff */
[----:B------:R2:W-:Y:S01]  /*2e8f0*/  STL.64 [R1+0x668], R250 ;  /* 0x000668fa01007387 */ /* 0x0005e20000100a00 */
[----:B------:R-:W-:Y:S02]  /*2e900*/  LEA.HI.X.SX32 R247, R5, R0, 0x2, P1 ;  /* 0x0000000005f77211 */ /* 0x000fe400008f16ff */
[-C--:B------:R-:W-:Y:S01]  /*2e910*/  LEA R244, P5, R7, R2.reuse, 0x2 ;  /* 0x0000000207f47211 */ /* 0x080fe200078a10ff */
[----:B------:R3:W-:Y:S01]  /*2e920*/  STL.64 [R1+0x670], R248 ;  /* 0x000670f801007387 */ /* 0x0007e20000100a00 */
[----:B------:R-:W-:Y:S02]  /*2e930*/  LEA R242, P1, R9, R2, 0x2 ;  /* 0x0000000209f27211 */ /* 0x000fe400078210ff */
[----:B------:R-:W-:Y:S01]  /*2e940*/  LEA.HI.X.SX32 R245, R7, R0, 0x2, P5 ;  /* 0x0000000007f57211 */ /* 0x000fe200028f16ff */
[----:B-1----:R-:W-:Y:S01]  /*2e950*/  VIADD R23, R21, UR5 ;  /* 0x0000000515177c36 */ /* 0x002fe20008000000 */
[----:B------:R-:W-:Y:S01]  /*2e960*/  LEA R240, P5, R11, R2, 0x2 ;  /* 0x000000020bf07211 */ /* 0x000fe200078a10ff */
[----:B------:R-:W-:Y:S01]  /*2e970*/  STL [R1+0x690], R246 ;  /* 0x000690f601007387 */ /* 0x000fe20000100800 */
[----:B------:R-:W-:Y:S01]  /*2e980*/  LEA.HI.X.SX32 R243, R9, R0, 0x2, P1 ;  /* 0x0000000009f37211 */ /* 0x000fe200008f16ff */
[----:B------:R-:W-:Y:S01]  /*2e990*/  VIADD R25, R23, UR5 ;  /* 0x0000000517197c36 */ /* 0x000fe20008000000 */
[----:B------:R-:W-:Y:S01]  /*2e9a0*/  LEA R238, P1, R13, R2, 0x2 ;  /* 0x000000020dee7211 */ /* 0x000fe200078210ff */
[----:B------:R-:W-:Y:S01]  /*2e9b0*/  STL [R1+0x664], R247 ;  /* 0x000664f701007387 */ /* 0x000fe20000100800 */
[----:B------:R-:W-:Y:S01]  /*2e9c0*/  LEA.HI.X.SX32 R241, R11, R0, 0x2, P5 ;  /* 0x000000000bf17211 */ /* 0x000fe200028f16ff */
[----:B--2---:R-:W-:Y:S01]  /*2e9d0*/  IMAD.MOV.U32 R251, RZ, RZ, R20 ;  /* 0x000000fffffb7224 */ /* 0x004fe200078e0014 */
[----:B------:R-:W-:Y:S01]  /*2e9e0*/  IADD3 R5, PT, PT, R25, UR5, RZ ;  /* 0x0000000519057c10 */ /* 0x000fe2000fffe0ff */
[----:B------:R1:W-:Y:S01]  /*2e9f0*/  STL [R1+0x660], R245 ;  /* 0x000660f501007387 */ /* 0x0003e20000100800 */
[----:B------:R-:W-:Y:S01]  /*2ea00*/  LEA R236, P5, R15, R2, 0x2 ;  /* 0x000000020fec7211 */ /* 0x000fe200078a10ff */
[----:B---3--:R-:W-:Y:S01]  /*2ea10*/  IMAD.MOV.U32 R248, RZ, RZ, R56 ;  /* 0x000000fffff87224 */ /* 0x008fe200078e0038 */
[----:B------:R-:W-:Y:S01]  /*2ea20*/  LEA.HI.X.SX32 R239, R13, R0, 0x2, P1 ;  /* 0x000000000def7211 */ /* 0x000fe200008f16ff */
[----:B------:R-:W-:Y:S01]  /*2ea30*/  VIADD R7, R5, UR5 ;  /* 0x0000000505077c36 */ /* 0x000fe20008000000 */
[----:B------:R-:W-:Y:S01]  /*2ea40*/  LEA R234, P1, R17, R2, 0x2 ;  /* 0x0000000211ea7211 */ /* 0x000fe200078210ff */
[----:B------:R-:W-:Y:S01]  /*2ea50*/  STL [R1+0x65c], R243 ;  /* 0x00065cf301007387 */ /* 0x000fe20000100800 */
[----:B------:R-:W-:Y:S01]  /*2ea60*/  LEA.HI.X.SX32 R237, R15, R0, 0x2, P5 ;  /* 0x000000000fed7211 */ /* 0x000fe200028f16ff */
[----:B------:R-:W-:Y:S01]  /*2ea70*/  VIADD R9, R7, UR5 ;  /* 0x0000000507097c36 */ /* 0x000fe20008000000 */
[----:B------:R-:W-:Y:S01]  /*2ea80*/  LEA R232, P5, R19, R2, 0x2 ;  /* 0x0000000213e87211 */ /* 0x000fe200078a10ff */
[----:B------:R2:W-:Y:S01]  /*2ea90*/  STL [R1+0x658], R241 ;  /* 0x000658f101007387 */ /* 0x0005e20000100800 */
[----:B------:R-:W-:Y:S01]  /*2eaa0*/  LEA.HI.X.SX32 R235, R17, R0, 0x2, P1 ;  /* 0x0000000011eb7211 */ /* 0x000fe200008f16ff */
[----:B------:R-:W-:Y:S01]  /*2eab0*/  VIADD R11, R9, UR5 ;  /* 0x00000005090b7c36 */ /* 0x000fe20008000000 */
[----:B------:R-:W-:Y:S01]  /*2eac0*/  LEA R230, P1, R21, R2, 0x2 ;  /* 0x0000000215e67211 */ /* 0x000fe200078210ff */
[----:B------:R3:W-:Y:S01]  /*2ead0*/  STL [R1+0x6a8], R240 ;  /* 0x0006a8f001007387 */ /* 0x0007e20000100800 */
[----:B------:R-:W-:Y:S01]  /*2eae0*/  LEA.HI.X.SX32 R233, R19, R0, 0x2, P5 ;  /* 0x0000000013e97211 */ /* 0x000fe200028f16ff */
[----:B------:R-:W-:Y:S01]  /*2eaf0*/  VIADD R13, R11, UR5 ;  /* 0x000000050b0d7c36 */ /* 0x000fe20008000000 */
[----:B------:R-:W-:Y:S01]  /*2eb00*/  LEA R228, P5, R23, R2, 0x2 ;  /* 0x0000000217e47211 */ /* 0x000fe200078a10ff */
[----:B-1----:R-:W-:Y:S01]  /*2eb10*/  IMAD.MOV.U32 R245, RZ, RZ, R18 ;  /* 0x000000fffff57224 */ /* 0x002fe200078e0012 */
[----:B------:R-:W-:Y:S01]  /*2eb20*/  LEA.HI.X.SX32 R231, R21, R0, 0x2, P1 ;  /* 0x0000000015e77211 */ /* 0x000fe200008f16ff */
[----:B------:R-:W-:Y:S01]  /*2eb30*/  VIADD R15, R13, UR5 ;  /* 0x000000050d0f7c36 */ /* 0x000fe20008000000 */
[----:B------:R-:W-:Y:S01]  /*2eb40*/  LEA R226, P1, R25, R2, 0x2 ;  /* 0x0000000219e27211 */ /* 0x000fe200078210ff */
[----:B--2---:R-:W-:Y:S01]  /*2eb50*/  IMAD.MOV.U32 R241, RZ, RZ, R63 ;  /* 0x000000fffff17224 */ /* 0x004fe200078e003f */
[----:B------:R-:W-:Y:S01]  /*2eb60*/  LEA.HI.X.SX32 R229, R23, R0, 0x2, P5 ;  /* 0x0000000017e57211 */ /* 0x000fe200028f16ff */
[----:B---3--:R-:W-:Y:S01]  /*2eb70*/  IMAD.MOV.U32 R240, RZ, RZ, R62 ;  /* 0x000000fffff07224 */ /* 0x008fe200078e003e */
[----:B------:R-:W-:Y:S01]  /*2eb80*/  LEA R224, P5, R5, R2, 0x2 ;  /* 0x0000000205e07211 */ /* 0x000fe200078a10ff */
[----:B------:R-:W-:Y:S01]  /*2eb90*/  IMAD.MOV.U32 R243, RZ, RZ, R16 ;  /* 0x000000fffff37224 */ /* 0x000fe200078e0010 */
[----:B------:R-:W-:Y:S01]  /*2eba0*/  IADD3 R17, PT, PT, R15, UR5, RZ ;  /* 0x000000050f117c10 */ /* 0x000fe2000fffe0ff */
[----:B------:R-:W-:Y:S01]  /*2ebb0*/  IMAD.MOV.U32 R249, RZ, RZ, R57 ;  /* 0x000000fffff97224 */ /* 0x000fe200078e0039 */
[----:B------:R-:W-:Y:S01]  /*2ebc0*/  LEA.HI.X.SX32 R227, R25, R0, 0x2, P1 ;  /* 0x0000000019e37211 */ /* 0x000fe200008f16ff */
[----:B------:R-:W-:Y:S01]  /*2ebd0*/  STL.64 [R1+0x6b0], R240 ;  /* 0x0006b0f001007387 */ /* 0x000fe20000100a00 */
[----:B------:R-:W-:Y:S01]  /*2ebe0*/  LEA R222, P1, R7, R2, 0x2 ;  /* 0x0000000207de7211 */ /* 0x000fe200078210ff */
[----:B------:R-:W-:Y:S01]  /*2ebf0*/  IMAD.MOV.U32 R246, RZ, RZ, R12 ;  /* 0x000000fffff67224 */ /* 0x000fe200078e000c */
        /* <DEDUP_REMOVED lines=8> */
[-C--:B------:R-:W-:Y:S01]  /*2ec80*/  LEA.HI.X.SX32 R221, R9, R0.reuse, 0x2, P5 ;  /* 0x0000000009dd7211 */ /* 0x080fe200028f16ff */
[----:B------:R-:W-:Y:S01]  /*2ec90*/  VIADD R9, R7, UR5 ;  /* 0x0000000507097c36 */ /* 0x000fe20008000000 */
[----:B------:R-:W-:Y:S01]  /*2eca0*/  LEA.HI.X.SX32 R219, R11, R0, 0x2, P1 ;  /* 0x000000000bdb7211 */ /* 0x000fe200008f16ff */
[----:B------:R-:W-:Y:S01]  /*2ecb0*/  STL [R1+0x64c], R235 ;  /* 0x00064ceb01007387 */ /* 0x000fe20000100800 */
[-C--:B------:R-:W-:Y:S01]  /*2ecc0*/  LEA R216, P5, R13, R2.reuse, 0x2 ;  /* 0x000000020dd87211 */ /* 0x080fe200078a10ff */
        /* <DEDUP_REMOVED lines=8> */
[----:B-1----:R-:W-:Y:S01]  /*2ed50*/  IMAD.MOV.U32 R237, RZ, RZ, R6 ;  /* 0x000000ffffed7224 */ /* 0x002fe200078e0006 */
[----:B------:R-:W-:Y:S01]  /*2ed60*/  LEA R210, P1, R5, R2, 0x2 ;  /* 0x0000000205d27211 */ /* 0x000fe200078210ff */
[----:B------:R-:W-:Y:S01]  /*2ed70*/  STL.64 [R1+0x680], R230 ;  /* 0x000680e601007387 */ /* 0x000fe20000100a00 */
[-C--:B------:R-:W-:Y:S01]  /*2ed80*/  LEA.HI.X.SX32 R213, R17, R0.reuse, 0x2, P5 ;  /* 0x0000000011d57211 */ /* 0x080fe200028f16ff */
[----:B------:R-:W-:Y:S01]  /*2ed90*/  IMAD.MOV.U32 R240, RZ, RZ, R48 ;  /* 0x000000fffff07224 */ /* 0x000fe200078e0030 */
[----:B------:R-:W-:Y:S01]  /*2eda0*/  LEA.HI.X.SX32 R211, R5, R0, 0x2, P1 ;  /* 0x0000000005d37211 */ /* 0x000fe200008f16ff */
[----:B------:R-:W-:Y:S01]  /*2edb0*/  VIADD R5, R13, UR5 ;  /* 0x000000050d057c36 */ /* 0x000fe20008000000 */
[-C--:B------:R-:W-:Y:S01]  /*2edc0*/  LEA R208, P5, R7, R2.reuse, 0x2 ;  /* 0x0000000207d07211 */ /* 0x080fe200078a10ff */
[----:B------:R1:W-:Y:S01]  /*2edd0*/  STL.64 [R1+0x688], R228 ;  /* 0x000688e401007387 */ /* 0x0003e20000100a00 */
[----:B------:R-:W-:Y:S01]  /*2ede0*/  LEA R206, P1, R9, R2, 0x2 ;  /* 0x0000000209ce7211 */ /* 0x000fe200078210ff */
[----:B------:R-:W-:Y:S01]  /*2edf0*/  IMAD.MOV.U32 R241, RZ, RZ, R49 ;  /* 0x000000fffff17224 */ /* 0x000fe200078e0031 */
[----:B------:R-:W-:Y:S01]  /*2ee00*/  LEA.HI.X.SX32 R209, R7, R0, 0x2, P5 ;  /* 0x0000000007d17211 */ /* 0x000fe200028f16ff */
[----:B------:R3:W-:Y:S01]  /*2ee10*/  STL.64 [R1+0x698], R226 ;  /* 0x000698e201007387 */ /* 0x0007e20000100a00 */
[----:B------:R-:W-:Y:S01]  /*2ee20*/  LEA R204, P5, R11, R2, 0x2 ;  /* 0x000000020bcc7211 */ /* 0x000fe200078a10ff */
[----:B--2---:R-:W-:Y:S01]  /*2ee30*/  IMAD.MOV.U32 R234, RZ, RZ, R54 ;  /* 0x000000ffffea7224 */ /* 0x004fe200078e0036 */
[----:B------:R-:W-:Y:S01]  /*2ee40*/  IADD3 R7, PT, PT, R5, UR5, RZ ;  /* 0x0000000505077c10 */ /* 0x000fe2000fffe0ff */
[----:B------:R2:W-:Y:S01]  /*2ee50*/  STL.64 [R1+0x6a0], R224 ;  /* 0x0006a0e001007387 */ /* 0x0005e20000100a00 */
[-C--:B------:R-:W-:Y:S01]  /*2ee60*/  LEA.HI.X.SX32 R207, R9, R0.reuse, 0x2, P1 ;  /* 0x0000000009cf7211 */ /* 0x080fe200008f16ff */
[----:B------:R-:W-:Y:S01]  /*2ee70*/  IMAD.MOV.U32 R235, RZ, RZ, R55 ;  /* 0x000000ffffeb7224 */ /* 0x000fe200078e0037 */
[----:B------:R-:W-:Y:S01]  /*2ee80*/  LEA.HI.X.SX32 R205, R11, R0, 0x2, P5 ;  /* 0x000000000bcd7211 */ /* 0x000fe200028f16ff */
[----:B------:R-:W-:Y:S01]  /*2ee90*/  VIADD R252, R7, UR5 ;  /* 0x0000000507fc7c36 */ /* 0x000fe20008000000 */
[-C--:B------:R-:W-:Y:S01]  /*2eea0*/  LEA R202, P1, R13, R2.reuse, 0x2 ;  /* 0x000000020dca7211 */ /* 0x080fe200078210ff */
[----:B-1----:R-:W-:Y:S01]  /*2eeb0*/  IMAD.MOV.U32 R228, RZ, RZ, R60 ;  /* 0x000000ffffe47224 */ /* 0x002fe200078e003c */
[----:B------:R-:W-:Y:S01]  /*2eec0*/  LEA R200, P5, R5, R2, 0x2 ;  /* 0x0000000205c87211 */ /* 0x000fe200078a10ff */
[----:B------:R-:W-:Y:S01]  /*2eed0*/  IMAD.MOV.U32 R229, RZ, RZ, R61 ;  /* 0x000000ffffe57224 */ /* 0x000fe200078e003d */
[-C--:B------:R-:W-:Y:S01]  /*2eee0*/  LEA.HI.X.SX32 R203, R13, R0.reuse, 0x2, P1 ;  /* 0x000000000dcb7211 */ /* 0x080fe200008f16ff */
[----:B---3--:R-:W-:Y:S01]  /*2eef0*/  IMAD.MOV.U32 R226, RZ, RZ, R58 ;  /* 0x000000ffffe27224 */ /* 0x008fe200078e003a */
[----:B------:R-:W-:Y:S01]  /*2ef00*/  LEA.HI.X.SX32 R201, R5, R0, 0x2, P5 ;  /* 0x0000000005c97211 */ /* 0x000fe200028f16ff */
[----:B------:R-:W-:Y:S01]  /*2ef10*/  VIADD R5, R3, 0x5 ;  /* 0x0000000503057836 */ /* 0x000fe20000000000 */
[CC--:B------:R-:W-:Y:S01]  /*2ef20*/  LEA R198, P1, R7.reuse, R2.reuse, 0x2 ;  /* 0x0000000207c67211 */ /* 0x0c0fe200078210ff */
[----:B------:R-:W-:Y:S01]  /*2ef30*/  IMAD.MOV.U32 R227, RZ, RZ, R59 ;  /* 0x000000ffffe37224 */ /* 0x000fe200078e003b */
[C---:B------:R-:W-:Y:S01]  /*2ef40*/  LEA R196, P5, R252.reuse, R2, 0x2 ;  /* 0x00000002fcc47211 */ /* 0x040fe200078a10ff */
[----:B------:R-:W-:Y:S01]  /*2ef50*/  IMAD.MOV.U32 R239, RZ, RZ, R14 ;  /* 0x000000ffffef7224 */ /* 0x000fe200078e000e */
[-C--:B------:R-:W-:Y:S01]  /*2ef60*/  LEA.HI.X.SX32 R199, R7, R0.reuse, 0x2, P1 ;  /* 0x0000000007c77211 */ /* 0x080fe200008f16ff */
[----:B------:R-:W-:Y:S01]  /*2ef70*/  IMAD.MOV.U32 R250, RZ, RZ, R10 ;  /* 0x000000fffffa7224 */ /* 0x000fe200078e000a */
[----:B------:R-:W-:Y:S01]  /*2ef80*/  LEA.HI.X.SX32 R197, R252, R0, 0x2, P5 ;  /* 0x00000000fcc57211 */ /* 0x000fe200028f16ff */
[----:B--2---:R-:W-:Y:S01]  /*2ef90*/  IMAD.MOV.U32 R224, RZ, RZ, R52 ;  /* 0x000000ffffe07224 */ /* 0x004fe200078e0034 */
[----:B------:R-:W-:Y:S01]  /*2efa0*/  MOV R230, R50 ;  /* 0x0000003200e67202 */ /* 0x000fe20000000f00 */
[----:B------:R-:W-:Y:S01]  /*2efb0*/  IMAD.MOV.U32 R225, RZ, RZ, R53 ;  /* 0x000000ffffe17224 */ /* 0x000fe200078e0035 */
[----:B------:R-:W-:Y:S01]  /*2efc0*/  ISETP.LT.AND P1, PT, R4, UR14, !P0 ;  /* 0x0000000e04007c0c */ /* 0x000fe2000c721270 */
[----:B------:R-:W-:Y:S01]  /*2efd0*/  IMAD.MOV.U32 R231, RZ, RZ, R51 ;  /* 0x000000ffffe77224 */ /* 0x000fe200078e0033 */
[----:B------:R-:W-:Y:S01]  /*2efe0*/  ISETP.LT.AND P5, PT, R5, UR15, !P0 ;  /* 0x0000000f05007c0c */ /* 0x000fe2000c7a1270 */
[----:B------:R-:W-:-:S02]  /*2eff0*/  IMAD.MOV.U32 R247, RZ, RZ, R8 ;  /* 0x000000fffff77224 */ /* 0x000fc400078e0008 */
[----:B------:R-:W1:Y:S01]  /*2f000*/  LDTM.x64 R4, tmem[UR12+0xc0] ;  /* 0x0000c00c000479ee */ /* 0x000e620008340000 */
[----:B------:R-:W-:Y:S01]  /*2f010*/  NOP ;  /* 0x0000000000007918 */ /* 0x000fe20000000000 */
[----:B------:R2:W-:Y:S04]  /*2f020*/  @P4 STG.E desc[UR28][R240.64], R237 ;  /* 0x000000edf0004986 */ /* 0x0005e8000c10191c */
[----:B--2---:R-:W2:Y:S01]  /*2f030*/  LDL.LU.64 R240, [R1+0x6b0] ;  /* 0x0006b00001f07983 */ /* 0x004ea20000300a00 */
[----:B------:R-:W-:-:S03]  /*2f040*/  VIADD R233, R3, 0x6 ;  /* 0x0000000603e97836 */ /* 0x000fc60000000000 */
[----:B------:R3:W-:Y:S02]  /*2f050*/  @P3 STG.E desc[UR28][R224.64], R239 ;  /* 0x000000efe0003986 */ /* 0x0007e4000c10191c */
[----:B------:R-:W-:Y:S01]  /*2f060*/  ISETP.LT.AND P4, PT, R233, UR4, !P0 ;  /* 0x00000004e9007c0c */ /* 0x000fe2000c781270 */
[----:B------:R-:W1:Y:S01]  /*2f070*/  LDCU UR4, c[0x0][0x39c] ;  /* 0x00007380ff0477ac */ /* 0x000e620008000800 */
[----:B------:R4:W-:Y:S04]  /*2f080*/  @P6 STG.E desc[UR28][R248.64], R250 ;  /* 0x000000faf8006986 */ /* 0x0009e8000c10191c */
[----:B------:R1:W-:Y:S04]  /*2f090*/  @P2 STG.E desc[UR28][R226.64], R243 ;  /* 0x000000f3e2002986 */ /* 0x0003e8000c10191c */
[----:B------:R-:W-:Y:S01]  /*2f0a0*/  @P1 STG.E desc[UR28][R228.64], R245 ;  /* 0x000000f5e4001986 */ /* 0x000fe2000c10191c */
[----:B---3--:R-:W-:-:S03]  /*2f0b0*/  VIADD R224, R3, 0x7 ;  /* 0x0000000703e07836 */ /* 0x008fc60000000000 */
[----:B----4-:R-:W3:Y:S04]  /*2f0c0*/  LDL.LU.64 R248, [R1+0x1d0] ;  /* 0x0001d00001f87983 */ /* 0x010ee80000300a00 */
[----:B------:R-:W3:Y:S01]  /*2f0d0*/  LDL.LU R250, [R1+0x20] ;  /* 0x0000200001fa7983 */ /* 0x000ee20000300800 */
[----:B-1----:R-:W-:Y:S01]  /*2f0e0*/  ISETP.LT.AND P3, PT, R224, UR4, !P0 ;  /* 0x00000004e0007c0c */ /* 0x002fe2000c761270 */
[----:B------:R-:W1:Y:S02]  /*2f0f0*/  LDCU UR4, c[0x0][0x39c] ;  /* 0x00007380ff0477ac */ /* 0x000e640008000800 */
[----:B------:R-:W4:Y:S04]  /*2f100*/  LDL.LU.64 R226, [R1+0x1c8] ;  /* 0x0001c80001e27983 */ /* 0x000f280000300a00 */
[----:B------:R-:W4:Y:S01]  /*2f110*/  LDL.LU R243, [R1+0x24] ;  /* 0x0000240001f37983 */ /* 0x000f220000300800 */
[----:B------:R-:W-:-:S05]  /*2f120*/  VIADD R224, R3, 0x8 ;  /* 0x0000000803e07836 */ /* 0x000fca0000000000 */
[----:B-1----:R-:W-:Y:S01]  /*2f130*/  ISETP.LT.AND P6, PT, R224, UR4, !P0 ;  /* 0x00000004e0007c0c */ /* 0x002fe2000c7c1270 */
[----:B------:R-:W1:Y:S01]  /*2f140*/  LDCU UR4, c[0x0][0x39c] ;  /* 0x00007380ff0477ac */ /* 0x000e620008000800 */
[----:B--2---:R2:W-:Y:S04]  /*2f150*/  @P5 STG.E desc[UR28][R240.64], R251 ;  /* 0x000000fbf0005986 */ /* 0x0045e8000c10191c */
[----:B--2---:R-:W2:Y:S04]  /*2f160*/  LDL.LU.64 R240, [R1+0x1c0] ;  /* 0x0001c00001f07983 */ /* 0x004ea80000300a00 */
[----:B------:R-:W2:Y:S04]  /*2f170*/  LDL.LU R251, [R1+0x28] ;  /* 0x0000280001fb7983 */ /* 0x000ea80000300800 */
[----:B------:R1:W-:Y:S04]  /*2f180*/  @P4 STG.E desc[UR28][R230.64], R247 ;  /* 0x000000f7e6004986 */ /* 0x0003e8000c10191c */
[----:B------:R-:W5:Y:S01]  /*2f190*/  LDL.LU.64 R228, [R1+0x1b8] ;  /* 0x0001b80001e47983 */ /* 0x000f620000300a00 */
[----:B------:R-:W-:-:S03]  /*2f1a0*/  VIADD R224, R3, 0x9 ;  /* 0x0000000903e07836 */ /* 0x000fc60000000000 */
[----:B-1----:R-:W5:Y:S02]  /*2f1b0*/  LDL.LU R247, [R1+0x2c] ;  /* 0x00002c0001f77983 */ /* 0x002f640000300800 */
[----:B------:R-:W-:Y:S01]  /*2f1c0*/  ISETP.LT.AND P2, PT, R224, UR4, !P0 ;  /* 0x00000004e0007c0c */ /* 0x000fe2000c741270 */
[----:B------:R-:W1:Y:S01]  /*2f1d0*/  LDCU UR4, c[0x0][0x39c] ;  /* 0x00007380ff0477ac */ /* 0x000e620008000800 */
[----:B------:R3:W-:Y:S04]  /*2f1e0*/  @P3 STG.E desc[UR28][R234.64], R246 ;  /* 0x000000f6ea003986 */ /* 0x0007e8000c10191c */
[----:B------:R-:W5:Y:S01]  /*2f1f0*/  LDL.LU.64 R230, [R1+0x1b0] ;  /* 0x0001b00001e67983 */ /* 0x000f620000300a00 */
[----:B------:R-:W-:-:S03]  /*2f200*/  VIADD R224, R3, 0xa ;  /* 0x0000000a03e07836 */ /* 0x000fc60000000000 */
[----:B---3--:R-:W3:Y:S02]  /*2f210*/  LDL.LU R246, [R1+0x30] ;  /* 0x0000300001f67983 */ /* 0x008ee40000300800 */
[----:B-1----:R-:W-:Y:S02]  /*2f220*/  ISETP.LT.AND P1, PT, R224, UR4, !P0 ;  /* 0x00000004e0007c0c */ /* 0x002fe4000c721270 */
[----:B------:R-:W3:Y:S01]  /*2f230*/  LDL.LU.64 R234, [R1+0x1a8] ;  /* 0x0001a80001ea7983 */ /* 0x000ee20000300a00 */
[----:B------:R-:W1:Y:S03]  /*2f240*/  LDCU UR4, c[0x0][0x39c] ;  /* 0x00007380ff0477ac */ /* 0x000e660008000800 */
[----:B------:R-:W3:Y:S04]  /*2f250*/  LDL.LU R245, [R1+0x34] ;  /* 0x0000340001f57983 */ /* 0x000ee80000300800 */
[----:B------:R1:W-:Y:S04]  /*2f260*/  @P6 STG.E desc[UR28][R248.64], R250 ;  /* 0x000000faf8006986 */ /* 0x0003e8000c10191c */
[----:B----4-:R4:W-:Y:S04]  /*2f270*/  @P2 STG.E desc[UR28][R226.64], R243 ;  /* 0x000000f3e2002986 */ /* 0x0109e8000c10191c */
[----:B-1----:R-:W3:Y:S04]  /*2f280*/  LDL.LU.64 R248, [R1+0x1a0] ;  /* 0x0001a00001f87983 */ /* 0x002ee80000300a00 */
[----:B------:R-:W3:Y:S04]  /*2f290*/  LDL.LU R250, [R1+0x38] ;  /* 0x0000380001fa7983 */ /* 0x000ee80000300800 */
[----:B----4-:R-:W4:Y:S04]  /*2f2a0*/  LDL.LU.64 R226, [R1+0x198] ;  /* 0x0001980001e27983 */ /* 0x010f280000300a00 */
[----:B------:R-:W4:Y:S01]  /*2f2b0*/  LDL.LU R243, [R1+0x3c] ;  /* 0x00003c0001f37983 */ /* 0x000f220000300800 */
[----:B------:R-:W-:-:S05]  /*2f2c0*/  VIADD R224, R3, 0xb ;  /* 0x0000000b03e07836 */ /* 0x000fca0000000000 */
[----:B------:R-:W-:Y:S01]  /*2f2d0*/  ISETP.LT.AND P5, PT, R224, UR4, !P0 ;  /* 0x00000004e0007c0c */ /* 0x000fe2000c7a1270 */
[----:B------:R-:W1:Y:S01]  /*2f2e0*/  LDCU UR4, c[0x0][0x39c] ;  /* 0x00007380ff0477ac */ /* 0x000e620008000800 */
[C---:B------:R-:W-:Y:S01]  /*2f2f0*/  VIADD R224, R3.reuse, 0xc ;  /* 0x0000000c03e07836 */ /* 0x040fe20000000000 */
[----:B--2---:R2:W-:Y:S04]  /*2f300*/  @P1 STG.E desc[UR28][R240.64], R251 ;  /* 0x000000fbf0001986 */ /* 0x0045e8000c10191c */
[----:B--2---:R-:W2:Y:S04]  /*2f310*/  LDL.LU.64 R240, [R1+0x190] ;  /* 0x0001900001f07983 */ /* 0x004ea80000300a00 */
[----:B------:R-:W2:Y:S01]  /*2f320*/  LDL.LU R251, [R1+0x40] ;  /* 0x0000400001fb7983 */ /* 0x000ea20000300800 */
[----:B-1----:R-:W-:Y:S01]  /*2f330*/  ISETP.LT.AND P4, PT, R224, UR4, !P0 ;  /* 0x00000004e0007c0c */ /* 0x002fe2000c781270 */
[----:B------:R-:W1:Y:S01]  /*2f340*/  LDCU UR4, c[0x0][0x39c] ;  /* 0x00007380ff0477ac */ /* 0x000e620008000800 */
[----:B------:R-:W-:-:S05]  /*2f350*/  VIADD R224, R3, 0xd ;  /* 0x0000000d03e07836 */ /* 0x000fca0000000000 */
[----:B-1----:R-:W-:Y:S01]  /*2f360*/  ISETP.LT.AND P3, PT, R224, UR4, !P0 ;  /* 0x00000004e0007c0c */ /* 0x002fe2000c761270 */
[----:B------:R-:W1:Y:S01]  /*2f370*/  LDCU UR4, c[0x0][0x39c] ;  /* 0x00007380ff0477ac */ /* 0x000e620008000800 */
[C---:B------:R-:W-:Y:S01]  /*2f380*/  VIADD R224, R3.reuse, 0xe ;  /* 0x0000000e03e07836 */ /* 0x040fe20000000000 */
[----:B-----5:R5:W-:Y:S04]  /*2f390*/  @P5 STG.E desc[UR28][R228.64], R247 ;  /* 0x000000f7e4005986 */ /* 0x020be8000c10191c */
[----:B-----5:R-:W5:Y:S01]  /*2f3a0*/  LDL.LU.64 R228, [R1+0x188] ;  /* 0x0001880001e47983 */ /* 0x020f620000300a00 */
[----:B-1----:R-:W-:Y:S01]  /*2f3b0*/  ISETP.LT.AND P6, PT, R224, UR4, !P0 ;  /* 0x00000004e0007c0c */ /* 0x002fe2000c7c1270 */
[----:B------:R-:W1:Y:S02]  /*2f3c0*/  LDCU UR4, c[0x0][0x39c] ;  /* 0x00007380ff0477ac */ /* 0x000e640008000800 */
[----:B------:R-:W5:Y:S01]  /*2f3d0*/  LDL.LU R247, [R1+0x44] ;  /* 0x0000440001f77983 */ /* 0x000f620000300800 */
[----:B------:R-:W-:-:S03]  /*2f3e0*/  IADD3 R224, PT, PT, R3, 0xf, RZ ;  /* 0x0000000f03e07810 */ /* 0x000fc60007ffe0ff */
[----:B---3--:R3:W-:Y:S04]  /*2f3f0*/  @P4 STG.E desc[UR28][R230.64], R246 ;  /* 0x000000f6e6004986 */ /* 0x0087e8000c10191c */
[----:B---3--:R-:W3:Y:S01]  /*2f400*/  LDL.LU.64 R230, [R1+0x180] ;  /* 0x0001800001e67983 */ /* 0x008ee20000300a00 */
[----:B-1----:R-:W-:Y:S01]  /*2f410*/  ISETP.LT.AND P2, PT, R224, UR4, !P0 ;  /* 0x00000004e0007c0c */ /* 0x002fe2000c741270 */
[----:B------:R-:W1:Y:S02]  /*2f420*/  LDCU UR4, c[0x0][0x39c] ;  /* 0x00007380ff0477ac */ /* 0x000e640008000800 */
[----:B------:R-:W3:Y:S01]  /*2f430*/  LDL.LU R246, [R1+0x48] ;  /* 0x0000480001f67983 */ /* 0x000ee20000300800 */
[----:B------:R-:W-:-:S03]  /*2f440*/  VIADD R224, R3, 0x10 ;  /* 0x0000001003e07836 */ /* 0x000fc60000000000 */
[----:B------:R1:W-:Y:S02]  /*2f450*/  @P3 STG.E desc[UR28][R234.64], R245 ;  /* 0x000000f5ea003986 */ /* 0x0003e4000c10191c */
        /* <DEDUP_REMOVED lines=10> */
[----:B------:R-:W-:-:S03]  /*2f500*/  VIADD R224, R3, 0x11 ;  /* 0x0000001103e07836 */ /* 0x000fc60000000000 */
[----:B--2---:R1:W-:Y:S04]  /*2f510*/  @P1 STG.E desc[UR28][R240.64], R251 ;  /* 0x000000fbf0001986 */ /* 0x0043e8000c10191c */
[----:B-1----:R-:W2:Y:S04]  /*2f520*/  LDL.LU.64 R240, [R1+0x160] ;  /* 0x0001600001f07983 */ /* 0x002ea80000300a00 */
[----:B------:R-:W2:Y:S01]  /*2f530*/  LDL.LU R251, [R1+0x58] ;  /* 0x0000580001fb7983 */ /* 0x000ea20000300800 */
[----:B------:R-:W-:Y:S01]  /*2f540*/  ISETP.LT.AND P5, PT, R224, UR4, !P0 ;  /* 0x00000004e0007c0c */ /* 0x000fe2000c7a1270 */
[----:B------:R-:W1:Y:S01]  /*2f550*/  LDCU UR4, c[0x0][0x39c] ;  /* 0x00007380ff0477ac */ /* 0x000e620008000800 */
[----:B------:R-:W-:-:S05]  /*2f560*/  VIADD R224, R3, 0x12 ;  /* 0x0000001203e07836 */ /* 0x000fca0000000000 */
        /* <DEDUP_REMOVED lines=11> */
[----:B------:R-:W-:-:S03]  /*2f620*/  VIADD R224, R3, 0x15 ;  /* 0x0000001503e07836 */ /* 0x000fc60000000000 */
        /* <DEDUP_REMOVED lines=12> */
[----:B----4-:R-:W-:Y:S04]  /*2f6f0*/  @P2 STG.E desc[UR28][R226.64], R243 ;  /* 0x000000f3e2002986 */ /* 0x010fe8000c10191c */
[----:B-1----:R-:W4:Y:S04]  /*2f700*/  LDL.LU.64 R248, [R1+0x140] ;  /* 0x0001400001f87983 */ /* 0x002f280000300a00 */
        /* <DEDUP_REMOVED lines=13> */
[----:B------:R-:W-:-:S05]  /*2f7e0*/  VIADD R224, R3, 0x1a ;  /* 0x0000001a03e07836 */ /* 0x000fca0000000000 */
[----:B-1----:R-:W-:Y:S01]  /*2f7f0*/  ISETP.LT.AND P6, PT, R224, UR4, !P0 ;  /* 0x00000004e0007c0c */ /* 0x002fe2000c7c1270 */
[----:B------:R-:W1:Y:S01]  /*2f800*/  LDCU UR4, c[0x0][0x39c] ;  /* 0x00007380ff0477ac */ /* 0x000e620008000800 */
[----:B------:R-:W-:-:S04]  /*2f810*/  IADD3 R224, PT, PT, R3, 0x1b, RZ ;  /* 0x0000001b03e07810 */ /* 0x000fc80007ffe0ff */
[----:B-1----:R-:W-:Y:S01]  /*2f820*/  ISETP.LT.AND P2, PT, R224, UR4, !P0 ;  /* 0x00000004e0007c0c */ /* 0x002fe2000c741270 */
[----:B------:R-:W1:Y:S01]  /*2f830*/  LDCU UR4, c[0x0][0x39c] ;  /* 0x00007380ff0477ac */ /* 0x000e620008000800 */
[----:B------:R-:W-:-:S05]  /*2f840*/  VIADD R224, R3, 0x1c ;  /* 0x0000001c03e07836 */ /* 0x000fca0000000000 */
[----:B-1----:R-:W-:Y:S01]  /*2f850*/  ISETP.LT.AND P1, PT, R224, UR4, !P0 ;  /* 0x00000004e0007c0c */ /* 0x002fe2000c721270 */
[----:B------:R-:W1:Y:S01]  /*2f860*/  LDCU UR4, c[0x0][0x39c] ;  /* 0x00007380ff0477ac */ /* 0x000e620008000800 */
[C---:B------:R-:W-:Y:S01]  /*2f870*/  VIADD R224, R3.reuse, 0x1d ;  /* 0x0000001d03e07836 */ /* 0x040fe20000000000 */
[----:B-----5:R5:W-:Y:S04]  /*2f880*/  @P5 STG.E desc[UR28][R228.64], R247 ;  /* 0x000000f7e4005986 */ /* 0x020be8000c10191c */
[----:B-1----:R-:W-:Y:S01]  /*2f890*/  ISETP.LT.AND P5, PT, R224, UR4, !P0 ;  /* 0x00000004e0007c0c */ /* 0x002fe2000c7a1270 */
[----:B------:R-:W1:Y:S01]  /*2f8a0*/  LDCU UR4, c[0x0][0x39c] ;  /* 0x00007380ff0477ac */ /* 0x000e620008000800 */
[C---:B-----5:R-:W-:Y:S01]  /*2f8b0*/  VIADD R228, R3.reuse, 0x1e ;  /* 0x0000001e03e47836 */ /* 0x060fe20000000000 */
[----:B---3--:R3:W-:Y:S04]  /*2f8c0*/  @P4 STG.E desc[UR28][R230.64], R246 ;  /* 0x000000f6e6004986 */ /* 0x0087e8000c10191c */
[----:B------:R-:W5:Y:S04]  /*2f8d0*/  LDL.LU.64 R224, [R1+0x130] ;  /* 0x0001300001e07983 */ /* 0x000f680000300a00 */
[----:B------:R-:W5:Y:S01]  /*2f8e0*/  LDL.LU R239, [R1+0x70] ;  /* 0x0000700001ef7983 */ /* 0x000f620000300800 */
[----:B---3--:R-:W-:-:S03]  /*2f8f0*/  VIADD R230, R3, 0x1f ;  /* 0x0000001f03e67836 */ /* 0x008fc60000000000 */
[----:B------:R-:W3:Y:S01]  /*2f900*/  LDL.LU.64 R226, [R1+0x128] ;  /* 0x0001280001e27983 */ /* 0x000ee20000300a00 */
[----:B-1----:R-:W-:Y:S01]  /*2f910*/  ISETP.LT.AND P4, PT, R228, UR4, !P0 ;  /* 0x00000004e4007c0c */ /* 0x002fe2000c781270 */
[----:B------:R-:W1:Y:S02]  /*2f920*/  LDCU UR4, c[0x0][0x39c] ;  /* 0x00007380ff0477ac */ /* 0x000e640008000800 */
[----:B------:R-:W3:Y:S04]  /*2f930*/  LDL.LU R246, [R1+0x74] ;  /* 0x0000740001f67983 */ /* 0x000ee80000300800 */
[----:B------:R-:W3:Y:S04]  /*2f940*/  LDL.LU.64 R228, [R1+0x120] ;  /* 0x0001200001e47983 */ /* 0x000ee80000300a00 */
[----:B------:R4:W-:Y:S04]  /*2f950*/  @P3 STG.E desc[UR28][R234.64], R245 ;  /* 0x000000f5ea003986 */ /* 0x0009e8000c10191c */
[----:B------:R-:W3:Y:S01]  /*2f960*/  LDL.LU R247, [R1+0x78] ;  /* 0x0000780001f77983 */ /* 0x000ee20000300800 */
[----:B-1----:R-:W-:-:S03]  /*2f970*/  ISETP.LT.AND P3, PT, R230, UR4, !P0 ;  /* 0x00000004e6007c0c */ /* 0x002fc6000c761270 */
[----:B----4-:R1:W-:Y:S01]  /*2f980*/  @P6 STG.E desc[UR28][R248.64], R250 ;  /* 0x000000faf8006986 */ /* 0x0103e2000c10191c */
[----:B------:R-:W4:Y:S03]  /*2f990*/  LDCU UR4, c[0x0][0x39c] ;  /* 0x00007380ff0477ac */ /* 0x000f260008000800 */
[----:B------:R-:W3:Y:S04]  /*2f9a0*/  LDL.LU.64 R230, [R1+0x118] ;  /* 0x0001180001e67983 */ /* 0x000ee80000300a00 */
[----:B------:R-:W3:Y:S04]  /*2f9b0*/  LDL.LU R245, [R1+0x7c] ;  /* 0x00007c0001f57983 */ /* 0x000ee80000300800 */
[----:B------:R-:W3:Y:S04]  /*2f9c0*/  LDL.LU.64 R234, [R1+0x110] ;  /* 0x0001100001ea7983 */ /* 0x000ee80000300a00 */
[----:B------:R-:W3:Y:S04]  /*2f9d0*/  LDL.LU R243, [R1+0x80] ;  /* 0x0000800001f37983 */ /* 0x000ee80000300800 */
[----:B-1----:R-:W3:Y:S04]  /*2f9e0*/  LDL.LU.64 R248, [R1+0x108] ;  /* 0x0001080001f87983 */ /* 0x002ee80000300a00 */
[----:B------:R-:W3:Y:S04]  /*2f9f0*/  LDL.LU R237, [R1+0x84] ;  /* 0x0000840001ed7983 */ /* 0x000ee80000300800 */
[----:B--2---:R1:W-:Y:S04]  /*2fa00*/  @P2 STG.E desc[UR28][R240.64], R251 ;  /* 0x000000fbf0002986 */ /* 0x0043e8000c10191c */
[----:B-1----:R-:W2:Y:S04]  /*2fa10*/  LDL.LU R240, [R1+0x6a8] ;  /* 0x0006a80001f07983 */ /* 0x002ea80000300800 */
[----:B------:R-:W2:Y:S04]  /*2fa20*/  LDL.LU.64 R250, [R1+0x100] ;  /* 0x0001000001fa7983 */ /* 0x000ea80000300a00 */
[----:B------:R-:W2:Y:S01]  /*2fa30*/  LDL.LU R241, [R1+0x88] ;  /* 0x0000880001f17983 */ /* 0x000ea20000300800 */
[----:B------:R-:W-:-:S05]  /*2fa40*/  VIADD R233, R3, 0x20 ;  /* 0x0000002003e97836 */ /* 0x000fca0000000000 */
[----:B----4-:R-:W-:Y:S01]  /*2fa50*/  ISETP.LT.AND P6, PT, R233, UR4, !P0 ;  /* 0x00000004e9007c0c */ /* 0x010fe2000c7c1270 */
[----:B------:R-:W1:Y:S01]  /*2fa60*/  LDCU UR4, c[0x0][0x39c] ;  /* 0x00007380ff0477ac */ /* 0x000e620008000800 */
[----:B------:R-:W-:-:S05]  /*2fa70*/  VIADD R233, R3, 0x21 ;  /* 0x0000002103e97836 */ /* 0x000fca0000000000 */
[----:B-1----:R-:W-:Y:S01]  /*2fa80*/  ISETP.LT.AND P2, PT, R233, UR4, !P0 ;  /* 0x00000004e9007c0c */ /* 0x002fe2000c741270 */
[----:B------:R-:W1:Y:S01]  /*2fa90*/  LDCU UR4, c[0x0][0x39c] ;  /* 0x00007380ff0477ac */ /* 0x000e620008000800 */
[----:B------:R-:W-:Y:S01]  /*2faa0*/  VIADD R233, R3, 0x22 ;  /* 0x0000002203e97836 */ /* 0x000fe20000000000 */
[----:B-----5:R4:W-:Y:S04]  /*2fab0*/  @P1 STG.E desc[UR28][R224.64], R239 ;  /* 0x000000efe0001986 */ /* 0x0209e8000c10191c */
[----:B-1----:R-:W-:Y:S01]  /*2fac0*/  ISETP.LT.AND P1, PT, R233, UR4, !P0 ;  /* 0x00000004e9007c0c */ /* 0x002fe2000c721270 */
[----:B------:R-:W1:Y:S01]  /*2fad0*/  LDCU UR4, c[0x0][0x39c] ;  /* 0x00007380ff0477ac */ /* 0x000e620008000800 */
[----:B---3--:R3:W-:Y:S04]  /*2fae0*/  @P5 STG.E desc[UR28][R226.64], R246 ;  /* 0x000000f6e2005986 */ /* 0x0087e8000c10191c */
[----:B----4-:R-:W4:Y:S04]  /*2faf0*/  LDL.LU.64 R224, [R1+0x6a0] ;  /* 0x0006a00001e07983 */ /* 0x010f280000300a00 */
[----:B------:R-:W5:Y:S04]  /*2fb00*/  LDL.LU R239, [R1+0x8c] ;  /* 0x00008c0001ef7983 */ /* 0x000f680000300800 */
[----:B---3--:R-:W3:Y:S04]  /*2fb10*/  LDL.LU.64 R226, [R1+0x698] ;  /* 0x0006980001e27983 */ /* 0x008ee80000300a00 */
[----:B------:R-:W3:Y:S04]  /*2fb20*/  LDL.LU R246, [R1+0x690] ;  /* 0x0006900001f67983 */ /* 0x000ee80000300800 */
[----:B------:R1:W-:Y:S04]  /*2fb30*/  @P4 STG.E desc[UR28][R228.64], R247 ;  /* 0x000000f7e4004986 */ /* 0x0003e8000c10191c */
[----:B------:R1:W-:Y:S04]  /*2fb40*/  @P3 STG.E desc[UR28][R230.64], R245 ;  /* 0x000000f5e6003986 */ /* 0x0003e8000c10191c */
[----:B-1----:R-:W3:Y:S04]  /*2fb50*/  LDL.LU.64 R228, [R1+0x688] ;  /* 0x0006880001e47983 */ /* 0x002ee80000300a00 */
[----:B------:R-:W3:Y:S04]  /*2fb60*/  LDL.LU R247, [R1+0x90] ;  /* 0x0000900001f77983 */ /* 0x000ee80000300800 */
[----:B------:R-:W3:Y:S04]  /*2fb70*/  LDL.LU.64 R230, [R1+0x680] ;  /* 0x0006800001e67983 */ /* 0x000ee80000300a00 */
[----:B------:R-:W3:Y:S04]  /*2fb80*/  LDL.LU R245, [R1+0x94] ;  /* 0x0000940001f57983 */ /* 0x000ee80000300800 */
[----:B------:R1:W-:Y:S04]  /*2fb90*/  @P6 STG.E desc[UR28][R234.64], R243 ;  /* 0x000000f3ea006986 */ /* 0x0003e8000c10191c */
[----:B------:R1:W-:Y:S04]  /*2fba0*/  @P2 STG.E desc[UR28][R248.64], R237 ;  /* 0x000000edf8002986 */ /* 0x0003e8000c10191c */
[----:B-1----:R-:W3:Y:S04]  /*2fbb0*/  LDL.LU R234, [R1+0x678] ;  /* 0x0006780001ea7983 */ /* 0x002ee80000300800 */
[----:B------:R-:W3:Y:S04]  /*2fbc0*/  LDL.LU R243, [R1+0x98] ;  /* 0x0000980001f37983 */ /* 0x000ee80000300800 */
[----:B------:R-:W3:Y:S04]  /*2fbd0*/  LDL.LU.64 R248, [R1+0x670] ;  /* 0x0006700001f87983 */ /* 0x000ee80000300a00 */
[----:B--2---:R1:W-:Y:S04]  /*2fbe0*/  @P1 STG.E desc[UR28][R250.64], R241 ;  /* 0x000000f1fa001986 */ /* 0x0043e8000c10191c */
[----:B-1----:R-:W5:Y:S01]  /*2fbf0*/  LDL.LU.64 R250, [R1+0x668] ;  /* 0x0006680001fa7983 */ /* 0x002f620000300a00 */
[----:B------:R-:W-:-:S03]  /*2fc00*/  VIADD R233, R3, 0x23 ;  /* 0x0000002303e97836 */ /* 0x000fc60000000000 */
[----:B------:R-:W2:Y:S02]  /*2fc10*/  LDL.LU R241, [R1+0x9c] ;  /* 0x00009c0001f17983 */ /* 0x000ea40000300800 */
        /* <DEDUP_REMOVED lines=22> */
[----:B-----5:R-:W5:Y:S04]  /*2fd80*/  LDL.LU R239, [R1+0xa0] ;  /* 0x0000a00001ef7983 */ /* 0x020f680000300800 */
[----:B------:R-:W2:Y:S04]  /*2fd90*/  LDL.LU R237, [R1+0xa4] ;  /* 0x0000a40001ed7983 */ /* 0x000ea80000300800 */
[----:B------:R-:W2:Y:S04]  /*2fda0*/  LDL.LU R235, [R1+0xa8] ;  /* 0x0000a80001eb7983 */ /* 0x000ea80000300800 */
[----:B------:R-:W2:Y:S04]  /*2fdb0*/  LDL.LU R233, [R1+0xac] ;  /* 0x0000ac0001e97983 */ /* 0x000ea80000300800 */
[----:B------:R-:W2:Y:S04]  /*2fdc0*/  LDL.LU R251, [R1+0xfc] ;  /* 0x0000fc0001fb7983 */ /* 0x000ea80000300800 */
[----:B---3--:R-:W3:Y:S01]  /*2fdd0*/  LDL.LU R247, [R1+0x664] ;  /* 0x0006640001f77983 */ /* 0x008ee20000300800 */
[----:B------:R-:W-:-:S03]  /*2fde0*/  VIADD R250, R3, 0x2a ;  /* 0x0000002a03fa7836 */ /* 0x000fc60000000000 */
[----:B------:R-:W2:Y:S02]  /*2fdf0*/  LDL.LU R249, [R1+0xf8] ;  /* 0x0000f80001f97983 */ /* 0x000ea40000300800 */
[----:B-1----:R-:W-:Y:S01]  /*2fe00*/  ISETP.LT.AND P4, PT, R250, UR4, !P0 ;  /* 0x00000004fa007c0c */ /* 0x002fe2000c781270 */
[----:B------:R-:W1:Y:S01]  /*2fe10*/  LDCU UR4, c[0x0][0x39c] ;  /* 0x00007380ff0477ac */ /* 0x000e620008000800 */
[----:B------:R-:W2:Y:S04]  /*2fe20*/  LDL.LU R250, [R1+0xf4] ;  /* 0x0000f40001fa7983 */ /* 0x000ea80000300800 */
[----:B---3--:R3:W-:Y:S04]  /*2fe30*/  @P3 STG.E desc[UR28][R246.64], R245 ;  /* 0x000000f5f6003986 */ /* 0x0087e8000c10191c */
[----:B---3--:R-:W3:Y:S01]  /*2fe40*/  LDL.LU R245, [R1+0x660] ;  /* 0x0006600001f57983 */ /* 0x008ee20000300800 */
[----:B------:R-:W-:-:S03]  /*2fe50*/  VIADD R248, R3, 0x2b ;  /* 0x0000002b03f87836 */ /* 0x000fc60000000000 */
[----:B------:R-:W2:Y:S02]  /*2fe60*/  LDL.LU R247, [R1+0xf0] ;  /* 0x0000f00001f77983 */ /* 0x000ea40000300800 */
[----:B-1----:R-:W-:Y:S01]  /*2fe70*/  ISETP.LT.AND P3, PT, R248, UR4, !P0 ;  /* 0x00000004f8007c0c */ /* 0x002fe2000c761270 */
[----:B------:R-:W1:Y:S01]  /*2fe80*/  LDCU UR4, c[0x0][0x39c] ;  /* 0x00007380ff0477ac */ /* 0x000e620008000800 */
[----:B------:R-:W2:Y:S04]  /*2fe90*/  LDL.LU R248, [R1+0xec] ;  /* 0x0000ec0001f87983 */ /* 0x000ea80000300800 */
[----:B---3--:R3:W-:Y:S04]  /*2fea0*/  @P6 STG.E desc[UR28][R244.64], R243 ;  /* 0x000000f3f4006986 */ /* 0x0087e8000c10191c */
[----:B---3--:R-:W2:Y:S01]  /*2feb0*/  LDL.LU R243, [R1+0x65c] ;  /* 0x00065c0001f37983 */ /* 0x008ea20000300800 */
[----:B------:R-:W-:-:S03]  /*2fec0*/  VIADD R246, R3, 0x2c ;  /* 0x0000002c03f67836 */ /* 0x000fc60000000000 */
[----:B------:R-:W3:Y:S02]  /*2fed0*/  LDL.LU R245, [R1+0xe8] ;  /* 0x0000e80001f57983 */ /* 0x000ee40000300800 */
[----:B-1----:R-:W-:Y:S01]  /*2fee0*/  ISETP.LT.AND P6, PT, R246, UR4, !P0 ;  /* 0x00000004f6007c0c */ /* 0x002fe2000c7c1270 */
[----:B------:R-:W1:Y:S01]  /*2fef0*/  LDCU UR4, c[0x0][0x39c] ;  /* 0x00007380ff0477ac */ /* 0x000e620008000800 */
[----:B------:R-:W3:Y:S04]  /*2ff00*/  LDL.LU R246, [R1+0xe4] ;  /* 0x0000e40001f67983 */ /* 0x000ee80000300800 */
[----:B--2---:R2:W-:Y:S04]  /*2ff10*/  @P2 STG.E desc[UR28][R242.64], R241 ;  /* 0x000000f1f2002986 */ /* 0x0045e8000c10191c */
[----:B--2---:R-:W5:Y:S01]  /*2ff20*/  LDL.LU R241, [R1+0x658] ;  /* 0x0006580001f17983 */ /* 0x004f620000300800 */
[----:B------:R-:W-:-:S03]  /*2ff30*/  VIADD R244, R3, 0x2d ;  /* 0x0000002d03f47836 */ /* 0x000fc60000000000 */
[----:B------:R-:W2:Y:S02]  /*2ff40*/  LDL.LU R243, [R1+0xe0] ;  /* 0x0000e00001f37983 */ /* 0x000ea40000300800 */
[----:B-1----:R-:W-:Y:S01]  /*2ff50*/  ISETP.LT.AND P2, PT, R244, UR4, !P0 ;  /* 0x00000004f4007c0c */ /* 0x002fe2000c741270 */
[----:B------:R-:W1:Y:S01]  /*2ff60*/  LDCU UR4, c[0x0][0x39c] ;  /* 0x00007380ff0477ac */ /* 0x000e620008000800 */
[----:B------:R-:W2:Y:S04]  /*2ff70*/  LDL.LU R244, [R1+0xdc] ;  /* 0x0000dc0001f47983 */ /* 0x000ea80000300800 */
[----:B-----5:R5:W-:Y:S04]  /*2ff80*/  @P1 STG.E desc[UR28][R240.64], R239 ;  /* 0x000000eff0001986 */ /* 0x020be8000c10191c */
[----:B-----5:R-:W5:Y:S01]  /*2ff90*/  LDL.LU R239, [R1+0x654] ;  /* 0x0006540001ef7983 */ /* 0x020f620000300800 */
        /* <DEDUP_REMOVED lines=11> */
[----:B------:R-:W2:Y:S01]  /*30050*/  LDL.LU R240, [R1+0xcc] ;  /* 0x0000cc0001f07983 */ /* 0x000ea20000300800 */
[----:B------:R-:W-:-:S03]  /*30060*/  VIADD R238, R3, 0x30 ;  /* 0x0000003003ee7836 */ /* 0x000fc60000000000 */
[----:B-----5:R5:W-:Y:S04]  /*30070*/  @P4 STG.E desc[UR28][R236.64], R235 ;  /* 0x000000ebec004986 */ /* 0x020be8000c10191c */
[----:B-----5:R-:W5:Y:S01]  /*30080*/  LDL.LU R235, [R1+0x64c] ;  /* 0x00064c0001eb7983 */ /* 0x020f620000300800 */
[----:B-1----:R-:W-:Y:S01]  /*30090*/  ISETP.LT.AND P4, PT, R238, UR4, !P0 ;  /* 0x00000004ee007c0c */ /* 0x002fe2000c781270 */
[----:B------:R-:W1:Y:S01]  /*300a0*/  LDCU UR4, c[0x0][0x39c] ;  /* 0x00007380ff0477ac */ /* 0x000e620008000800 */
[C---:B------:R-:W-:Y:S01]  /*300b0*/  VIADD R236, R3.reuse, 0x31 ;  /* 0x0000003103ec7836 */ /* 0x040fe20000000000 */
[----:B------:R-:W2:Y:S04]  /*300c0*/  LDL.LU R237, [R1+0xc8] ;  /* 0x0000c80001ed7983 */ /* 0x000ea80000300800 */
[----:B------:R-:W2:Y:S04]  /*300d0*/  LDL.LU R238, [R1+0xc4] ;  /* 0x0000c40001ee7983 */ /* 0x000ea80000300800 */
[----:B-----5:R5:W-:Y:S01]  /*300e0*/  @P3 STG.E desc[UR28][R234.64], R233 ;  /* 0x000000e9ea003986 */ /* 0x020be2000c10191c */
[----:B-1----:R-:W-:Y:S01]  /*300f0*/  ISETP.LT.AND P3, PT, R236, UR4, !P0 ;  /* 0x00000004ec007c0c */ /* 0x002fe2000c761270 */
[----:B------:R-:W1:Y:S02]  /*30100*/  LDCU UR4, c[0x0][0x39c] ;  /* 0x00007380ff0477ac */ /* 0x000e640008000800 */
[----:B-----5:R-:W5:Y:S04]  /*30110*/  LDL.LU R233, [R1+0x648] ;  /* 0x0006480001e97983 */ /* 0x020f680000300800 */
[----:B------:R-:W4:Y:S04]  /*30120*/  LDL.LU R235, [R1+0xc0] ;  /* 0x0000c00001eb7983 */ /* 0x000f280000300800 */
[----:B------:R-:W5:Y:S01]  /*30130*/  LDL.LU R236, [R1+0xb0] ;  /* 0x0000b00001ec7983 */ /* 0x000f620000300800 */
[----:B------:R-:W-:-:S03]  /*30140*/  VIADD R234, R3, 0x32 ;  /* 0x0000003203ea7836 */ /* 0x000fc60000000000 */
[----:B-----5:R5:W-:Y:S02]  /*30150*/  @P6 STG.E desc[UR28][R232.64], R236 ;  /* 0x000000ece8006986 */ /* 0x020be4000c10191c */
[----:B-1----:R-:W-:Y:S01]  /*30160*/  ISETP.LT.AND P6, PT, R234, UR4, !P0 ;  /* 0x00000004ea007c0c */ /* 0x002fe2000c7c1270 */
[----:B------:R-:W1:Y:S01]  /*30170*/  LDCU UR4, c[0x0][0x39c] ;  /* 0x00007380ff0477ac */ /* 0x000e620008000800 */
[----:B-----5:R-:W5:Y:S04]  /*30180*/  LDL.LU R232, [R1+0xb8] ;  /* 0x0000b80001e87983 */ /* 0x020f680000300800 */
[----:B------:R-:W2:Y:S04]  /*30190*/  LDL.LU R233, [R1+0xbc] ;  /* 0x0000bc0001e97983 */ /* 0x000ea80000300800 */
[----:B------:R-:W2:Y:S01]  /*301a0*/  LDL.LU R234, [R1+0xb4] ;  /* 0x0000b40001ea7983 */ /* 0x000ea20000300800 */
[----:B------:R-:W-:-:S03]  /*301b0*/  IADD3 R236, PT, PT, R3, 0x33, RZ ;  /* 0x0000003303ec7810 */ /* 0x000fc60007ffe0ff */
[----:B--2---:R2:W-:Y:S01]  /*301c0*/  @P2 STG.E desc[UR28][R230.64], R234 ;  /* 0x000000eae6002986 */ /* 0x0045e2000c10191c */
[----:B-1----:R-:W-:Y:S01]  /*301d0*/  ISETP.LT.AND P2, PT, R236, UR4, !P0 ;  /* 0x00000004ec007c0c */ /* 0x002fe2000c741270 */
[----:B------:R-:W1:Y:S02]  /*301e0*/  LDCU UR4, c[0x0][0x39c] ;  /* 0x00007380ff0477ac */ /* 0x000e640008000800 */
[----:B-----5:R5:W-:Y:S01]  /*301f0*/  @P1 STG.E desc[UR28][R228.64], R232 ;  /* 0x000000e8e4001986 */ /* 0x020be2000c10191c */
[----:B--2---:R-:W-:-:S05]  /*30200*/  VIADD R234, R3, 0x34 ;  /* 0x0000003403ea7836 */ /* 0x004fca0000000000 */
[----:B-1----:R-:W-:Y:S01]  /*30210*/  ISETP.LT.AND P1, PT, R234, UR4, !P0 ;  /* 0x00000004ea007c0c */ /* 0x002fe2000c721270 */
[----:B------:R-:W1:Y:S01]  /*30220*/  LDCU UR4, c[0x0][0x39c] ;  /* 0x00007380ff0477ac */ /* 0x000e620008000800 */
[C---:B-----5:R-:W-:Y:S01]  /*30230*/  VIADD R232, R3.reuse, 0x35 ;  /* 0x0000003503e87836 */ /* 0x060fe20000000000 */
[----:B------:R2:W-:Y:S01]  /*30240*/  @P5 STG.E desc[UR28][R226.64], R233 ;  /* 0x000000e9e2005986 */ /* 0x0005e2000c10191c */
[----:B------:R-:W-:-:S03]  /*30250*/  VIADD R230, R3, 0x36 ;  /* 0x0000003603e67836 */ /* 0x000fc60000000000 */
[----:B-1----:R-:W-:Y:S01]  /*30260*/  ISETP.LT.AND P5, PT, R232, UR4, !P0 ;  /* 0x00000004e8007c0c */ /* 0x002fe2000c7a1270 */
[----:B------:R-:W1:Y:S01]  /*30270*/  LDCU UR4, c[0x0][0x39c] ;  /* 0x00007380ff0477ac */ /* 0x000e620008000800 */
[----:B----4-:R4:W-:Y:S01]  /*30280*/  @P4 STG.E desc[UR28][R224.64], R235 ;  /* 0x000000ebe0004986 */ /* 0x0109e2000c10191c */
[C---:B------:R-:W-:Y:S01]  /*30290*/  VIADD R228, R3.reuse, 0x37 ;  /* 0x0000003703e47836 */ /* 0x040fe20000000000 */
[----:B-1----:R-:W-:Y:S01]  /*302a0*/  ISETP.LT.AND P4, PT, R230, UR4, !P0 ;  /* 0x00000004e6007c0c */ /* 0x002fe2000c781270 */
[----:B------:R-:W1:Y:S01]  /*302b0*/  LDCU UR4, c[0x0][0x39c] ;  /* 0x00007380ff0477ac */ /* 0x000e620008000800 */
[----:B------:R5:W-:Y:S01]  /*302c0*/  @P3 STG.E desc[UR28][R222.64], R238 ;  /* 0x000000eede003986 */ /* 0x000be2000c10191c */
[C---:B--2---:R-:W-:Y:S01]  /*302d0*/  VIADD R226, R3.reuse, 0x38 ;  /* 0x0000003803e27836 */ /* 0x044fe20000000000 */
[----:B-1----:R-:W-:Y:S01]  /*302e0*/  ISETP.LT.AND P3, PT, R228, UR4, !P0 ;  /* 0x00000004e4007c0c */ /* 0x002fe2000c761270 */
[----:B------:R-:W1:Y:S01]  /*302f0*/  LDCU UR4, c[0x0][0x39c] ;  /* 0x00007380ff0477ac */ /* 0x000e620008000800 */
[----:B------:R2:W-:Y:S01]  /*30300*/  @P6 STG.E desc[UR28][R220.64], R237 ;  /* 0x000000eddc006986 */ /* 0x0005e2000c10191c */
[C---:B----4-:R-:W-:Y:S01]  /*30310*/  VIADD R224, R3.reuse, 0x39 ;  /* 0x0000003903e07836 */ /* 0x050fe20000000000 */
[----:B-1----:R-:W-:Y:S01]  /*30320*/  ISETP.LT.AND P6, PT, R226, UR4, !P0 ;  /* 0x00000004e2007c0c */ /* 0x002fe2000c7c1270 */
[----:B------:R-:W1:Y:S01]  /*30330*/  LDCU UR4, c[0x0][0x39c] ;  /* 0x00007380ff0477ac */ /* 0x000e620008000800 */
[----:B------:R4:W-:Y:S01]  /*30340*/  @P2 STG.E desc[UR28][R218.64], R240 ;  /* 0x000000f0da002986 */ /* 0x0009e2000c10191c */
[C---:B-----5:R-:W-:Y:S01]  /*30350*/  VIADD R222, R3.reuse, 0x3a ;  /* 0x0000003a03de7836 */ /* 0x060fe20000000000 */
        /* <DEDUP_REMOVED lines=18> */
[----:B------:R-:W-:Y:S01]  /*30480*/  @P6 STG.E desc[UR28][R208.64], R243 ;  /* 0x000000f3d0006986 */ /* 0x000fe2000c10191c */
[----:B----4-:R-:W-:-:S02]  /*30490*/  IADD3 R212, PT, PT, R3, 0x3f, RZ ;  /* 0x0000003f03d47810 */ /* 0x010fc40007ffe0ff */
[----:B-1----:R-:W-:Y:S01]  /*304a0*/  ISETP.LT.AND P6, PT, R214, UR4, !P0 ;  /* 0x00000004d6007c0c */ /* 0x002fe2000c7c1270 */
[----:B------:R-:W1:Y:S01]  /*304b0*/  LDCU UR4, c[0x0][0x39c] ;  /* 0x00007380ff0477ac */ /* 0x000e620008000800 */
[----:B---3--:R2:W-:Y:S01]  /*304c0*/  @P2 STG.E desc[UR28][R206.64], R246 ;  /* 0x000000f6ce002986 */ /* 0x0085e2000c10191c */
[----:B-----5:R-:W-:-:S03]  /*304d0*/  VIADD R210, R3, 0x40 ;  /* 0x0000004003d27836 */ /* 0x020fc60000000000 */
[----:B------:R3:W-:Y:S02]  /*304e0*/  @P1 STG.E desc[UR28][R204.64], R245 ;  /* 0x000000f5cc001986 */ /* 0x0007e4000c10191c */
[----:B------:R-:W-:Y:S01]  /*304f0*/  ISETP.LT.AND P1, PT, R210, UR6, !P0 ;  /* 0x00000006d2007c0c */ /* 0x000fe2000c721270 */
[----:B------:R-:W4:Y:S01]  /*30500*/  LDCU UR6, c[0x0][0x39c] ;  /* 0x00007380ff0677ac */ /* 0x000f220008000800 */
[----:B-1----:R-:W-:Y:S01]  /*30510*/  ISETP.LT.AND P2, PT, R212, UR4, !P0 ;  /* 0x00000004d4007c0c */ /* 0x002fe2000c741270 */
[----:B------:R-:W1:Y:S01]  /*30520*/  LDCU UR4, c[0x0][0x39c] ;  /* 0x00007380ff0477ac */ /* 0x000e620008000800 */
[----:B--2---:R-:W-:Y:S01]  /*30530*/  VIADD R207, R252, UR5 ;  /* 0x00000005fccf7c36 */ /* 0x004fe20008000000 */
[----:B------:R2:W-:Y:S01]  /*30540*/  @P5 STG.E desc[UR28][R202.64], R248 ;  /* 0x000000f8ca005986 */ /* 0x0005e2000c10191c */
[----:B------:R-:W-:-:S03]  /*30550*/  VIADD R206, R3, 0x43 ;  /* 0x0000004303ce7836 */ /* 0x000fc60000000000 */
[----:B------:R5:W-:Y:S01]  /*30560*/  @P4 STG.E desc[UR28][R200.64], R247 ;  /* 0x000000f7c8004986 */ /* 0x000be2000c10191c */
[----:B------:R-:W-:-:S03]  /*30570*/  VIADD R209, R3, 0x41 ;  /* 0x0000004103d17836 */ /* 0x000fc60000000000 */
[----:B------:R4:W-:Y:S01]  /*30580*/  @P3 STG.E desc[UR28][R198.64], R250 ;  /* 0x000000fac6003986 */ /* 0x0009e2000c10191c */
[C---:B---3--:R-:W-:Y:S01]  /*30590*/  LEA R204, P3, R207.reuse, R2, 0x2 ;  /* 0x00000002cfcc7211 */ /* 0x048fe200078610ff */
[----:B--2---:R-:W-:-:S03]  /*305a0*/  VIADD R203, R207, UR5 ;  /* 0x00000005cfcb7c36 */ /* 0x004fc60008000000 */
[----:B------:R-:W-:Y:S02]  /*305b0*/  LEA.HI.X.SX32 R205, R207, R0, 0x2, P3 ;  /* 0x00000000cfcd7211 */ /* 0x000fe400018f16ff */
[----:B------:R-:W-:Y:S01]  /*305c0*/  ISETP.LT.AND P5, PT, R209, UR7, !P0 ;  /* 0x00000007d1007c0c */ /* 0x000fe2000c7a1270 */
[----:B------:R-:W2:Y:S01]  /*305d0*/  LDCU UR7, c[0x0][0x39c] ;  /* 0x00007380ff0777ac */ /* 0x000ea20008000800 */
[----:B-1----:R-:W-:Y:S01]  /*305e0*/  ISETP.LT.AND P3, PT, R206, UR4, !P0 ;  /* 0x00000004ce007c0c */ /* 0x002fe2000c761270 */
[----:B-----5:R-:W-:Y:S01]  /*305f0*/  VIADD R201, R3, 0x44 ;  /* 0x0000004403c97836 */ /* 0x020fe20000000000 */
[----:B------:R-:W1:Y:S01]  /*30600*/  LDCU UR4, c[0x0][0x39c] ;  /* 0x00007380ff0477ac */ /* 0x000e620008000800 */
[----:B------:R3:W-:Y:S01]  /*30610*/  @P6 STG.E desc[UR28][R196.64], R249 ;  /* 0x000000f9c4006986 */ /* 0x0007e2000c10191c */
[----:B------:R-:W-:-:S03]  /*30620*/  LEA R200, P6, R203, R2, 0x2 ;  /* 0x00000002cbc87211 */ /* 0x000fc600078c10ff */
[----:B------:R-:W-:Y:S01]  /*30630*/  @P2 STG.E desc[UR28][R204.64], R251 ;  /* 0x000000fbcc002986 */ /* 0x000fe2000c10191c */
[----:B----4-:R-:W-:Y:S01]  /*30640*/  ISETP.LT.AND P2, PT, R201, UR6, !P0 ;  /* 0x00000006c9007c0c */ /* 0x010fe2000c741270 */
[----:B------:R-:W-:Y:S01]  /*30650*/  VIADD R202, R3, 0x46 ;  /* 0x0000004603ca7836 */ /* 0x000fe20000000000 */
[----:B------:R-:W-:Y:S01]  /*30660*/  LEA.HI.X.SX32 R201, R203, R0, 0x2, P6 ;  /* 0x00000000cbc97211 */ /* 0x000fe200030f16ff */
[----:B------:R-:W-:Y:S01]  /*30670*/  VIADD R199, R3, 0x45 ;  /* 0x0000004503c77836 */ /* 0x000fe20000000000 */
[----:B------:R-:W4:Y:S01]  /*30680*/  LDCU UR6, c[0x0][0x39c] ;  /* 0x00007380ff0677ac */ /* 0x000f220008000800 */
[----:B---3--:R-:W-:-:S05]  /*30690*/  VIADD R197, R203, UR5 ;  /* 0x00000005cbc57c36 */ /* 0x008fca0008000000 */
[C---:B------:R-:W-:Y:S01]  /*306a0*/  LEA R196, P6, R197.reuse, R2, 0x2 ;  /* 0x00000002c5c47211 */ /* 0x040fe200078c10ff */
[----:B------:R-:W-:-:S03]  /*306b0*/  VIADD R203, R197, UR5 ;  /* 0x00000005c5cb7c36 */ /* 0x000fc60008000000 */
[----:B------:R-:W-:Y:S01]  /*306c0*/  LEA.HI.X.SX32 R197, R197, R0, 0x2, P6 ;  /* 0x00000000c5c57211 */ /* 0x000fe200030f16ff */
[----:B------:R-:W-:Y:S01]  /*306d0*/  VIADD R208, R3, 0x42 ;  /* 0x0000004203d07836 */ /* 0x000fe20000000000 */
[----:B------:R3:W-:Y:S01]  /*306e0*/  @P1 STG.E desc[UR28][R200.64], R132 ;  /* 0x00000084c8001986 */ /* 0x0007e2000c10191c */
[----:B------:R-:W-:-:S03]  /*306f0*/  LEA R198, P6, R203, R2, 0x2 ;  /* 0x00000002cbc67211 */ /* 0x000fc600078c10ff */
[----:B------:R5:W-:Y:S01]  /*30700*/  @P5 STG.E desc[UR28][R196.64], R133 ;  /* 0x00000085c4005986 */ /* 0x000be2000c10191c */
[----:B-1----:R-:W-:Y:S01]  /*30710*/  ISETP.LT.AND P5, PT, R202, UR4, !P0 ;  /* 0x00000004ca007c0c */ /* 0x002fe2000c7a1270 */
[----:B------:R-:W1:Y:S01]  /*30720*/  LDCU UR4, c[0x0][0x39c] ;  /* 0x00007380ff0477ac */ /* 0x000e620008000800 */
[----:B--2---:R-:W-:Y:S02]  /*30730*/  ISETP.LT.AND P1, PT, R199, UR7, !P0 ;  /* 0x00000007c7007c0c */ /* 0x004fe4000c721270 */
[----:B------:R-:W-:Y:S01]  /*30740*/  ISETP.LT.AND P4, PT, R208, UR8, !P0 ;  /* 0x00000008d0007c0c */ /* 0x000fe2000c781270 */
[----:B------:R-:W2:Y:S01]  /*30750*/  LDCU UR7, c[0x0][0x39c] ;  /* 0x00007380ff0777ac */ /* 0x000ea20008000800 */
[C---:B------:R-:W-:Y:S02]  /*30760*/  LEA.HI.X.SX32 R199, R203.reuse, R0, 0x2, P6 ;  /* 0x00000000cbc77211 */ /* 0x040fe400030f16ff */
[----:B------:R-:W-:Y:S01]  /*30770*/  IADD3 R203, PT, PT, R203, UR5, RZ ;  /* 0x00000005cbcb7c10 */ /* 0x000fe2000fffe0ff */
[----:B------:R-:W-:-:S03]  /*30780*/  VIADD R202, R3, 0x47 ;  /* 0x0000004703ca7836 */ /* 0x000fc60000000000 */
[C---:B---3--:R-:W-:Y:S01]  /*30790*/  LEA R200, P6, R203.reuse, R2, 0x2 ;  /* 0x00000002cbc87211 */ /* 0x048fe200078c10ff */
[----:B------:R-:W-:-:S03]  /*307a0*/  VIADD R205, R203, UR5 ;  /* 0x00000005cbcd7c36 */ /* 0x000fc60008000000 */
[----:B------:R-:W-:Y:S01]  /*307b0*/  LEA.HI.X.SX32 R201, R203, R0, 0x2, P6 ;  /* 0x00000000cbc97211 */ /* 0x000fe200030f16ff */
[C---:B------:R-:W-:Y:S01]  /*307c0*/  VIADD R203, R205.reuse, UR5 ;  /* 0x00000005cdcb7c36 */ /* 0x040fe20008000000 */
[----:B------:R-:W-:Y:S01]  /*307d0*/  LEA R132, P6, R205, R2, 0x2 ;  /* 0x00000002cd847211 */ /* 0x000fe200078c10ff */
[----:B-----5:R-:W-:Y:S01]  /*307e0*/  VIADD R197, R3, 0x48 ;  /* 0x0000004803c57836 */ /* 0x020fe20000000000 */
[----:B------:R3:W-:Y:S01]  /*307f0*/  @P4 STG.E desc[UR28][R198.64], R134 ;  /* 0x00000086c6004986 */ /* 0x0007e2000c10191c */
[----:B----4-:R-:W-:Y:S01]  /*30800*/  ISETP.LT.AND P4, PT, R202, UR6, !P0 ;  /* 0x00000006ca007c0c */ /* 0x010fe2000c781270 */
[----:B------:R-:W4:Y:S01]  /*30810*/  LDCU UR6, c[0x0][0x39c] ;  /* 0x00007380ff0677ac */ /* 0x000f220008000800 */
[----:B------:R-:W-:Y:S01]  /*30820*/  LEA.HI.X.SX32 R133, R205, R0, 0x2, P6 ;  /* 0x00000000cd857211 */ /* 0x000fe200030f16ff */
[----:B------:R5:W-:Y:S01]  /*30830*/  @P3 STG.E desc[UR28][R200.64], R135 ;  /* 0x00000087c8003986 */ /* 0x000be2000c10191c */
[----:B------:R-:W-:Y:S02]  /*30840*/  LEA R196, P6, R203, R2, 0x2 ;  /* 0x00000002cbc47211 */ /* 0x000fe400078c10ff */
[----:B-1----:R-:W-:Y:S01]  /*30850*/  ISETP.LT.AND P3, PT, R197, UR4, !P0 ;  /* 0x00000004c5007c0c */ /* 0x002fe2000c761270 */
[----:B------:R-:W1:Y:S01]  /*30860*/  LDCU UR4, c[0x0][0x39c] ;  /* 0x00007380ff0477ac */ /* 0x000e620008000800 */
[C---:B------:R-:W-:Y:S01]  /*30870*/  LEA.HI.X.SX32 R197, R203.reuse, R0, 0x2, P6 ;  /* 0x00000000cbc57211 */ /* 0x040fe200030f16ff */
[----:B------:R-:W-:-:S02]  /*30880*/  VIADD R203, R203, UR5 ;  /* 0x00000005cbcb7c36 */ /* 0x000fc40008000000 */
[----:B---3--:R-:W-:Y:S01]  /*30890*/  VIADD R134, R3, 0x49 ;  /* 0x0000004903867836 */ /* 0x008fe20000000000 */
[----:B------:R3:W-:Y:S01]  /*308a0*/  @P2 STG.E desc[UR28][R132.64], R136 ;  /* 0x0000008884002986 */ /* 0x0007e2000c10191c */
[----:B------:R-:W-:-:S03]  /*308b0*/  VIADD R199, R203, UR5 ;  /* 0x00000005cbc77c36 */ /* 0x000fc60008000000 */
[----:B--2---:R-:W-:Y:S01]  /*308c0*/  ISETP.LT.AND P2, PT, R134, UR7, !P0 ;  /* 0x0000000786007c0c */ /* 0x004fe2000c741270 */
[----:B------:R-:W2:Y:S01]  /*308d0*/  LDCU UR7, c[0x0][0x39c] ;  /* 0x00007380ff0777ac */ /* 0x000ea20008000800 */
[----:B------:R-:W-:Y:S01]  /*308e0*/  LEA R134, P6, R203, R2, 0x2 ;  /* 0x00000002cb867211 */ /* 0x000fe200078c10ff */
[----:B------:R-:W-:Y:S01]  /*308f0*/  VIADD R198, R3, 0x4a ;  /* 0x0000004a03c67836 */ /* 0x000fe20000000000 */
[----:B------:R2:W-:Y:S02]  /*30900*/  @P1 STG.E desc[UR28][R196.64], R137 ;  /* 0x00000089c4001986 */ /* 0x0005e4000c10191c */
[----:B-----5:R-:W-:Y:S01]  /*30910*/  LEA.HI.X.SX32 R135, R203, R0, 0x2, P6 ;  /* 0x00000000cb877211 */ /* 0x020fe200030f16ff */
[C---:B------:R-:W-:Y:S01]  /*30920*/  VIADD R201, R199.reuse, UR5 ;  /* 0x00000005c7c97c36 */ /* 0x040fe20008000000 */
[----:B---3--:R-:W-:Y:S01]  /*30930*/  LEA R132, P6, R199, R2, 0x2 ;  /* 0x00000002c7847211 */ /* 0x008fe200078c10ff */
[----:B------:R-:W-:Y:S01]  /*30940*/  VIADD R136, R3, 0x4b ;  /* 0x0000004b03887836 */ /* 0x000fe20000000000 */
[----:B----4-:R-:W-:Y:S01]  /*30950*/  ISETP.LT.AND P1, PT, R198, UR6, !P0 ;  /* 0x00000006c6007c0c */ /* 0x010fe2000c721270 */
[----:B------:R-:W3:Y:S01]  /*30960*/  LDCU UR6, c[0x0][0x39c] ;  /* 0x00007380ff0677ac */ /* 0x000ee20008000800 */
[----:B------:R4:W-:Y:S01]  /*30970*/  @P5 STG.E desc[UR28][R134.64], R138 ;  /* 0x0000008a86005986 */ /* 0x0009e2000c10191c */
[----:B------:R-:W-:Y:S01]  /*30980*/  LEA.HI.X.SX32 R133, R199, R0, 0x2, P6 ;  /* 0x00000000c7857211 */ /* 0x000fe200030f16ff */
[C---:B------:R-:W-:Y:S01]  /*30990*/  VIADD R199, R201.reuse, UR5 ;  /* 0x00000005c9c77c36 */ /* 0x040fe20008000000 */
[----:B-1----:R-:W-:Y:S01]  /*309a0*/  ISETP.LT.AND P5, PT, R136, UR4, !P0 ;  /* 0x0000000488007c0c */ /* 0x002fe2000c7a1270 */
[----:B------:R-:W1:Y:S01]  /*309b0*/  LDCU UR4, c[0x0][0x39c] ;  /* 0x00007380ff0477ac */ /* 0x000e620008000800 */
[----:B------:R-:W-:-:S02]  /*309c0*/  LEA R136, P6, R201, R2, 0x2 ;  /* 0x00000002c9887211 */ /* 0x000fc400078c10ff */
[----:B--2---:R-:W-:Y:S02]  /*309d0*/  IADD3 R197, PT, PT, R3, 0x4c, RZ ;  /* 0x0000004c03c57810 */ /* 0x004fe40007ffe0ff */
[----:B------:R-:W-:Y:S02]  /*309e0*/  LEA.HI.X.SX32 R137, R201, R0, 0x2, P6 ;  /* 0x00000000c9897211 */ /* 0x000fe400030f16ff */
[----:B------:R-:W-:Y:S01]  /*309f0*/  LEA R196, P6, R199, R2, 0x2 ;  /* 0x00000002c7c47211 */ /* 0x000fe200078c10ff */
[----:B------:R2:W-:Y:S01]  /*30a00*/  @P4 STG.E desc[UR28][R132.64], R139 ;  /* 0x0000008b84004986 */ /* 0x0005e2000c10191c */
[----:B------:R-:W-:Y:S01]  /*30a10*/  ISETP.LT.AND P4, PT, R197, UR7, !P0 ;  /* 0x00000007c5007c0c */ /* 0x000fe2000c781270 */
[----:B------:R-:W-:Y:S01]  /*30a20*/  VIADD R198, R3, 0x4d ;  /* 0x0000004d03c67836 */ /* 0x000fe20000000000 */
[C---:B------:R-:W-:Y:S01]  /*30a30*/  LEA.HI.X.SX32 R197, R199.reuse, R0, 0x2, P6 ;  /* 0x00000000c7c57211 */ /* 0x040fe200030f16ff */
[----:B------:R-:W5:Y:S01]  /*30a40*/  LDCU UR7, c[0x0][0x39c] ;  /* 0x00007380ff0777ac */ /* 0x000f620008000800 */
[----:B------:R-:W-:Y:S01]  /*30a50*/  VIADD R199, R199, UR5 ;  /* 0x00000005c7c77c36 */ /* 0x000fe20008000000 */
[----:B------:R1:W-:Y:S01]  /*30a60*/  @P3 STG.E desc[UR28][R136.64], R140 ;  /* 0x0000008c88003986 */ /* 0x0003e2000c10191c */
[----:B---3--:R-:W-:Y:S01]  /*30a70*/  ISETP.LT.AND P3, PT, R198, UR6, !P0 ;  /* 0x00000006c6007c0c */ /* 0x008fe2000c761270 */
[----:B------:R-:W3:Y:S01]  /*30a80*/  LDCU UR6, c[0x0][0x39c] ;  /* 0x00007380ff0677ac */ /* 0x000ee20008000800 */
[----:B----4-:R-:W-:Y:S01]  /*30a90*/  VIADD R135, R3, 0x4e ;  /* 0x0000004e03877836 */ /* 0x010fe20000000000 */
[----:B------:R4:W-:Y:S01]  /*30aa0*/  @P2 STG.E desc[UR28][R196.64], R141 ;  /* 0x0000008dc4002986 */ /* 0x0009e2000c10191c */
[C---:B--2---:R-:W-:Y:S01]  /*30ab0*/  VIADD R139, R199.reuse, UR5 ;  /* 0x00000005c78b7c36 */ /* 0x044fe20008000000 */
[----:B------:R-:W-:-:S04]  /*30ac0*/  LEA R132, P2, R199, R2, 0x2 ;  /* 0x00000002c7847211 */ /* 0x000fc800078410ff */
[----:B------:R-:W-:Y:S02]  /*30ad0*/  LEA R134, P6, R139, R2, 0x2 ;  /* 0x000000028b867211 */ /* 0x000fe400078c10ff */
[-C--:B------:R-:W-:Y:S01]  /*30ae0*/  LEA.HI.X.SX32 R133, R199, R0.reuse, 0x2, P2 ;  /* 0x00000000c7857211 */ /* 0x080fe200010f16ff */
[----:B-1----:R-:W-:Y:S01]  /*30af0*/  VIADD R136, R3, 0x4f ;  /* 0x0000004f03887836 */ /* 0x002fe20000000000 */
[----:B------:R-:W-:Y:S01]  /*30b00*/  ISETP.LT.AND P2, PT, R135, UR4, !P0 ;  /* 0x0000000487007c0c */ /* 0x000fe2000c741270 */
[----:B------:R-:W1:Y:S01]  /*30b10*/  LDCU UR4, c[0x0][0x39c] ;  /* 0x00007380ff0477ac */ /* 0x000e620008000800 */
[C---:B------:R-:W-:Y:S01]  /*30b20*/  LEA.HI.X.SX32 R135, R139.reuse, R0, 0x2, P6 ;  /* 0x000000008b877211 */ /* 0x040fe200030f16ff */
[----:B------:R-:W-:Y:S01]  /*30b30*/  VIADD R139, R139, UR5 ;  /* 0x000000058b8b7c36 */ /* 0x000fe20008000000 */
[----:B------:R2:W-:Y:S01]  /*30b40*/  @P1 STG.E desc[UR28][R132.64], R142 ;  /* 0x0000008e84001986 */ /* 0x0005e2000c10191c */
[----:B-----5:R-:W-:Y:S01]  /*30b50*/  ISETP.LT.AND P1, PT, R136, UR7, !P0 ;  /* 0x0000000788007c0c */ /* 0x020fe2000c721270 */
[----:B------:R-:W-:Y:S01]  /*30b60*/  VIADD R138, R3, 0x50 ;  /* 0x00000050038a7836 */ /* 0x000fe20000000000 */
[----:B------:R-:W5:Y:S01]  /*30b70*/  LDCU UR7, c[0x0][0x39c] ;  /* 0x00007380ff0777ac */ /* 0x000f620008000800 */
[----:B------:R1:W-:Y:S01]  /*30b80*/  @P5 STG.E desc[UR28][R134.64], R143 ;  /* 0x0000008f86005986 */ /* 0x0003e2000c10191c */
[C---:B------:R-:W-:Y:S01]  /*30b90*/  LEA R136, P5, R139.reuse, R2, 0x2 ;  /* 0x000000028b887211 */ /* 0x040fe200078a10ff */
[----:B----4-:R-:W-:-:S03]  /*30ba0*/  VIADD R141, R139, UR5 ;  /* 0x000000058b8d7c36 */ /* 0x010fc60008000000 */
[----:B------:R-:W-:Y:S02]  /*30bb0*/  LEA.HI.X.SX32 R137, R139, R0, 0x2, P5 ;  /* 0x000000008b897211 */ /* 0x000fe400028f16ff */
[----:B---3--:R-:W-:Y:S01]  /*30bc0*/  ISETP.LT.AND P5, PT, R138, UR6, !P0 ;  /* 0x000000068a007c0c */ /* 0x008fe2000c7a1270 */
[----:B------:R-:W3:Y:S01]  /*30bd0*/  LDCU UR6, c[0x0][0x39c] ;  /* 0x00007380ff0677ac */ /* 0x000ee20008000800 */
[----:B--2---:R-:W-:Y:S01]  /*30be0*/  VIADD R133, R3, 0x51 ;  /* 0x0000005103857836 */ /* 0x004fe20000000000 */
[C---:B------:R-:W-:Y:S01]  /*30bf0*/  LEA R132, P6, R141.reuse, R2, 0x2 ;  /* 0x000000028d847211 */ /* 0x040fe200078c10ff */
[----:B-1----:R-:W-:Y:S01]  /*30c00*/  VIADD R135, R141, UR5 ;  /* 0x000000058d877c36 */ /* 0x002fe20008000000 */
[----:B------:R1:W-:Y:S02]  /*30c10*/  @P4 STG.E desc[UR28][R136.64], R144 ;  /* 0x0000009088004986 */ /* 0x0003e4000c10191c */
[----:B------:R-:W-:Y:S01]  /*30c20*/  ISETP.LT.AND P4, PT, R133, UR4, !P0 ;  /* 0x0000000485007c0c */ /* 0x000fe2000c781270 */
[----:B------:R-:W-:Y:S01]  /*30c30*/  VIADD R139, R3, 0x52 ;  /* 0x00000052038b7836 */ /* 0x000fe20000000000 */
[----:B------:R-:W-:Y:S01]  /*30c40*/  LEA.HI.X.SX32 R133, R141, R0, 0x2, P6 ;  /* 0x000000008d857211 */ /* 0x000fe200030f16ff */
[----:B------:R-:W2:Y:S01]  /*30c50*/  LDCU UR4, c[0x0][0x39c] ;  /* 0x00007380ff0477ac */ /* 0x000ea20008000800 */
[----:B------:R-:W-:-:S02]  /*30c60*/  LEA R134, P6, R135, R2, 0x2 ;  /* 0x0000000287867211 */ /* 0x000fc400078c10ff */
[C---:B------:R-:W-:Y:S02]  /*30c70*/  IADD3 R141, PT, PT, R135.reuse, UR5, RZ ;  /* 0x00000005878d7c10 */ /* 0x040fe4000fffe0ff */
[----:B------:R-:W-:Y:S02]  /*30c80*/  LEA.HI.X.SX32 R135, R135, R0, 0x2, P6 ;  /* 0x0000000087877211 */ /* 0x000fe400030f16ff */
[----:B------:R-:W-:Y:S01]  /*30c90*/  LEA R138, P6, R141, R2, 0x2 ;  /* 0x000000028d8a7211 */ /* 0x000fe200078c10ff */
[----:B-1----:R-:W-:Y:S01]  /*30ca0*/  VIADD R136, R3, 0x53 ;  /* 0x0000005303887836 */ /* 0x002fe20000000000 */
[----:B------:R1:W-:Y:S01]  /*30cb0*/  @P3 STG.E desc[UR28][R132.64], R145 ;  /* 0x0000009184003986 */ /* 0x0003e2000c10191c */
[----:B-----5:R-:W-:Y:S01]  /*30cc0*/  ISETP.LT.AND P3, PT, R139, UR7, !P0 ;  /* 0x000000078b007c0c */ /* 0x020fe2000c761270 */
[----:B------:R-:W4:Y:S01]  /*30cd0*/  LDCU UR7, c[0x0][0x39c] ;  /* 0x00007380ff0777ac */ /* 0x000f220008000800 */
[C---:B------:R-:W-:Y:S01]  /*30ce0*/  LEA.HI.X.SX32 R139, R141.reuse, R0, 0x2, P6 ;  /* 0x000000008d8b7211 */ /* 0x040fe200030f16ff */
[----:B------:R5:W-:Y:S01]  /*30cf0*/  @P2 STG.E desc[UR28][R134.64], R146 ;  /* 0x0000009286002986 */ /* 0x000be2000c10191c */
[----:B---3--:R-:W-:Y:S01]  /*30d00*/  ISETP.LT.AND P2, PT, R136, UR6, !P0 ;  /* 0x0000000688007c0c */ /* 0x008fe2000c741270 */
[----:B------:R-:W-:Y:S01]  /*30d10*/  VIADD R141, R141, UR5 ;  /* 0x000000058d8d7c36 */ /* 0x000fe20008000000 */
[----:B------:R-:W3:Y:S01]  /*30d20*/  LDCU UR6, c[0x0][0x39c] ;  /* 0x00007380ff0677ac */ /* 0x000ee20008000800 */
[----:B------:R-:W-:-:S02]  /*30d30*/  VIADD R136, R3, 0x54 ;  /* 0x0000005403887836 */ /* 0x000fc40000000000 */
[C---:B------:R-:W-:Y:S01]  /*30d40*/  VIADD R137, R141.reuse, UR5 ;  /* 0x000000058d897c36 */ /* 0x040fe20008000000 */
[C---:B-1----:R-:W-:Y:S01]  /*30d50*/  LEA R132, P6, R141.reuse, R2, 0x2 ;  /* 0x000000028d847211 */ /* 0x042fe200078c10ff */
[----:B------:R1:W-:Y:S03]  /*30d60*/  @P1 STG.E desc[UR28][R138.64], R147 ;  /* 0x000000938a001986 */ /* 0x0003e6000c10191c */
[----:B------:R-:W-:Y:S01]  /*30d70*/  LEA.HI.X.SX32 R133, R141, R0, 0x2, P6 ;  /* 0x000000008d857211 */ /* 0x000fe200030f16ff */
[C---:B------:R-:W-:Y:S01]  /*30d80*/  VIADD R141, R137.reuse, UR5 ;  /* 0x00000005898d7c36 */ /* 0x040fe20008000000 */
[----:B-----5:R-:W-:Y:S02]  /*30d90*/  LEA R134, P6, R137, R2, 0x2 ;  /* 0x0000000289867211 */ /* 0x020fe400078c10ff */
[----:B--2---:R-:W-:Y:S01]  /*30da0*/  ISETP.LT.AND P1, PT, R136, UR4, !P0 ;  /* 0x0000000488007c0c */ /* 0x004fe2000c721270 */
[----:B------:R-:W2:Y:S01]  /*30db0*/  LDCU UR4, c[0x0][0x39c] ;  /* 0x00007380ff0477ac */ /* 0x000ea20008000800 */
[----:B------:R-:W-:Y:S01]  /*30dc0*/  VIADD R140, R3, 0x55 ;  /* 0x00000055038c7836 */ /* 0x000fe20000000000 */
[----:B------:R-:W-:-:S02]  /*30dd0*/  LEA.HI.X.SX32 R135, R137, R0, 0x2, P6 ;  /* 0x0000000089877211 */ /* 0x000fc400030f16ff */
[----:B------:R-:W-:Y:S01]  /*30de0*/  LEA R136, P6, R141, R2, 0x2 ;  /* 0x000000028d887211 */ /* 0x000fe200078c10ff */
[----:B------:R5:W-:Y:S01]  /*30df0*/  @P5 STG.E desc[UR28][R132.64], R148 ;  /* 0x0000009484005986 */ /* 0x000be2000c10191c */
[----:B---3--:R-:W-:Y:S01]  /*30e00*/  ISETP.LT.AND P5, PT, R140, UR6, !P0 ;  /* 0x000000068c007c0c */ /* 0x008fe2000c7a1270 */
[----:B-1----:R-:W-:Y:S01]  /*30e10*/  VIADD R138, R3, 0x56 ;  /* 0x00000056038a7836 */ /* 0x002fe20000000000 */
[C---:B------:R-:W-:Y:S01]  /*30e20*/  LEA.HI.X.SX32 R137, R141.reuse, R0, 0x2, P6 ;  /* 0x000000008d897211 */ /* 0x040fe200030f16ff */
[----:B------:R-:W1:Y:S01]  /*30e30*/  LDCU UR6, c[0x0][0x39c] ;  /* 0x00007380ff0677ac */ /* 0x000e620008000800 */
[----:B------:R-:W-:Y:S01]  /*30e40*/  VIADD R141, R141, UR5 ;  /* 0x000000058d8d7c36 */ /* 0x000fe20008000000 */
[----:B------:R3:W-:Y:S01]  /*30e50*/  @P4 STG.E desc[UR28][R134.64], R149 ;  /* 0x0000009586004986 */ /* 0x0007e2000c10191c */
[----:B----4-:R-:W-:Y:S01]  /*30e60*/  ISETP.LT.AND P4, PT, R138, UR7, !P0 ;  /* 0x000000078a007c0c */ /* 0x010fe2000c781270 */
[----:B------:R-:W4:Y:S01]  /*30e70*/  LDCU UR7, c[0x0][0x39c] ;  /* 0x00007380ff0777ac */ /* 0x000f220008000800 */
[----:B------:R-:W-:-:S02]  /*30e80*/  VIADD R139, R141, UR5 ;  /* 0x000000058d8b7c36 */ /* 0x000fc40008000000 */
[----:B------:R-:W-:Y:S01]  /*30e90*/  VIADD R138, R3, 0x57 ;  /* 0x00000057038a7836 */ /* 0x000fe20000000000 */
[C---:B-----5:R-:W-:Y:S01]  /*30ea0*/  LEA R132, P6, R141.reuse, R2, 0x2 ;  /* 0x000000028d847211 */ /* 0x060fe200078c10ff */
[----:B------:R5:W-:Y:S03]  /*30eb0*/  @P3 STG.E desc[UR28][R136.64], R150 ;  /* 0x0000009688003986 */ /* 0x000be6000c10191c */
[----:B------:R-:W-:Y:S02]  /*30ec0*/  LEA.HI.X.SX32 R133, R141, R0, 0x2, P6 ;  /* 0x000000008d857211 */ /* 0x000fe400030f16ff */
[C---:B---3--:R-:W-:Y:S02]  /*30ed0*/  LEA R134, P6, R139.reuse, R2, 0x2 ;  /* 0x000000028b867211 */ /* 0x048fe400078c10ff */
[----:B------:R-:W-:Y:S02]  /*30ee0*/  IADD3 R141, PT, PT, R139, UR5, RZ ;  /* 0x000000058b8d7c10 */ /* 0x000fe4000fffe0ff */
[----:B--2---:R-:W-:Y:S01]  /*30ef0*/  ISETP.LT.AND P3, PT, R138, UR4, !P0 ;  /* 0x000000048a007c0c */ /* 0x004fe2000c761270 */
[----:B------:R-:W2:Y:S01]  /*30f00*/  LDCU UR4, c[0x0][0x39c] ;  /* 0x00007380ff0477ac */ /* 0x000ea20008000800 */
[----:B------:R-:W-:Y:S01]  /*30f10*/  VIADD R138, R3, 0x58 ;  /* 0x00000058038a7836 */ /* 0x000fe20000000000 */
[----:B------:R-:W-:Y:S01]  /*30f20*/  LEA.HI.X.SX32 R135, R139, R0, 0x2, P6 ;  /* 0x000000008b877211 */ /* 0x000fe200030f16ff */
[C---:B------:R-:W-:Y:S01]  /*30f30*/  VIADD R143, R141.reuse, UR5 ;  /* 0x000000058d8f7c36 */ /* 0x040fe20008000000 */
[----:B-----5:R-:W-:Y:S01]  /*30f40*/  LEA R136, P6, R141, R2, 0x2 ;  /* 0x000000028d887211 */ /* 0x020fe200078c10ff */
[----:B------:R3:W-:Y:S01]  /*30f50*/  @P2 STG.E desc[UR28][R132.64], R151 ;  /* 0x0000009784002986 */ /* 0x0007e2000c10191c */
[----:B-1----:R-:W-:Y:S01]  /*30f60*/  ISETP.LT.AND P2, PT, R138, UR6, !P0 ;  /* 0x000000068a007c0c */ /* 0x002fe2000c741270 */
[----:B------:R-:W-:Y:S01]  /*30f70*/  VIADD R139, R3, 0x59 ;  /* 0x00000059038b7836 */ /* 0x000fe20000000000 */
[----:B------:R-:W-:Y:S01]  /*30f80*/  LEA.HI.X.SX32 R137, R141, R0, 0x2, P6 ;  /* 0x000000008d897211 */ /* 0x000fe200030f16ff */
[----:B------:R-:W1:Y:S01]  /*30f90*/  LDCU UR6, c[0x0][0x39c] ;  /* 0x00007380ff0677ac */ /* 0x000e620008000800 */
[----:B------:R-:W-:Y:S01]  /*30fa0*/  LEA R138, P6, R143, R2, 0x2 ;  /* 0x000000028f8a7211 */ /* 0x000fe200078c10ff */
[----:B------:R5:W-:Y:S01]  /*30fb0*/  @P1 STG.E desc[UR28][R134.64], R152 ;  /* 0x0000009886001986 */ /* 0x000be2000c10191c */
[----:B----4-:R-:W-:Y:S01]  /*30fc0*/  ISETP.LT.AND P1, PT, R139, UR7, !P0 ;  /* 0x000000078b007c0c */ /* 0x010fe2000c721270 */
[----:B------:R-:W-:Y:S01]  /*30fd0*/  VIADD R140, R3, 0x5a ;  /* 0x0000005a038c7836 */ /* 0x000fe20000000000 */
[C---:B------:R-:W-:Y:S01]  /*30fe0*/  LEA.HI.X.SX32 R139, R143.reuse, R0, 0x2, P6 ;  /* 0x000000008f8b7211 */ /* 0x040fe200030f16ff */
[----:B------:R-:W4:Y:S01]  /*30ff0*/  LDCU UR7, c[0x0][0x39c] ;  /* 0x00007380ff0777ac */ /* 0x000f220008000800 */
[----:B------:R-:W-:Y:S01]  /*31000*/  VIADD R143, R143, UR5 ;  /* 0x000000058f8f7c36 */ /* 0x000fe20008000000 */
[----:B------:R1:W-:Y:S01]  /*31010*/  @P5 STG.E desc[UR28][R136.64], R153 ;  /* 0x0000009988005986 */ /* 0x0003e2000c10191c */
[----:B--2---:R-:W-:Y:S01]  /*31020*/  ISETP.LT.AND P5, PT, R140, UR4, !P0 ;  /* 0x000000048c007c0c */ /* 0x004fe2000c7a1270 */
[----:B------:R-:W2:Y:S01]  /*31030*/  LDCU UR4, c[0x0][0x39c] ;  /* 0x00007380ff0477ac */ /* 0x000ea20008000800 */
[C---:B------:R-:W-:Y:S01]  /*31040*/  VIADD R141, R143.reuse, UR5 ;  /* 0x000000058f8d7c36 */ /* 0x040fe20008000000 */
[----:B------:R4:W-:Y:S01]  /*31050*/  @P4 STG.E desc[UR28][R138.64], R154 ;  /* 0x0000009a8a004986 */ /* 0x0009e2000c10191c */
[----:B---3--:R-:W-:Y:S01]  /*31060*/  LEA R132, P4, R143, R2, 0x2 ;  /* 0x000000028f847211 */ /* 0x008fe200078810ff */
[----:B-----5:R-:W-:-:S02]  /*31070*/  VIADD R135, R3, 0x5b ;  /* 0x0000005b03877836 */ /* 0x020fc40000000000 */
[----:B------:R-:W-:Y:S02]  /*31080*/  LEA R134, P6, R141, R2, 0x2 ;  /* 0x000000028d867211 */ /* 0x000fe400078c10ff */
[-C--:B------:R-:W-:Y:S02]  /*31090*/  LEA.HI.X.SX32 R133, R143, R0.reuse, 0x2, P4 ;  /* 0x000000008f857211 */ /* 0x080fe400020f16ff */
[----:B-1----:R-:W-:Y:S01]  /*310a0*/  ISETP.LT.AND P4, PT, R135, UR6, !P0 ;  /* 0x0000000687007c0c */ /* 0x002fe2000c781270 */
[----:B------:R-:W1:Y:S01]  /*310b0*/  LDCU UR6, c[0x0][0x39c] ;  /* 0x00007380ff0677ac */ /* 0x000e620008000800 */
[----:B------:R-:W-:Y:S01]  /*310c0*/  VIADD R136, R3, 0x5c ;  /* 0x0000005c03887836 */ /* 0x000fe20000000000 */
[C---:B------:R-:W-:Y:S01]  /*310d0*/  LEA.HI.X.SX32 R135, R141.reuse, R0, 0x2, P6 ;  /* 0x000000008d877211 */ /* 0x040fe200030f16ff */
[----:B------:R-:W-:Y:S01]  /*310e0*/  VIADD R141, R141, UR5 ;  /* 0x000000058d8d7c36 */ /* 0x000fe20008000000 */
[----:B------:R3:W-:Y:S01]  /*310f0*/  @P3 STG.E desc[UR28][R132.64], R155 ;  /* 0x0000009b84003986 */ /* 0x0007e2000c10191c */
[----:B----4-:R-:W-:Y:S01]  /*31100*/  VIADD R138, R3, 0x5d ;  /* 0x0000005d038a7836 */ /* 0x010fe20000000000 */
[----:B------:R-:W-:Y:S01]  /*31110*/  ISETP.LT.AND P3, PT, R136, UR7, !P0 ;  /* 0x0000000788007c0c */ /* 0x000fe2000c761270 */
[----:B------:R-:W4:Y:S01]  /*31120*/  LDCU UR7, c[0x0][0x39c] ;  /* 0x00007380ff0777ac */ /* 0x000f220008000800 */
[----:B------:R5:W-:Y:S01]  /*31130*/  @P2 STG.E desc[UR28][R134.64], R156 ;  /* 0x0000009c86002986 */ /* 0x000be2000c10191c */
[C---:B------:R-:W-:Y:S01]  /*31140*/  LEA R136, P2, R141.reuse, R2, 0x2 ;  /* 0x000000028d887211 */ /* 0x040fe200078410ff */
[----:B------:R-:W-:-:S03]  /*31150*/  VIADD R139, R141, UR5 ;  /* 0x000000058d8b7c36 */ /* 0x000fc60008000000 */
[----:B------:R-:W-:Y:S02]  /*31160*/  LEA.HI.X.SX32 R137, R141, R0, 0x2, P2 ;  /* 0x000000008d897211 */ /* 0x000fe400010f16ff */
[----:B--2---:R-:W-:Y:S01]  /*31170*/  ISETP.LT.AND P2, PT, R138, UR4, !P0 ;  /* 0x000000048a007c0c */ /* 0x004fe2000c741270 */
[----:B------:R-:W2:Y:S01]  /*31180*/  LDCU UR4, c[0x0][0x39c] ;  /* 0x00007380ff0477ac */ /* 0x000ea20008000800 */
[----:B---3--:R-:W-:Y:S01]  /*31190*/  VIADD R133, R3, 0x5e ;  /* 0x0000005e03857836 */ /* 0x008fe20000000000 */
[C---:B------:R-:W-:Y:S02]  /*311a0*/  LEA R132, P6, R139.reuse, R2, 0x2 ;  /* 0x000000028b847211 */ /* 0x040fe400078c10ff */
[----:B-----5:R-:W-:Y:S01]  /*311b0*/  IADD3 R135, PT, PT, R139, UR5, RZ ;  /* 0x000000058b877c10 */ /* 0x020fe2000fffe0ff */
[----:B------:R3:W-:Y:S01]  /*311c0*/  @P1 STG.E desc[UR28][R136.64], R157 ;  /* 0x0000009d88001986 */ /* 0x0007e2000c10191c */
[----:B-1----:R-:W-:Y:S01]  /*311d0*/  ISETP.LT.AND P1, PT, R133, UR6, !P0 ;  /* 0x0000000685007c0c */ /* 0x002fe2000c721270 */
[----:B------:R-:W1:Y:S01]  /*311e0*/  LDCU UR6, c[0x0][0x39c] ;  /* 0x00007380ff0677ac */ /* 0x000e620008000800 */
[----:B------:R-:W-:Y:S01]  /*311f0*/  LEA.HI.X.SX32 R133, R139, R0, 0x2, P6 ;  /* 0x000000008b857211 */ /* 0x000fe200030f16ff */
[C---:B------:R-:W-:Y:S01]  /*31200*/  VIADD R141, R135.reuse, UR5 ;  /* 0x00000005878d7c36 */ /* 0x040fe20008000000 */
[----:B------:R-:W-:Y:S01]  /*31210*/  LEA R134, P6, R135, R2, 0x2 ;  /* 0x0000000287867211 */ /* 0x000fe200078c10ff */
[----:B------:R-:W-:-:S03]  /*31220*/  VIADD R139, R3, 0x5f ;  /* 0x0000005f038b7836 */ /* 0x000fc60000000000 */
[----:B------:R-:W-:Y:S02]  /*31230*/  LEA.HI.X.SX32 R135, R135, R0, 0x2, P6 ;  /* 0x0000000087877211 */ /* 0x000fe400030f16ff */
[----:B------:R-:W-:Y:S01]  /*31240*/  LEA R138, P6, R141, R2, 0x2 ;  /* 0x000000028d8a7211 */ /* 0x000fe200078c10ff */
[----:B---3--:R-:W-:Y:S01]  /*31250*/  VIADD R136, R3, 0x60 ;  /* 0x0000006003887836 */ /* 0x008fe20000000000 */
[----:B------:R3:W-:Y:S01]  /*31260*/  @P5 STG.E desc[UR28][R132.64], R158 ;  /* 0x0000009e84005986 */ /* 0x0007e2000c10191c */
[----:B----4-:R-:W-:Y:S01]  /*31270*/  ISETP.LT.AND P5, PT, R139, UR7, !P0 ;  /* 0x000000078b007c0c */ /* 0x010fe2000c7a1270 */
[----:B------:R-:W4:Y:S01]  /*31280*/  LDCU UR7, c[0x0][0x39c] ;  /* 0x00007380ff0777ac */ /* 0x000f220008000800 */
[C---:B------:R-:W-:Y:S01]  /*31290*/  LEA.HI.X.SX32 R139, R141.reuse, R0, 0x2, P6 ;  /* 0x000000008d8b7211 */ /* 0x040fe200030f16ff */
[----:B------:R5:W-:Y:S01]  /*312a0*/  @P4 STG.E desc[UR28][R134.64], R159 ;  /* 0x0000009f86004986 */ /* 0x000be2000c10191c */
[----:B--2---:R-:W-:Y:S01]  /*312b0*/  ISETP.LT.AND P4, PT, R136, UR4, !P0 ;  /* 0x0000000488007c0c */ /* 0x004fe2000c781270 */
[----:B------:R-:W-:Y:S01]  /*312c0*/  VIADD R141, R141, UR5 ;  /* 0x000000058d8d7c36 */ /* 0x000fe20008000000 */
[----:B------:R-:W2:Y:S01]  /*312d0*/  LDCU UR4, c[0x0][0x39c] ;  /* 0x00007380ff0477ac */ /* 0x000ea20008000800 */
[----:B------:R-:W-:-:S02]  /*312e0*/  VIADD R136, R3, 0x61 ;  /* 0x0000006103887836 */ /* 0x000fc40000000000 */
[C---:B------:R-:W-:Y:S01]  /*312f0*/  VIADD R137, R141.reuse, UR5 ;  /* 0x000000058d897c36 */ /* 0x040fe20008000000 */
[C---:B---3--:R-:W-:Y:S01]  /*31300*/  LEA R132, P6, R141.reuse, R2, 0x2 ;  /* 0x000000028d847211 */ /* 0x048fe200078c10ff */
[----:B------:R3:W-:Y:S03]  /*31310*/  @P3 STG.E desc[UR28][R138.64], R160 ;  /* 0x000000a08a003986 */ /* 0x0007e6000c10191c */
[----:B------:R-:W-:Y:S01]  /*31320*/  LEA.HI.X.SX32 R133, R141, R0, 0x2, P6 ;  /* 0x000000008d857211 */ /* 0x000fe200030f16ff */
[C---:B------:R-:W-:Y:S01]  /*31330*/  VIADD R141, R137.reuse, UR5 ;  /* 0x00000005898d7c36 */ /* 0x040fe20008000000 */
[----:B-----5:R-:W-:Y:S02]  /*31340*/  LEA R134, P6, R137, R2, 0x2 ;  /* 0x0000000289867211 */ /* 0x020fe400078c10ff */
[----:B-1----:R-:W-:Y:S01]  /*31350*/  ISETP.LT.AND P3, PT, R136, UR6, !P0 ;  /* 0x0000000688007c0c */ /* 0x002fe2000c761270 */
[----:B------:R-:W1:Y:S01]  /*31360*/  LDCU UR6, c[0x0][0x39c] ;  /* 0x00007380ff0677ac */ /* 0x000e620008000800 */
[----:B------:R-:W-:Y:S01]  /*31370*/  VIADD R140, R3, 0x62 ;  /* 0x00000062038c7836 */ /* 0x000fe20000000000 */
[----:B------:R-:W-:-:S02]  /*31380*/  LEA.HI.X.SX32 R135, R137, R0, 0x2, P6 ;  /* 0x0000000089877211 */ /* 0x000fc400030f16ff */
[----:B------:R-:W-:Y:S01]  /*31390*/  LEA R136, P6, R141, R2, 0x2 ;  /* 0x000000028d887211 */ /* 0x000fe200078c10ff */
[----:B------:R5:W-:Y:S01]  /*313a0*/  @P2 STG.E desc[UR28][R132.64], R161 ;  /* 0x000000a184002986 */ /* 0x000be2000c10191c */
[----:B--2---:R-:W-:Y:S01]  /*313b0*/  ISETP.LT.AND P2, PT, R140, UR4, !P0 ;  /* 0x000000048c007c0c */ /* 0x004fe2000c741270 */
[----:B---3--:R-:W-:Y:S01]  /*313c0*/  VIADD R138, R3, 0x63 ;  /* 0x00000063038a7836 */ /* 0x008fe20000000000 */
[C---:B------:R-:W-:Y:S01]  /*313d0*/  LEA.HI.X.SX32 R137, R141.reuse, R0, 0x2, P6 ;  /* 0x000000008d897211 */ /* 0x040fe200030f16ff */
[----:B------:R-:W2:Y:S01]  /*313e0*/  LDCU UR4, c[0x0][0x39c] ;  /* 0x00007380ff0477ac */ /* 0x000ea20008000800 */
[----:B------:R-:W-:Y:S01]  /*313f0*/  VIADD R141, R141, UR5 ;  /* 0x000000058d8d7c36 */ /* 0x000fe20008000000 */
[----:B------:R3:W-:Y:S01]  /*31400*/  @P1 STG.E desc[UR28][R134.64], R162 ;  /* 0x000000a286001986 */ /* 0x0007e2000c10191c */
[----:B----4-:R-:W-:Y:S01]  /*31410*/  ISETP.LT.AND P1, PT, R138, UR7, !P0 ;  /* 0x000000078a007c0c */ /* 0x010fe2000c721270 */
[----:B------:R-:W4:Y:S01]  /*31420*/  LDCU UR7, c[0x0][0x39c] ;  /* 0x00007380ff0777ac */ /* 0x000f220008000800 */
[----:B------:R-:W-:Y:S01]  /*31430*/  VIADD R138, R3, 0x64 ;  /* 0x00000064038a7836 */ /* 0x000fe20000000000 */
[----:B------:R-:W-:-:S02]  /*31440*/  IADD3 R139, PT, PT, R141, UR5, RZ ;  /* 0x000000058d8b7c10 */ /* 0x000fc4000fffe0ff */
[C---:B-----5:R-:W-:Y:S01]  /*31450*/  LEA R132, P6, R141.reuse, R2, 0x2 ;  /* 0x000000028d847211 */ /* 0x060fe200078c10ff */
[----:B------:R5:W-:Y:S01]  /*31460*/  @P5 STG.E desc[UR28][R136.64], R163 ;  /* 0x000000a388005986 */ /* 0x000be2000c10191c */
[----:B-1----:R-:W-:Y:S01]  /*31470*/  ISETP.LT.AND P5, PT, R138, UR6, !P0 ;  /* 0x000000068a007c0c */ /* 0x002fe2000c7a1270 */
[----:B------:R-:W1:Y:S01]  /*31480*/  LDCU UR6, c[0x0][0x39c] ;  /* 0x00007380ff0677ac */ /* 0x000e620008000800 */
[----:B------:R-:W-:Y:S01]  /*31490*/  LEA.HI.X.SX32 R133, R141, R0, 0x2, P6 ;  /* 0x000000008d857211 */ /* 0x000fe200030f16ff */
[C---:B------:R-:W-:Y:S01]  /*314a0*/  VIADD R141, R139.reuse, UR5 ;  /* 0x000000058b8d7c36 */ /* 0x040fe20008000000 */
[----:B---3--:R-:W-:Y:S01]  /*314b0*/  LEA R134, P6, R139, R2, 0x2 ;  /* 0x000000028b867211 */ /* 0x008fe200078c10ff */
[----:B------:R-:W-:Y:S02]  /*314c0*/  VIADD R138, R3, 0x65 ;  /* 0x00000065038a7836 */ /* 0x000fe40000000000 */
[----:B------:R-:W-:Y:S01]  /*314d0*/  VIADD R143, R141, UR5 ;  /* 0x000000058d8f7c36 */ /* 0x000fe20008000000 */
[----:B------:R-:W-:Y:S01]  /*314e0*/  LEA.HI.X.SX32 R135, R139, R0, 0x2, P6 ;  /* 0x000000008b877211 */ /* 0x000fe200030f16ff */
[----:B------:R3:W-:Y:S01]  /*314f0*/  @P4 STG.E desc[UR28][R132.64], R164 ;  /* 0x000000a484004986 */ /* 0x0007e2000c10191c */
[----:B-----5:R-:W-:Y:S01]  /*31500*/  LEA R136, P6, R141, R2, 0x2 ;  /* 0x000000028d887211 */ /* 0x020fe200078c10ff */
[----:B------:R-:W-:Y:S01]  /*31510*/  VIADD R139, R3, 0x66 ;  /* 0x00000066038b7836 */ /* 0x000fe20000000000 */
[----:B--2---:R-:W-:Y:S01]  /*31520*/  ISETP.LT.AND P4, PT, R138, UR4, !P0 ;  /* 0x000000048a007c0c */ /* 0x004fe2000c781270 */
[----:B------:R-:W2:Y:S01]  /*31530*/  LDCU UR4, c[0x0][0x39c] ;  /* 0x00007380ff0477ac */ /* 0x000ea20008000800 */
[----:B------:R-:W-:-:S02]  /*31540*/  LEA.HI.X.SX32 R137, R141, R0, 0x2, P6 ;  /* 0x000000008d897211 */ /* 0x000fc400030f16ff */
        /* <DEDUP_REMOVED lines=8> */
[----:B-1----:R-:W-:Y:S01]  /*315d0*/  ISETP.LT.AND P2, PT, R140, UR6, !P0 ;  /* 0x000000068c007c0c */ /* 0x002fe2000c741270 */
[----:B------:R-:W1:Y:S01]  /*315e0*/  LDCU UR6, c[0x0][0x39c] ;  /* 0x00007380ff0677ac */ /* 0x000e620008000800 */
[C---:B------:R-:W-:Y:S01]  /*315f0*/  VIADD R141, R143.reuse, UR5 ;  /* 0x000000058f8d7c36 */ /* 0x040fe20008000000 */
[----:B------:R4:W-:Y:S01]  /*31600*/  @P1 STG.E desc[UR28][R138.64], R167 ;  /* 0x000000a78a001986 */ /* 0x0009e2000c10191c */
[----:B---3--:R-:W-:Y:S01]  /*31610*/  LEA R132, P1, R143, R2, 0x2 ;  /* 0x000000028f847211 */ /* 0x008fe200078210ff */
[----:B-----5:R-:W-:-:S02]  /*31620*/  VIADD R135, R3, 0x68 ;  /* 0x0000006803877836 */ /* 0x020fc40000000000 */
[----:B------:R-:W-:Y:S02]  /*31630*/  LEA R134, P6, R141, R2, 0x2 ;  /* 0x000000028d867211 */ /* 0x000fe400078c10ff */
[-C--:B------:R-:W-:Y:S02]  /*31640*/  LEA.HI.X.SX32 R133, R143, R0.reuse, 0x2, P1 ;  /* 0x000000008f857211 */ /* 0x080fe400008f16ff */
[----:B--2---:R-:W-:Y:S01]  /*31650*/  ISETP.LT.AND P1, PT, R135, UR4, !P0 ;  /* 0x0000000487007c0c */ /* 0x004fe2000c721270 */
[----:B------:R-:W2:Y:S01]  /*31660*/  LDCU UR4, c[0x0][0x39c] ;  /* 0x00007380ff0477ac */ /* 0x000ea20008000800 */
        /* <DEDUP_REMOVED lines=8> */
[----:B------:R-:W-:-:S02]  /*316f0*/  LEA R136, P4, R141, R2, 0x2 ;  /* 0x000000028d887211 */ /* 0x000fc400078810ff */
[C---:B------:R-:W-:Y:S02]  /*31700*/  IADD3 R139, PT, PT, R141.reuse, UR5, RZ ;  /* 0x000000058d8b7c10 */ /* 0x040fe4000fffe0ff */
[----:B------:R-:W-:Y:S02]  /*31710*/  LEA.HI.X.SX32 R137, R141, R0, 0x2, P4 ;  /* 0x000000008d897211 */ /* 0x000fe400020f16ff */
[----:B-1----:R-:W-:Y:S01]  /*31720*/  ISETP.LT.AND P4, PT, R138, UR6, !P0 ;  /* 0x000000068a007c0c */ /* 0x002fe2000c781270 */
[----:B------:R-:W1:Y:S01]  /*31730*/  LDCU UR6, c[0x0][0x39c] ;  /* 0x00007380ff0677ac */ /* 0x000e620008000800 */
[----:B---3--:R-:W-:Y:S01]  /*31740*/  VIADD R133, R3, 0x6b ;  /* 0x0000006b03857836 */ /* 0x008fe20000000000 */
[C---:B------:R-:W-:Y:S01]  /*31750*/  LEA R132, P6, R139.reuse, R2, 0x2 ;  /* 0x000000028b847211 */ /* 0x040fe200078c10ff */
[----:B-----5:R-:W-:Y:S01]  /*31760*/  VIADD R135, R139, UR5 ;  /* 0x000000058b877c36 */ /* 0x020fe20008000000 */
[----:B------:R3:W-:Y:S02]  /*31770*/  @P3 STG.E desc[UR28][R136.64], R170 ;  /* 0x000000aa88003986 */ /* 0x0007e4000c10191c */
[----:B--2---:R-:W-:Y:S01]  /*31780*/  ISETP.LT.AND P3, PT, R133, UR4, !P0 ;  /* 0x0000000485007c0c */ /* 0x004fe2000c761270 */
[----:B------:R-:W2:Y:S01]  /*31790*/  LDCU UR4, c[0x0][0x39c] ;  /* 0x00007380ff0477ac */ /* 0x000ea20008000800 */
        /* <DEDUP_REMOVED lines=12> */
[----:B-1----:R-:W-:Y:S01]  /*31860*/  ISETP.LT.AND P1, PT, R136, UR6, !P0 ;  /* 0x0000000688007c0c */ /* 0x002fe2000c721270 */
[----:B------:R-:W-:Y:S01]  /*31870*/  VIADD R141, R141, UR5 ;  /* 0x000000058d8d7c36 */ /* 0x000fe20008000000 */
[----:B------:R-:W1:Y:S01]  /*31880*/  LDCU UR6, c[0x0][0x39c] ;  /* 0x00007380ff0677ac */ /* 0x000e620008000800 */
[----:B------:R-:W-:-:S02]  /*31890*/  VIADD R136, R3, 0x6e ;  /* 0x0000006e03887836 */ /* 0x000fc40000000000 */
[C---:B------:R-:W-:Y:S01]  /*318a0*/  VIADD R137, R141.reuse, UR5 ;  /* 0x000000058d897c36 */ /* 0x040fe20008000000 */
[C---:B---3--:R-:W-:Y:S01]  /*318b0*/  LEA R132, P6, R141.reuse, R2, 0x2 ;  /* 0x000000028d847211 */ /* 0x048fe200078c10ff */
        /* <DEDUP_REMOVED lines=10> */
[----:B-1----:R-:W-:Y:S01]  /*31960*/  ISETP.LT.AND P4, PT, R140, UR6, !P0 ;  /* 0x000000068c007c0c */ /* 0x002fe2000c781270 */
[----:B---3--:R-:W-:Y:S01]  /*31970*/  VIADD R138, R3, 0x70 ;  /* 0x00000070038a7836 */ /* 0x008fe20000000000 */
[C---:B------:R-:W-:Y:S01]  /*31980*/  LEA.HI.X.SX32 R137, R141.reuse, R0, 0x2, P6 ;  /* 0x000000008d897211 */ /* 0x040fe200030f16ff */
[----:B------:R-:W1:Y:S01]  /*31990*/  LDCU UR6, c[0x0][0x39c] ;  /* 0x00007380ff0677ac */ /* 0x000e620008000800 */
[----:B------:R-:W-:Y:S01]  /*319a0*/  IADD3 R141, PT, PT, R141, UR5, RZ ;  /* 0x000000058d8d7c10 */ /* 0x000fe2000fffe0ff */
[----:B------:R3:W-:Y:S01]  /*319b0*/  @P3 STG.E desc[UR28][R134.64], R175 ;  /* 0x000000af86003986 */ /* 0x0007e2000c10191c */
[----:B----4-:R-:W-:Y:S01]  /*319c0*/  ISETP.LT.AND P3, PT, R138, UR7, !P0 ;  /* 0x000000078a007c0c */ /* 0x010fe2000c761270 */
[----:B------:R-:W4:Y:S01]  /*319d0*/  LDCU UR7, c[0x0][0x39c] ;  /* 0x00007380ff0777ac */ /* 0x000f220008000800 */
[----:B------:R-:W-:-:S02]  /*319e0*/  VIADD R138, R3, 0x71 ;  /* 0x00000071038a7836 */ /* 0x000fc40000000000 */
[C---:B------:R-:W-:Y:S01]  /*319f0*/  VIADD R139, R141.reuse, UR5 ;  /* 0x000000058d8b7c36 */ /* 0x040fe20008000000 */
[C---:B-----5:R-:W-:Y:S01]  /*31a00*/  LEA R132, P6, R141.reuse, R2, 0x2 ;  /* 0x000000028d847211 */ /* 0x060fe200078c10ff */
[----:B------:R5:W-:Y:S01]  /*31a10*/  @P2 STG.E desc[UR28][R136.64], R176 ;  /* 0x000000b088002986 */ /* 0x000be2000c10191c */
[----:B--2---:R-:W-:Y:S01]  /*31a20*/  ISETP.LT.AND P2, PT, R138, UR4, !P0 ;  /* 0x000000048a007c0c */ /* 0x004fe2000c741270 */
[----:B------:R-:W2:Y:S01]  /*31a30*/  LDCU UR4, c[0x0][0x39c] ;  /* 0x00007380ff0477ac */ /* 0x000ea20008000800 */
        /* <DEDUP_REMOVED lines=9> */
[----:B-1----:R-:W-:Y:S01]  /*31ad0*/  ISETP.LT.AND P1, PT, R138, UR6, !P0 ;  /* 0x000000068a007c0c */ /* 0x002fe2000c721270 */
[----:B------:R-:W1:Y:S01]  /*31ae0*/  LDCU UR6, c[0x0][0x39c] ;  /* 0x00007380ff0677ac */ /* 0x000e620008000800 */
        /* <DEDUP_REMOVED lines=20> */
[C---:B------:R-:W-:Y:S02]  /*31c30*/  LEA.HI.X.SX32 R135, R141.reuse, R0, 0x2, P6 ;  /* 0x000000008d877211 */ /* 0x040fe400030f16ff */
[----:B------:R-:W-:Y:S01]  /*31c40*/  IADD3 R141, PT, PT, R141, UR5, RZ ;  /* 0x000000058d8d7c10 */ /* 0x000fe2000fffe0ff */
[----:B------:R3:W-:Y:S01]  /*31c50*/  @P2 STG.E desc[UR28][R132.64], R181 ;  /* 0x000000b584002986 */ /* 0x0007e2000c10191c */
[----:B----4-:R-:W-:Y:S01]  /*31c60*/  ISETP.LT.AND P2, PT, R136, UR7, !P0 ;  /* 0x0000000788007c0c */ /* 0x010fe2000c741270 */
[----:B--2---:R-:W-:Y:S01]  /*31c70*/  VIADD R138, R3, 0x77 ;  /* 0x00000077038a7836 */ /* 0x004fe20000000000 */
[----:B------:R-:W2:Y:S01]  /*31c80*/  LDCU UR7, c[0x0][0x39c] ;  /* 0x00007380ff0777ac */ /* 0x000ea20008000800 */
[----:B------:R4:W-:Y:S01]  /*31c90*/  @P1 STG.E desc[UR28][R134.64], R182 ;  /* 0x000000b686001986 */ /* 0x0009e2000c10191c */
[C---:B------:R-:W-:Y:S01]  /*31ca0*/  LEA R136, P1, R141.reuse, R2, 0x2 ;  /* 0x000000028d887211 */ /* 0x040fe200078210ff */
[----:B------:R-:W-:-:S03]  /*31cb0*/  VIADD R139, R141, UR5 ;  /* 0x000000058d8b7c36 */ /* 0x000fc60008000000 */
[----:B------:R-:W-:Y:S02]  /*31cc0*/  LEA.HI.X.SX32 R137, R141, R0, 0x2, P1 ;  /* 0x000000008d897211 */ /* 0x000fe400008f16ff */
[----:B------:R-:W-:Y:S01]  /*31cd0*/  ISETP.LT.AND P1, PT, R138, UR4, !P0 ;  /* 0x000000048a007c0c */ /* 0x000fe2000c721270 */
[----:B------:R-:W5:Y:S01]  /*31ce0*/  LDCU UR4, c[0x0][0x39c] ;  /* 0x00007380ff0477ac */ /* 0x000f620008000800 */
[----:B---3--:R-:W-:Y:S01]  /*31cf0*/  VIADD R133, R3, 0x78 ;  /* 0x0000007803857836 */ /* 0x008fe20000000000 */
[C---:B------:R-:W-:Y:S01]  /*31d00*/  LEA R132, P6, R139.reuse, R2, 0x2 ;  /* 0x000000028b847211 */ /* 0x040fe200078c10ff */
[----:B----4-:R-:W-:Y:S01]  /*31d10*/  VIADD R135, R139, UR5 ;  /* 0x000000058b877c36 */ /* 0x010fe20008000000 */
[----:B------:R3:W-:Y:S02]  /*31d20*/  @P5 STG.E desc[UR28][R136.64], R183 ;  /* 0x000000b788005986 */ /* 0x0007e4000c10191c */
        /* <DEDUP_REMOVED lines=10> */
[----:B--2---:R-:W-:Y:S01]  /*31dd0*/  ISETP.LT.AND P4, PT, R139, UR7, !P0 ;  /* 0x000000078b007c0c */ /* 0x004fe2000c781270 */
[----:B------:R-:W2:Y:S01]  /*31de0*/  LDCU UR7, c[0x0][0x39c] ;  /* 0x00007380ff0777ac */ /* 0x000ea20008000800 */
[C---:B------:R-:W-:Y:S01]  /*31df0*/  LEA.HI.X.SX32 R139, R141.reuse, R0, 0x2, P6 ;  /* 0x000000008d8b7211 */ /* 0x040fe200030f16ff */
[----:B------:R4:W-:Y:S01]  /*31e00*/  @P3 STG.E desc[UR28][R134.64], R185 ;  /* 0x000000b986003986 */ /* 0x0009e2000c10191c */
[----:B-----5:R-:W-:Y:S01]  /*31e10*/  ISETP.LT.AND P3, PT, R136, UR4, !P0 ;  /* 0x0000000488007c0c */ /* 0x020fe2000c761270 */
[----:B------:R-:W5:Y:S01]  /*31e20*/  LDCU UR4, c[0x0][0x39c] ;  /* 0x00007380ff0477ac */ /* 0x000f620008000800 */
[----:B------:R-:W-:-:S02]  /*31e30*/  VIADD R141, R141, UR5 ;  /* 0x000000058d8d7c36 */ /* 0x000fc40008000000 */
[----:B------:R-:W-:Y:S02]  /*31e40*/  VIADD R136, R3, 0x7b ;  /* 0x0000007b03887836 */ /* 0x000fe40000000000 */
[C---:B------:R-:W-:Y:S01]  /*31e50*/  VIADD R137, R141.reuse, UR5 ;  /* 0x000000058d897c36 */ /* 0x040fe20008000000 */
[C---:B---3--:R-:W-:Y:S01]  /*31e60*/  LEA R132, P6, R141.reuse, R2, 0x2 ;  /* 0x000000028d847211 */ /* 0x048fe200078c10ff */
[----:B------:R3:W-:Y:S03]  /*31e70*/  @P2 STG.E desc[UR28][R138.64], R186 ;  /* 0x000000ba8a002986 */ /* 0x0007e6000c10191c */
[----:B------:R-:W-:Y:S02]  /*31e80*/  LEA.HI.X.SX32 R133, R141, R0, 0x2, P6 ;  /* 0x000000008d857211 */ /* 0x000fe400030f16ff */
[C---:B----4-:R-:W-:Y:S02]  /*31e90*/  LEA R134, P6, R137.reuse, R2, 0x2 ;  /* 0x0000000289867211 */ /* 0x050fe400078c10ff */
[----:B------:R-:W-:Y:S01]  /*31ea0*/  IADD3 R141, PT, PT, R137, UR5, RZ ;  /* 0x00000005898d7c10 */ /* 0x000fe2000fffe0ff */
[----:B------:R-:W-:Y:S01]  /*31eb0*/  VIADD R140, R3, 0x7c ;  /* 0x0000007c038c7836 */ /* 0x000fe20000000000 */
[----:B-1----:R-:W-:Y:S01]  /*31ec0*/  ISETP.LT.AND P2, PT, R136, UR6, !P0 ;  /* 0x0000000688007c0c */ /* 0x002fe2000c741270 */
[----:B------:R-:W1:Y:S01]  /*31ed0*/  LDCU UR6, c[0x0][0x39c] ;  /* 0x00007380ff0677ac */ /* 0x000e620008000800 */
[----:B------:R-:W-:-:S02]  /*31ee0*/  LEA.HI.X.SX32 R135, R137, R0, 0x2, P6 ;  /* 0x0000000089877211 */ /* 0x000fc400030f16ff */
[----:B------:R-:W-:Y:S01]  /*31ef0*/  LEA R136, P6, R141, R2, 0x2 ;  /* 0x000000028d887211 */ /* 0x000fe200078c10ff */
[----:B------:R4:W-:Y:S01]  /*31f00*/  @P1 STG.E desc[UR28][R132.64], R187 ;  /* 0x000000bb84001986 */ /* 0x0009e2000c10191c */
[----:B-----5:R-:W-:Y:S01]  /*31f10*/  ISETP.LT.AND P1, PT, R140, UR4, !P0 ;  /* 0x000000048c007c0c */ /* 0x020fe2000c721270 */
[----:B---3--:R-:W-:Y:S01]  /*31f20*/  VIADD R138, R3, 0x7d ;  /* 0x0000007d038a7836 */ /* 0x008fe20000000000 */
[C---:B------:R-:W-:Y:S01]  /*31f30*/  LEA.HI.X.SX32 R137, R141.reuse, R0, 0x2, P6 ;  /* 0x000000008d897211 */ /* 0x040fe200030f16ff */
[----:B------:R-:W3:Y:S01]  /*31f40*/  LDCU UR4, c[0x0][0x39c] ;  /* 0x00007380ff0477ac */ /* 0x000ee20008000800 */
[----:B------:R-:W-:Y:S01]  /*31f50*/  VIADD R141, R141, UR5 ;  /* 0x000000058d8d7c36 */ /* 0x000fe20008000000 */
[----:B------:R5:W-:Y:S01]  /*31f60*/  @P5 STG.E desc[UR28][R134.64], R188 ;  /* 0x000000bc86005986 */ /* 0x000be2000c10191c */
[----:B--2---:R-:W-:Y:S01]  /*31f70*/  ISETP.LT.AND P5, PT, R138, UR7, !P0 ;  /* 0x000000078a007c0c */ /* 0x004fe2000c7a1270 */
[----:B------:R-:W2:Y:S01]  /*31f80*/  LDCU UR7, c[0x0][0x39c] ;  /* 0x00007380ff0777ac */ /* 0x000ea20008000800 */
[----:B------:R-:W-:-:S02]  /*31f90*/  VIADD R139, R141, UR5 ;  /* 0x000000058d8b7c36 */ /* 0x000fc40008000000 */
[----:B------:R-:W-:Y:S01]  /*31fa0*/  VIADD R138, R3, 0x7e ;  /* 0x0000007e038a7836 */ /* 0x000fe20000000000 */
[C---:B----4-:R-:W-:Y:S01]  /*31fb0*/  LEA R132, P6, R141.reuse, R2, 0x2 ;  /* 0x000000028d847211 */ /* 0x050fe200078c10ff */
[----:B------:R4:W-:Y:S03]  /*31fc0*/  @P4 STG.E desc[UR28][R136.64], R189 ;  /* 0x000000bd88004986 */ /* 0x0009e6000c10191c */
[----:B------:R-:W-:Y:S01]  /*31fd0*/  LEA.HI.X.SX32 R133, R141, R0, 0x2, P6 ;  /* 0x000000008d857211 */ /* 0x000fe200030f16ff */
[C---:B------:R-:W-:Y:S01]  /*31fe0*/  VIADD R141, R139.reuse, UR5 ;  /* 0x000000058b8d7c36 */ /* 0x040fe20008000000 */
[----:B-----5:R-:W-:Y:S02]  /*31ff0*/  LEA R134, P6, R139, R2, 0x2 ;  /* 0x000000028b867211 */ /* 0x020fe400078c10ff */
[----:B-1----:R-:W-:Y:S01]  /*32000*/  ISETP.LT.AND P4, PT, R138, UR6, !P0 ;  /* 0x000000068a007c0c */ /* 0x002fe2000c781270 */
[----:B------:R-:W1:Y:S01]  /*32010*/  LDCU UR6, c[0x0][0x39c] ;  /* 0x00007380ff0677ac */ /* 0x000e620008000800 */
[----:B------:R-:W-:Y:S01]  /*32020*/  VIADD R138, R3, 0x7f ;  /* 0x0000007f038a7836 */ /* 0x000fe20000000000 */
[----:B------:R-:W-:Y:S01]  /*32030*/  LEA.HI.X.SX32 R135, R139, R0, 0x2, P6 ;  /* 0x000000008b877211 */ /* 0x000fe200030f16ff */
[C---:B------:R-:W-:Y:S01]  /*32040*/  VIADD R143, R141.reuse, UR5 ;  /* 0x000000058d8f7c36 */ /* 0x040fe20008000000 */
[----:B----4-:R-:W-:Y:S01]  /*32050*/  LEA R136, P6, R141, R2, 0x2 ;  /* 0x000000028d887211 */ /* 0x010fe200078c10ff */
[----:B------:R4:W-:Y:S01]  /*32060*/  @P3 STG.E desc[UR28][R132.64], R190 ;  /* 0x000000be84003986 */ /* 0x0009e2000c10191c */
[----:B---3--:R-:W-:Y:S01]  /*32070*/  ISETP.LT.AND P3, PT, R138, UR4, !P0 ;  /* 0x000000048a007c0c */ /* 0x008fe2000c761270 */
[----:B------:R-:W-:Y:S01]  /*32080*/  VIADD R139, R3, 0x80 ;  /* 0x00000080038b7836 */ /* 0x000fe20000000000 */
[----:B------:R-:W3:Y:S01]  /*32090*/  LDCU UR4, c[0x0][0x39c] ;  /* 0x00007380ff0477ac */ /* 0x000ee20008000800 */
[----:B------:R-:W-:-:S02]  /*320a0*/  LEA.HI.X.SX32 R137, R141, R0, 0x2, P6 ;  /* 0x000000008d897211 */ /* 0x000fc400030f16ff */
[----:B------:R-:W-:Y:S01]  /*320b0*/  LEA R138, P6, R143, R2, 0x2 ;  /* 0x000000028f8a7211 */ /* 0x000fe200078c10ff */
[----:B------:R5:W-:Y:S01]  /*320c0*/  @P2 STG.E desc[UR28][R134.64], R191 ;  /* 0x000000bf86002986 */ /* 0x000be2000c10191c */
[----:B--2---:R-:W-:Y:S01]  /*320d0*/  ISETP.LT.AND P2, PT, R139, UR7, !P0 ;  /* 0x000000078b007c0c */ /* 0x004fe2000c741270 */
[----:B------:R-:W-:Y:S01]  /*320e0*/  VIADD R140, R3, 0x81 ;  /* 0x00000081038c7836 */ /* 0x000fe20000000000 */
[C---:B------:R-:W-:Y:S01]  /*320f0*/  LEA.HI.X.SX32 R139, R143.reuse, R0, 0x2, P6 ;  /* 0x000000008f8b7211 */ /* 0x040fe200030f16ff */
[----:B------:R-:W2:Y:S01]  /*32100*/  LDCU UR7, c[0x0][0x39c] ;  /* 0x00007380ff0777ac */ /* 0x000ea20008000800 */
[----:B------:R-:W-:Y:S01]  /*32110*/  VIADD R143, R143, UR5 ;  /* 0x000000058f8f7c36 */ /* 0x000fe20008000000 */
[----:B------:R3:W-:Y:S01]  /*32120*/  @P1 STG.E desc[UR28][R136.64], R192 ;  /* 0x000000c088001986 */ /* 0x0007e2000c10191c */
[----:B-1----:R-:W-:Y:S01]  /*32130*/  ISETP.LT.AND P1, PT, R140, UR6, !P0 ;  /* 0x000000068c007c0c */ /* 0x002fe2000c721270 */
[----:B------:R-:W1:Y:S01]  /*32140*/  LDCU UR6, c[0x0][0x39c] ;  /* 0x00007380ff0677ac */ /* 0x000e620008000800 */
[C---:B------:R-:W-:Y:S01]  /*32150*/  VIADD R141, R143.reuse, UR5 ;  /* 0x000000058f8d7c36 */ /* 0x040fe20008000000 */
[----:B------:R2:W-:Y:S01]  /*32160*/  @P5 STG.E desc[UR28][R138.64], R193 ;  /* 0x000000c18a005986 */ /* 0x0005e2000c10191c */
[----:B----4-:R-:W-:-:S02]  /*32170*/  LEA R132, P5, R143, R2, 0x2 ;  /* 0x000000028f847211 */ /* 0x010fc400078a10ff */
[----:B-----5:R-:W-:Y:S02]  /*32180*/  IADD3 R135, PT, PT, R3, 0x82, RZ ;  /* 0x0000008203877810 */ /* 0x020fe40007ffe0ff */
[----:B------:R-:W-:Y:S02]  /*32190*/  LEA R134, P6, R141, R2, 0x2 ;  /* 0x000000028d867211 */ /* 0x000fe400078c10ff */
[-C--:B------:R-:W-:Y:S02]  /*321a0*/  LEA.HI.X.SX32 R133, R143, R0.reuse, 0x2, P5 ;  /* 0x000000008f857211 */ /* 0x080fe400028f16ff */
[----:B---3--:R-:W-:Y:S01]  /*321b0*/  ISETP.LT.AND P5, PT, R135, UR4, !P0 ;  /* 0x0000000487007c0c */ /* 0x008fe2000c7a1270 */
[----:B------:R-:W3:Y:S01]  /*321c0*/  LDCU UR4, c[0x0][0x39c] ;  /* 0x00007380ff0477ac */ /* 0x000ee20008000800 */
[----:B------:R-:W-:Y:S01]  /*321d0*/  VIADD R136, R3, 0x83 ;  /* 0x0000008303887836 */ /* 0x000fe20000000000 */
[C---:B------:R-:W-:Y:S01]  /*321e0*/  LEA.HI.X.SX32 R135, R141.reuse, R0, 0x2, P6 ;  /* 0x000000008d877211 */ /* 0x040fe200030f16ff */
[----:B------:R-:W-:Y:S01]  /*321f0*/  VIADD R141, R141, UR5 ;  /* 0x000000058d8d7c36 */ /* 0x000fe20008000000 */
[----:B------:R4:W-:Y:S01]  /*32200*/  @P4 STG.E desc[UR28][R132.64], R194 ;  /* 0x000000c284004986 */ /* 0x0009e2000c10191c */
[----:B--2---:R-:W-:Y:S01]  /*32210*/  VIADD R138, R3, 0x84 ;  /* 0x00000084038a7836 */ /* 0x004fe20000000000 */
[----:B------:R-:W-:Y:S01]  /*32220*/  ISETP.LT.AND P4, PT, R136, UR7, !P0 ;  /* 0x0000000788007c0c */ /* 0x000fe2000c781270 */
[----:B------:R-:W2:Y:S01]  /*32230*/  LDCU UR7, c[0x0][0x39c] ;  /* 0x00007380ff0777ac */ /* 0x000ea20008000800 */
[----:B------:R5:W-:Y:S01]  /*32240*/  @P3 STG.E desc[UR28][R134.64], R195 ;  /* 0x000000c386003986 */ /* 0x000be2000c10191c */
[C---:B------:R-:W-:Y:S01]  /*32250*/  LEA R136, P3, R141.reuse, R2, 0x2 ;  /* 0x000000028d887211 */ /* 0x040fe200078610ff */
[----:B------:R-:W-:-:S03]  /*32260*/  VIADD R139, R141, UR5 ;  /* 0x000000058d8b7c36 */ /* 0x000fc60008000000 */
[----:B------:R-:W-:Y:S02]  /*32270*/  LEA.HI.X.SX32 R137, R141, R0, 0x2, P3 ;  /* 0x000000008d897211 */ /* 0x000fe400018f16ff */
[----:B-1----:R-:W-:Y:S01]  /*32280*/  ISETP.LT.AND P3, PT, R138, UR6, !P0 ;  /* 0x000000068a007c0c */ /* 0x002fe2000c761270 */
[----:B------:R-:W1:Y:S01]  /*32290*/  LDCU UR6, c[0x0][0x39c] ;  /* 0x00007380ff0677ac */ /* 0x000e620008000800 */
[----:B----4-:R-:W-:Y:S01]  /*322a0*/  VIADD R133, R3, 0x85 ;  /* 0x0000008503857836 */ /* 0x010fe20000000000 */
[C---:B------:R-:W-:Y:S01]  /*322b0*/  LEA R132, P6, R139.reuse, R2, 0x2 ;  /* 0x000000028b847211 */ /* 0x040fe200078c10ff */
[----:B-----5:R-:W-:Y:S01]  /*322c0*/  VIADD R135, R139, UR5 ;  /* 0x000000058b877c36 */ /* 0x020fe20008000000 */
[----:B------:R4:W-:Y:S02]  /*322d0*/  @P2 STG.E desc[UR28][R136.64], R68 ;  /* 0x0000004488002986 */ /* 0x0009e4000c10191c */
[----:B---3--:R-:W-:Y:S01]  /*322e0*/  ISETP.LT.AND P2, PT, R133, UR4, !P0 ;  /* 0x0000000485007c0c */ /* 0x008fe2000c741270 */
[----:B------:R-:W3:Y:S01]  /*322f0*/  LDCU UR4, c[0x0][0x39c] ;  /* 0x00007380ff0477ac */ /* 0x000ee20008000800 */
[----:B------:R-:W-:Y:S01]  /*32300*/  LEA.HI.X.SX32 R133, R139, R0, 0x2, P6 ;  /* 0x000000008b857211 */ /* 0x000fe200030f16ff */
[C---:B------:R-:W-:Y:S01]  /*32310*/  VIADD R141, R135.reuse, UR5 ;  /* 0x00000005878d7c36 */ /* 0x040fe20008000000 */
[----:B------:R-:W-:Y:S01]  /*32320*/  LEA R134, P6, R135, R2, 0x2 ;  /* 0x0000000287867211 */ /* 0x000fe200078c10ff */
[----:B------:R-:W-:-:S03]  /*32330*/  VIADD R139, R3, 0x86 ;  /* 0x00000086038b7836 */ /* 0x000fc60000000000 */
[----:B------:R-:W-:Y:S02]  /*32340*/  LEA.HI.X.SX32 R135, R135, R0, 0x2, P6 ;  /* 0x0000000087877211 */ /* 0x000fe400030f16ff */
[----:B------:R-:W-:Y:S01]  /*32350*/  LEA R138, P6, R141, R2, 0x2 ;  /* 0x000000028d8a7211 */ /* 0x000fe200078c10ff */
[----:B----4-:R-:W-:Y:S01]  /*32360*/  VIADD R68, R3, 0x87 ;  /* 0x0000008703447836 */ /* 0x010fe20000000000 */
[----:B------:R4:W-:Y:S01]  /*32370*/  @P1 STG.E desc[UR28][R132.64], R69 ;  /* 0x0000004584001986 */ /* 0x0009e2000c10191c */
[----:B--2---:R-:W-:Y:S01]  /*32380*/  ISETP.LT.AND P1, PT, R139, UR7, !P0 ;  /* 0x000000078b007c0c */ /* 0x004fe2000c721270 */
[----:B------:R-:W-:Y:S01]  /*32390*/  VIADD R136, R3, 0x88 ;  /* 0x0000008803887836 */ /* 0x000fe20000000000 */
[C---:B------:R-:W-:Y:S01]  /*323a0*/  LEA.HI.X.SX32 R139, R141.reuse, R0, 0x2, P6 ;  /* 0x000000008d8b7211 */ /* 0x040fe200030f16ff */
[----:B------:R2:W-:Y:S01]  /*323b0*/  @P5 STG.E desc[UR28][R134.64], R70 ;  /* 0x0000004686005986 */ /* 0x0005e2000c10191c */
[----:B------:R-:W-:Y:S01]  /*323c0*/  VIADD R141, R141, UR5 ;  /* 0x000000058d8d7c36 */ /* 0x000fe20008000000 */
[----:B-1----:R-:W-:Y:S01]  /*323d0*/  ISETP.LT.AND P5, PT, R68, UR6, !P0 ;  /* 0x0000000644007c0c */ /* 0x002fe2000c7a1270 */
[----:B------:R-:W1:Y:S03]  /*323e0*/  LDCU UR6, c[0x0][0x39c] ;  /* 0x00007380ff0677ac */ /* 0x000e660008000800 */
[C---:B------:R-:W-:Y:S01]  /*323f0*/  LEA R68, P6, R141.reuse, R2, 0x2 ;  /* 0x000000028d447211 */ /* 0x040fe200078c10ff */
[----:B------:R-:W5:Y:S01]  /*32400*/  LDCU UR7, c[0x0][0x39c] ;  /* 0x00007380ff0777ac */ /* 0x000f620008000800 */
[----:B----4-:R-:W-:-:S02]  /*32410*/  IADD3 R133, PT, PT, R141, UR5, RZ ;  /* 0x000000058d857c10 */ /* 0x010fc4000fffe0ff */
[----:B------:R-:W-:Y:S02]  /*32420*/  LEA.HI.X.SX32 R69, R141, R0, 0x2, P6 ;  /* 0x000000008d457211 */ /* 0x000fe400030f16ff */
[C---:B------:R-:W-:Y:S01]  /*32430*/  LEA R132, P6, R133.reuse, R2, 0x2 ;  /* 0x0000000285847211 */ /* 0x040fe200078c10ff */
[C---:B--2---:R-:W-:Y:S01]  /*32440*/  VIADD R135, R133.reuse, UR5 ;  /* 0x0000000585877c36 */ /* 0x044fe20008000000 */
[----:B------:R2:W-:Y:S01]  /*32450*/  @P4 STG.E desc[UR28][R138.64], R71 ;  /* 0x000000478a004986 */ /* 0x0005e2000c10191c */
[----:B---3--:R-:W-:Y:S01]  /*32460*/  ISETP.LT.AND P4, PT, R136, UR4, !P0 ;  /* 0x0000000488007c0c */ /* 0x008fe2000c781270 */
[----:B------:R-:W3:Y:S01]  /*32470*/  LDCU UR4, c[0x0][0x39c] ;  /* 0x00007380ff0477ac */ /* 0x000ee20008000800 */
[----:B------:R-:W-:Y:S01]  /*32480*/  LEA.HI.X.SX32 R133, R133, R0, 0x2, P6 ;  /* 0x0000000085857211 */ /* 0x000fe200030f16ff */
[----:B------:R-:W-:Y:S01]  /*32490*/  VIADD R134, R3, 0x89 ;  /* 0x0000008903867836 */ /* 0x000fe20000000000 */
[----:B------:R-:W-:Y:S01]  /*324a0*/  LEA R70, P6, R135, R2, 0x2 ;  /* 0x0000000287467211 */ /* 0x000fe200078c10ff */
[----:B------:R4:W-:Y:S03]  /*324b0*/  @P3 STG.E desc[UR28][R68.64], R72 ;  /* 0x0000004844003986 */ /* 0x0009e6000c10191c */
[----:B-1----:R-:W-:Y:S01]  /*324c0*/  ISETP.LT.AND P3, PT, R134, UR6, !P0 ;  /* 0x0000000686007c0c */ /* 0x002fe2000c761270 */
[----:B------:R-:W-:Y:S01]  /*324d0*/  VIADD R134, R3, 0x8a ;  /* 0x0000008a03867836 */ /* 0x000fe20000000000 */
[----:B------:R-:W1:Y:S01]  /*324e0*/  LDCU UR6, c[0x0][0x39c] ;  /* 0x00007380ff0677ac */ /* 0x000e620008000800 */
[C---:B--2---:R-:W-:Y:S01]  /*324f0*/  LEA.HI.X.SX32 R71, R135.reuse, R0, 0x2, P6 ;  /* 0x0000000087477211 */ /* 0x044fe200030f16ff */
[----:B------:R-:W-:Y:S01]  /*32500*/  VIADD R135, R135, UR5 ;  /* 0x0000000587877c36 */ /* 0x000fe20008000000 */
[----:B------:R2:W-:Y:S01]  /*32510*/  @P2 STG.E desc[UR28][R132.64], R73 ;  /* 0x0000004984002986 */ /* 0x0005e2000c10191c */
[----:B-----5:R-:W-:-:S02]  /*32520*/  ISETP.LT.AND P2, PT, R134, UR7, !P0 ;  /* 0x0000000786007c0c */ /* 0x020fc4000c741270 */
[C---:B------:R-:W-:Y:S01]  /*32530*/  VIADD R137, R135.reuse, UR5 ;  /* 0x0000000587897c36 */ /* 0x040fe20008000000 */
[----:B----4-:R-:W-:Y:S01]  /*32540*/  LEA R68, P6, R135, R2, 0x2 ;  /* 0x0000000287447211 */ /* 0x010fe200078c10ff */
[----:B------:R-:W-:Y:S01]  /*32550*/  VIADD R134, R3, 0x8b ;  /* 0x0000008b03867836 */ /* 0x000fe20000000000 */
[----:B------:R-:W4:Y:S02]  /*32560*/  LDCU UR7, c[0x0][0x39c] ;  /* 0x00007380ff0777ac */ /* 0x000f240008000800 */
[----:B------:R-:W-:Y:S01]  /*32570*/  LEA.HI.X.SX32 R69, R135, R0, 0x2, P6 ;  /* 0x0000000087457211 */ /* 0x000fe200030f16ff */
[----:B------:R5:W-:Y:S01]  /*32580*/  @P1 STG.E desc[UR28][R70.64], R74 ;  /* 0x0000004a46001986 */ /* 0x000be2000c10191c */
[C---:B------:R-:W-:Y:S01]  /*32590*/  LEA R72, P6, R137.reuse, R2, 0x2 ;  /* 0x0000000289487211 */ /* 0x040fe200078c10ff */
[----:B--2---:R-:W-:Y:S01]  /*325a0*/  VIADD R133, R137, UR5 ;  /* 0x0000000589857c36 */ /* 0x004fe20008000000 */
[----:B---3--:R-:W-:Y:S01]  /*325b0*/  ISETP.LT.AND P1, PT, R134, UR4, !P0 ;  /* 0x0000000486007c0c */ /* 0x008fe2000c721270 */
[----:B------:R-:W2:Y:S01]  /*325c0*/  LDCU UR4, c[0x0][0x39c] ;  /* 0x00007380ff0477ac */ /* 0x000ea20008000800 */
[----:B------:R-:W-:Y:S01]  /*325d0*/  VIADD R132, R3, 0x8c ;  /* 0x0000008c03847836 */ /* 0x000fe20000000000 */
[----:B------:R-:W-:Y:S01]  /*325e0*/  LEA.HI.X.SX32 R73, R137, R0, 0x2, P6 ;  /* 0x0000000089497211 */ /* 0x000fe200030f16ff */
[C---:B------:R-:W-:Y:S01]  /*325f0*/  VIADD R135, R133.reuse, UR5 ;  /* 0x0000000585877c36 */ /* 0x040fe20008000000 */
[----:B------:R3:W-:Y:S01]  /*32600*/  @P5 STG.E desc[UR28][R68.64], R75 ;  /* 0x0000004b44005986 */ /* 0x0007e2000c10191c */
[----:B-----5:R-:W-:Y:S01]  /*32610*/  LEA R70, P6, R133, R2, 0x2 ;  /* 0x0000000285467211 */ /* 0x020fe200078c10ff */
[----:B------:R-:W-:Y:S01]  /*32620*/  VIADD R74, R3, 0x8d ;  /* 0x0000008d034a7836 */ /* 0x000fe20000000000 */
[----:B-1----:R-:W-:Y:S01]  /*32630*/  ISETP.LT.AND P5, PT, R132, UR6, !P0 ;  /* 0x0000000684007c0c */ /* 0x002fe2000c7a1270 */
[----:B------:R-:W1:Y:S01]  /*32640*/  LDCU UR6, c[0x0][0x39c] ;  /* 0x00007380ff0677ac */ /* 0x000e620008000800 */
[----:B------:R-:W-:-:S02]  /*32650*/  LEA.HI.X.SX32 R71, R133, R0, 0x2, P6 ;  /* 0x0000000085477211 */ /* 0x000fc400030f16ff */
[C---:B------:R-:W-:Y:S01]  /*32660*/  LEA R132, P6, R135.reuse, R2, 0x2 ;  /* 0x0000000287847211 */ /* 0x040fe200078c10ff */
[----:B------:R5:W-:Y:S01]  /*32670*/  @P4 STG.E desc[UR28][R72.64], R76 ;  /* 0x0000004c48004986 */ /* 0x000be2000c10191c */
[----:B----4-:R-:W-:Y:S02]  /*32680*/  ISETP.LT.AND P4, PT, R74, UR7, !P0 ;  /* 0x000000074a007c0c */ /* 0x010fe4000c781270 */
[----:B------:R-:W-:Y:S01]  /*32690*/  LEA.HI.X.SX32 R133, R135, R0, 0x2, P6 ;  /* 0x0000000087857211 */ /* 0x000fe200030f16ff */
[----:B------:R-:W-:Y:S01]  /*326a0*/  VIADD R74, R3, 0x8e ;  /* 0x0000008e034a7836 */ /* 0x000fe20000000000 */
[----:B------:R-:W-:Y:S01]  /*326b0*/  IADD3 R135, PT, PT, R135, UR5, RZ ;  /* 0x0000000587877c10 */ /* 0x000fe2000fffe0ff */
[----:B------:R-:W4:Y:S01]  /*326c0*/  LDCU UR7, c[0x0][0x39c] ;  /* 0x00007380ff0777ac */ /* 0x000f220008000800 */
[----:B------:R1:W-:Y:S02]  /*326d0*/  @P3 STG.E desc[UR28][R70.64], R77 ;  /* 0x0000004d46003986 */ /* 0x0003e4000c10191c */
[----:B--2---:R-:W-:Y:S01]  /*326e0*/  ISETP.LT.AND P3, PT, R74, UR4, !P0 ;  /* 0x000000044a007c0c */ /* 0x004fe2000c761270 */
[C---:B---3--:R-:W-:Y:S01]  /*326f0*/  VIADD R75, R135.reuse, UR5 ;  /* 0x00000005874b7c36 */ /* 0x048fe20008000000 */
[----:B------:R-:W-:Y:S01]  /*32700*/  @P2 STG.E desc[UR28][R132.64], R78 ;  /* 0x0000004e84002986 */ /* 0x000fe2000c10191c */
[----:B------:R-:W2:Y:S01]  /*32710*/  LDCU UR4, c[0x0][0x39c] ;  /* 0x00007380ff0477ac */ /* 0x000ea20008000800 */
[-C--:B------:R-:W-:Y:S01]  /*32720*/  LEA R68, P2, R135, R2.reuse, 0x2 ;  /* 0x0000000287447211 */ /* 0x080fe200078410ff */
[----:B-----5:R-:W-:Y:S01]  /*32730*/  VIADD R73, R3, 0x8f ;  /* 0x0000008f03497836 */ /* 0x020fe20000000000 */
[----:B------:R-:W-:-:S02]  /*32740*/  LEA R72, P6, R75, R2, 0x2 ;  /* 0x000000024b487211 */ /* 0x000fc400078c10ff */
[-C--:B------:R-:W-:Y:S02]  /*32750*/  LEA.HI.X.SX32 R69, R135, R0.reuse, 0x2, P2 ;  /* 0x0000000087457211 */ /* 0x080fe400010f16ff */
[----:B-1----:R-:W-:Y:S01]  /*32760*/  ISETP.LT.AND P2, PT, R73, UR6, !P0 ;  /* 0x0000000649007c0c */ /* 0x002fe2000c741270 */
[----:B------:R-:W1:Y:S01]  /*32770*/  LDCU UR6, c[0x0][0x39c] ;  /* 0x00007380ff0677ac */ /* 0x000e620008000800 */
[----:B------:R-:W-:Y:S01]  /*32780*/  VIADD R70, R3, 0x90 ;  /* 0x0000009003467836 */ /* 0x000fe20000000000 */
[C---:B------:R-:W-:Y:S01]  /*32790*/  LEA.HI.X.SX32 R73, R75.reuse, R0, 0x2, P6 ;  /* 0x000000004b497211 */ /* 0x040fe200030f16ff */
[----:B------:R-:W-:Y:S01]  /*327a0*/  VIADD R75, R75, UR5 ;  /* 0x000000054b4b7c36 */ /* 0x000fe20008000000 */
[----:B------:R3:W-:Y:S01]  /*327b0*/  @P1 STG.E desc[UR28][R68.64], R79 ;  /* 0x0000004f44001986 */ /* 0x0007e2000c10191c */
[----:B------:R-:W-:Y:S01]  /*327c0*/  VIADD R74, R3, 0x91 ;  /* 0x00000091034a7836 */ /* 0x000fe20000000000 */
[----:B----4-:R-:W-:Y:S01]  /*327d0*/  ISETP.LT.AND P1, PT, R70, UR7, !P0 ;  /* 0x0000000746007c0c */ /* 0x010fe2000c721270 */
[C---:B------:R-:W-:Y:S01]  /*327e0*/  VIADD R77, R75.reuse, UR5 ;  /* 0x000000054b4d7c36 */ /* 0x040fe20008000000 */
[----:B------:R4:W-:Y:S01]  /*327f0*/  @P5 STG.E desc[UR28][R72.64], R80 ;  /* 0x0000005048005986 */ /* 0x0009e2000c10191c */
[C---:B------:R-:W-:Y:S01]  /*32800*/  LEA R70, P5, R75.reuse, R2, 0x2 ;  /* 0x000000024b467211 */ /* 0x040fe200078a10ff */
[----:B------:R-:W5:Y:S03]  /*32810*/  LDCU UR7, c[0x0][0x39c] ;  /* 0x00007380ff0777ac */ /* 0x000f660008000800 */
[----:B------:R-:W-:-:S02]  /*32820*/  LEA.HI.X.SX32 R71, R75, R0, 0x2, P5 ;  /* 0x000000004b477211 */ /* 0x000fc400028f16ff */
[----:B--2---:R-:W-:Y:S01]  /*32830*/  ISETP.LT.AND P5, PT, R74, UR4, !P0 ;  /* 0x000000044a007c0c */ /* 0x004fe2000c7a1270 */
[----:B------:R-:W2:Y:S01]  /*32840*/  LDCU UR4, c[0x0][0x39c] ;  /* 0x00007380ff0477ac */ /* 0x000ea20008000800 */
        /* <DEDUP_REMOVED lines=14> */
[----:B-----5:R-:W-:Y:S01]  /*32930*/  ISETP.LT.AND P3, PT, R75, UR7, !P0 ;  /* 0x000000074b007c0c */ /* 0x020fe2000c761270 */
[----:B------:R-:W4:Y:S01]  /*32940*/  LDCU UR7, c[0x0][0x39c] ;  /* 0x00007380ff0777ac */ /* 0x000f220008000800 */
[C---:B------:R-:W-:Y:S01]  /*32950*/  LEA.HI.X.SX32 R75, R77.reuse, R0, 0x2, P6 ;  /* 0x000000004d4b7211 */ /* 0x040fe200030f16ff */
[----:B------:R5:W-:Y:S01]  /*32960*/  @P2 STG.E desc[UR28][R72.64], R83 ;  /* 0x0000005348002986 */ /* 0x000be2000c10191c */
[----:B--2---:R-:W-:Y:S01]  /*32970*/  ISETP.LT.AND P2, PT, R70, UR4, !P0 ;  /* 0x0000000446007c0c */ /* 0x004fe2000c741270 */
[----:B------:R-:W2:Y:S01]  /*32980*/  LDCU UR4, c[0x0][0x39c] ;  /* 0x00007380ff0477ac */ /* 0x000ea20008000800 */
[----:B------:R-:W-:Y:S01]  /*32990*/  IADD3 R77, PT, PT, R77, UR5, RZ ;  /* 0x000000054d4d7c10 */ /* 0x000fe2000fffe0ff */
[----:B------:R-:W-:Y:S01]  /*329a0*/  VIADD R70, R3, 0x95 ;  /* 0x0000009503467836 */ /* 0x000fe20000000000 */
[----:B------:R2:W-:Y:S02]  /*329b0*/  @P1 STG.E desc[UR28][R74.64], R84 ;  /* 0x000000544a001986 */ /* 0x0005e4000c10191c */
[C---:B---3--:R-:W-:Y:S01]  /*329c0*/  LEA R68, P6, R77.reuse, R2, 0x2 ;  /* 0x000000024d447211 */ /* 0x048fe200078c10ff */
[C---:B------:R-:W-:Y:S01]  /*329d0*/  VIADD R71, R77.reuse, UR5 ;  /* 0x000000054d477c36 */ /* 0x040fe20008000000 */
[----:B-1----:R-:W-:Y:S01]  /*329e0*/  ISETP.LT.AND P1, PT, R70, UR6, !P0 ;  /* 0x0000000646007c0c */ /* 0x002fe2000c721270 */
[----:B------:R-:W1:Y:S01]  /*329f0*/  LDCU UR6, c[0x0][0x39c] ;  /* 0x00007380ff0677ac */ /* 0x000e620008000800 */
[----:B------:R-:W-:Y:S01]  /*32a00*/  LEA.HI.X.SX32 R69, R77, R0, 0x2, P6 ;  /* 0x000000004d457211 */ /* 0x000fe200030f16ff */
[C---:B------:R-:W-:Y:S01]  /*32a10*/  VIADD R77, R71.reuse, UR5 ;  /* 0x00000005474d7c36 */ /* 0x040fe20008000000 */
[----:B------:R-:W-:Y:S01]  /*32a20*/  LEA R70, P6, R71, R2, 0x2 ;  /* 0x0000000247467211 */ /* 0x000fe200078c10ff */
[----:B-----5:R-:W-:-:S03]  /*32a30*/  VIADD R73, R3, 0x96 ;  /* 0x0000009603497836 */ /* 0x020fc60000000000 */
[----:B------:R-:W-:Y:S02]  /*32a40*/  LEA.HI.X.SX32 R71, R71, R0, 0x2, P6 ;  /* 0x0000000047477211 */ /* 0x000fe400030f16ff */
        /* <DEDUP_REMOVED lines=8> */
[----:B----4-:R-:W-:Y:S01]  /*32ad0*/  ISETP.LT.AND P4, PT, R74, UR7, !P0 ;  /* 0x000000074a007c0c */ /* 0x010fe2000c781270 */
[----:B------:R-:W4:Y:S01]  /*32ae0*/  LDCU UR7, c[0x0][0x39c] ;  /* 0x00007380ff0777ac */ /* 0x000f220008000800 */
[----:B------:R-:W-:-:S02]  /*32af0*/  VIADD R75, R77, UR5 ;  /* 0x000000054d4b7c36 */ /* 0x000fc40008000000 */
[----:B------:R-:W-:Y:S01]  /*32b00*/  VIADD R74, R3, 0x98 ;  /* 0x00000098034a7836 */ /* 0x000fe20000000000 */
        /* <DEDUP_REMOVED lines=10> */
[----:B---3--:R-:W-:Y:S01]  /*32bb0*/  LEA R72, P6, R77, R2, 0x2 ;  /* 0x000000024d487211 */ /* 0x008fe200078c10ff */
[----:B------:R3:W-:Y:S01]  /*32bc0*/  @P2 STG.E desc[UR28][R68.64], R88 ;  /* 0x0000005844002986 */ /* 0x0007e2000c10191c */
[----:B--2---:R-:W-:Y:S01]  /*32bd0*/  ISETP.LT.AND P2, PT, R74, UR4, !P0 ;  /* 0x000000044a007c0c */ /* 0x004fe2000c741270 */
[----:B------:R-:W2:Y:S01]  /*32be0*/  LDCU UR4, c[0x0][0x39c] ;  /* 0x00007380ff0477ac */ /* 0x000ea20008000800 */
[----:B------:R-:W-:-:S02]  /*32bf0*/  IADD3 R75, PT, PT, R3, 0x9a, RZ ;  /* 0x0000009a034b7810 */ /* 0x000fc40007ffe0ff */
[----:B------:R-:W-:Y:S02]  /*32c00*/  LEA.HI.X.SX32 R73, R77, R0, 0x2, P6 ;  /* 0x000000004d497211 */ /* 0x000fe400030f16ff */
        /* <DEDUP_REMOVED lines=37> */
[----:B------:R-:W-:-:S02]  /*32e60*/  LEA.HI.X.SX32 R69, R75, R0, 0x2, P6 ;  /* 0x000000004b457211 */ /* 0x000fc400030f16ff */
[C---:B------:R-:W-:Y:S02]  /*32e70*/  LEA R70, P6, R71.reuse, R2, 0x2 ;  /* 0x0000000247467211 */ /* 0x040fe400078c10ff */
[----:B------:R-:W-:Y:S01]  /*32e80*/  IADD3 R77, PT, PT, R71, UR5, RZ ;  /* 0x00000005474d7c10 */ /* 0x000fe2000fffe0ff */
[----:B------:R-:W-:Y:S01]  /*32e90*/  VIADD R75, R3, 0xa0 ;  /* 0x000000a0034b7836 */ /* 0x000fe20000000000 */
        /* <DEDUP_REMOVED lines=191> */
[----:B------:R-:W1:Y:S01]  /*33a90*/  LDCU UR6, c[0x0][0x39c] ;  /* 0x00007380ff0677ac */ /* 0x000e620008000800 */
[----:B------:R-:W-:-:S02]  /*33aa0*/  VIADD R77, R77, UR5 ;  /* 0x000000054d4d7c36 */ /* 0x000fc40008000000 */
[----:B------:R-:W-:Y:S02]  /*33ab0*/  VIADD R72, R3, 0xbc ;  /* 0x000000bc03487836 */ /* 0x000fe40000000000 */
[C---:B------:R-:W-:Y:S01]  /*33ac0*/  VIADD R73, R77.reuse, UR5 ;  /* 0x000000054d497c36 */ /* 0x040fe20008000000 */
[C---:B---3--:R-:W-:Y:S01]  /*33ad0*/  LEA R68, P6, R77.reuse, R2, 0x2 ;  /* 0x000000024d447211 */ /* 0x048fe200078c10ff */
[----:B------:R3:W-:Y:S03]  /*33ae0*/  @P2 STG.E desc[UR28][R74.64], R123 ;  /* 0x0000007b4a002986 */ /* 0x0007e6000c10191c */
[----:B------:R-:W-:Y:S01]  /*33af0*/  LEA.HI.X.SX32 R69, R77, R0, 0x2, P6 ;  /* 0x000000004d457211 */ /* 0x000fe200030f16ff */
[C---:B------:R-:W-:Y:S01]  /*33b00*/  VIADD R77, R73.reuse, UR5 ;  /* 0x00000005494d7c36 */ /* 0x040fe20008000000 */
[----:B-----5:R-:W-:Y:S01]  /*33b10*/  LEA R70, P6, R73, R2, 0x2 ;  /* 0x0000000249467211 */ /* 0x020fe200078c10ff */
[----:B------:R-:W-:Y:S01]  /*33b20*/  VIADD R76, R3, 0xbd ;  /* 0x000000bd034c7836 */ /* 0x000fe20000000000 */
[----:B--2---:R-:W-:Y:S01]  /*33b30*/  ISETP.LT.AND P2, PT, R72, UR4, !P0 ;  /* 0x0000000448007c0c */ /* 0x004fe2000c741270 */
[----:B------:R-:W2:Y:S01]  /*33b40*/  LDCU UR4, c[0x0][0x39c] ;  /* 0x00007380ff0477ac */ /* 0x000ea20008000800 */
        /* <DEDUP_REMOVED lines=62> */
[----:B------:R3:W-:Y:S01]  /*33f30*/  @P2 STG.E desc[UR28][R72.64], R5 ;  /* 0x0000000548002986 */ /* 0x0007e2000c10191c */
[----:B----4-:R-:W-:Y:S02]  /*33f40*/  VIADD R71, R75, UR5 ;  /* 0x000000054b477c36 */ /* 0x010fe40008000000 */
[----:B-1----:R-:W-:Y:S01]  /*33f50*/  ISETP.LT.AND P2, PT, R69, UR6, !P0 ;  /* 0x0000000645007c0c */ /* 0x002fe2000c741270 */
[----:B------:R-:W-:Y:S01]  /*33f60*/  VIADD R4, R3, 0xc7 ;  /* 0x000000c703047836 */ /* 0x000fe20000000000 */
[----:B------:R-:W-:Y:S01]  /*33f70*/  LEA.HI.X.SX32 R69, R75, R0, 0x2, P6 ;  /* 0x000000004b457211 */ /* 0x000fe200030f16ff */
[----:B------:R-:W1:Y:S01]  /*33f80*/  LDCU UR6, c[0x0][0x39c] ;  /* 0x00007380ff0677ac */ /* 0x000e620008000800 */
[C---:B------:R-:W-:Y:S01]  /*33f90*/  LEA R70, P6, R71.reuse, R2, 0x2 ;  /* 0x0000000247467211 */ /* 0x040fe200078c10ff */
[----:B------:R-:W-:-:S02]  /*33fa0*/  VIADD R77, R71, UR5 ;  /* 0x00000005474d7c36 */ /* 0x000fc40008000000 */
[----:B------:R4:W-:Y:S01]  /*33fb0*/  @P1 STG.E desc[UR28][R68.64], R6 ;  /* 0x0000000644001986 */ /* 0x0009e2000c10191c */
[----:B------:R-:W-:Y:S02]  /*33fc0*/  LEA.HI.X.SX32 R71, R71, R0, 0x2, P6 ;  /* 0x0000000047477211 */ /* 0x000fe400030f16ff */
[----:B--2---:R-:W-:Y:S01]  /*33fd0*/  ISETP.LT.AND P1, PT, R4, UR7, !P0 ;  /* 0x0000000704007c0c */ /* 0x004fe2000c721270 */
[----:B------:R-:W-:Y:S01]  /*33fe0*/  VIADD R4, R3, 0xc8 ;  /* 0x000000c803047836 */ /* 0x000fe20000000000 */
[----:B------:R-:W-:Y:S01]  /*33ff0*/  LEA R74, P6, R77, R2, 0x2 ;  /* 0x000000024d4a7211 */ /* 0x000fe200078c10ff */
[----:B------:R2:W-:Y:S01]  /*34000*/  @P5 STG.E desc[UR28][R70.64], R7 ;  /* 0x0000000746005986 */ /* 0x0005e2000c10191c */
[----:B---3--:R-:W-:Y:S01]  /*34010*/  VIADD R5, R3, 0xc9 ;  /* 0x000000c903057836 */ /* 0x008fe20000000000 */
[----:B------:R-:W3:Y:S01]  /*34020*/  LDCU UR7, c[0x0][0x39c] ;  /* 0x00007380ff0777ac */ /* 0x000ee20008000800 */
[----:B-----5:R-:W-:Y:S02]  /*34030*/  ISETP.LT.AND P5, PT, R4, UR4, !P0 ;  /* 0x0000000404007c0c */ /* 0x020fe4000c7a1270 */
[C---:B------:R-:W-:Y:S01]  /*34040*/  LEA.HI.X.SX32 R75, R77.reuse, R0, 0x2, P6 ;  /* 0x000000004d4b7211 */ /* 0x040fe200030f16ff */
[----:B------:R-:W5:Y:S01]  /*34050*/  LDCU UR4, c[0x0][0x39c] ;  /* 0x00007380ff0477ac */ /* 0x000f620008000800 */
[----:B------:R-:W-:-:S04]  /*34060*/  VIADD R77, R77, UR5 ;  /* 0x000000054d4d7c36 */ /* 0x000fc80008000000 */
[C---:B----4-:R-:W-:Y:S01]  /*34070*/  VIADD R69, R77.reuse, UR5 ;  /* 0x000000054d457c36 */ /* 0x050fe20008000000 */
[----:B------:R-:W-:Y:S01]  /*34080*/  LEA R4, P6, R77, R2, 0x2 ;  /* 0x000000024d047211 */ /* 0x000fe200078c10ff */
[----:B------:R4:W-:Y:S01]  /*34090*/  @P4 STG.E desc[UR28][R74.64], R8 ;  /* 0x000000084a004986 */ /* 0x0009e2000c10191c */
[----:B-1----:R-:W-:Y:S01]  /*340a0*/  ISETP.LT.AND P4, PT, R5, UR6, !P0 ;  /* 0x0000000605007c0c */ /* 0x002fe2000c781270 */
[----:B------:R-:W1:Y:S01]  /*340b0*/  LDCU UR6, c[0x0][0x39c] ;  /* 0x00007380ff0677ac */ /* 0x000e620008000800 */
[----:B------:R-:W-:Y:S01]  /*340c0*/  LEA.HI.X.SX32 R5, R77, R0, 0x2, P6 ;  /* 0x000000004d057211 */ /* 0x000fe200030f16ff */
[----:B--2---:R-:W-:Y:S01]  /*340d0*/  VIADD R70, R3, 0xca ;  /* 0x000000ca03467836 */ /* 0x004fe20000000000 */
[C---:B------:R-:W-:Y:S02]  /*340e0*/  LEA R6, P6, R69.reuse, R2, 0x2 ;  /* 0x0000000245067211 */ /* 0x040fe400078c10ff */
[C---:B------:R-:W-:Y:S01]  /*340f0*/  IADD3 R71, PT, PT, R69.reuse, UR5, RZ ;  /* 0x0000000545477c10 */ /* 0x040fe2000fffe0ff */
[----:B------:R2:W-:Y:S01]  /*34100*/  @P3 STG.E desc[UR28][R4.64], R9 ;  /* 0x0000000904003986 */ /* 0x0005e2000c10191c */
[----:B------:R-:W-:-:S02]  /*34110*/  LEA.HI.X.SX32 R7, R69, R0, 0x2, P6 ;  /* 0x0000000045077211 */ /* 0x000fc400030f16ff */
[----:B------:R-:W-:Y:S02]  /*34120*/  LEA R68, P6, R71, R2, 0x2 ;  /* 0x0000000247447211 */ /* 0x000fe400078c10ff */
[----:B-----5:R-:W-:Y:S01]  /*34130*/  ISETP.LT.AND P3, PT, R70, UR4, !P0 ;  /* 0x0000000446007c0c */ /* 0x020fe2000c761270 */
[----:B------:R-:W5:Y:S01]  /*34140*/  LDCU UR4, c[0x0][0x39c] ;  /* 0x00007380ff0477ac */ /* 0x000f620008000800 */
[----:B----4-:R-:W-:Y:S01]  /*34150*/  VIADD R8, R3, 0xcb ;  /* 0x000000cb03087836 */ /* 0x010fe20000000000 */
[C---:B------:R-:W-:Y:S01]  /*34160*/  LEA.HI.X.SX32 R69, R71.reuse, R0, 0x2, P6 ;  /* 0x0000000047457211 */ /* 0x040fe200030f16ff */
[----:B------:R-:W-:Y:S01]  /*34170*/  VIADD R71, R71, UR5 ;  /* 0x0000000547477c36 */ /* 0x000fe20008000000 */
[----:B------:R4:W-:Y:S02]  /*34180*/  @P2 STG.E desc[UR28][R6.64], R10 ;  /* 0x0000000a06002986 */ /* 0x0009e4000c10191c */
[----:B---3--:R-:W-:Y:S01]  /*34190*/  ISETP.LT.AND P2, PT, R8, UR7, !P0 ;  /* 0x0000000708007c0c */ /* 0x008fe2000c741270 */
[----:B------:R-:W-:Y:S01]  /*341a0*/  VIADD R8, R3, 0xcc ;  /* 0x000000cc03087836 */ /* 0x000fe20000000000 */
[C---:B--2---:R-:W-:Y:S01]  /*341b0*/  LEA R4, P6, R71.reuse, R2, 0x2 ;  /* 0x0000000247047211 */ /* 0x044fe200078c10ff */
[----:B------:R-:W-:Y:S01]  /*341c0*/  VIADD R9, R71, UR5 ;  /* 0x0000000547097c36 */ /* 0x000fe20008000000 */
[----:B------:R-:W2:Y:S01]  /*341d0*/  LDCU UR7, c[0x0][0x39c] ;  /* 0x00007380ff0777ac */ /* 0x000ea20008000800 */
[----:B------:R3:W-:Y:S01]  /*341e0*/  @P1 STG.E desc[UR28][R68.64], R11 ;  /* 0x0000000b44001986 */ /* 0x0007e2000c10191c */
[----:B-1----:R-:W-:Y:S01]  /*341f0*/  ISETP.LT.AND P1, PT, R8, UR6, !P0 ;  /* 0x0000000608007c0c */ /* 0x002fe2000c721270 */
[----:B------:R-:W-:Y:S01]  /*34200*/  VIADD R8, R3, 0xcd ;  /* 0x000000cd03087836 */ /* 0x000fe20000000000 */
[----:B------:R-:W-:Y:S01]  /*34210*/  LEA.HI.X.SX32 R5, R71, R0, 0x2, P6 ;  /* 0x0000000047057211 */ /* 0x000fe200030f16ff */
[C---:B------:R-:W-:Y:S01]  /*34220*/  VIADD R71, R9.reuse, UR5 ;  /* 0x0000000509477c36 */ /* 0x040fe20008000000 */
[C---:B----4-:R-:W-:Y:S01]  /*34230*/  LEA R6, P6, R9.reuse, R2, 0x2 ;  /* 0x0000000209067211 */ /* 0x050fe200078c10ff */
[----:B------:R-:W1:Y:S02]  /*34240*/  LDCU UR6, c[0x0][0x39c] ;  /* 0x00007380ff0677ac */ /* 0x000e640008000800 */
[----:B------:R-:W-:Y:S01]  /*34250*/  @P5 STG.E desc[UR28][R4.64], R12 ;  /* 0x0000000c04005986 */ /* 0x000fe2000c10191c */
[----:B------:R-:W-:-:S02]  /*34260*/  LEA.HI.X.SX32 R7, R9, R0, 0x2, P6 ;  /* 0x0000000009077211 */ /* 0x000fc400030f16ff */
[----:B-----5:R-:W-:Y:S01]  /*34270*/  ISETP.LT.AND P5, PT, R8, UR4, !P0 ;  /* 0x0000000408007c0c */ /* 0x020fe2000c7a1270 */
[C---:B---3--:R-:W-:Y:S01]  /*34280*/  VIADD R69, R71.reuse, UR5 ;  /* 0x0000000547457c36 */ /* 0x048fe20008000000 */
[----:B------:R-:W-:Y:S01]  /*34290*/  LEA R8, P6, R71, R2, 0x2 ;  /* 0x0000000247087211 */ /* 0x000fe200078c10ff */
[----:B------:R-:W-:Y:S01]  /*342a0*/  VIADD R11, R3, 0xce ;  /* 0x000000ce030b7836 */ /* 0x000fe20000000000 */
[----:B------:R-:W3:Y:S02]  /*342b0*/  LDCU UR4, c[0x0][0x39c] ;  /* 0x00007380ff0477ac */ /* 0x000ee40008000800 */
        /* <DEDUP_REMOVED lines=10> */
[----:B------:R-:W1:Y:S02]  /*34360*/  LDCU UR6, c[0x0][0x39c] ;  /* 0x00007380ff0677ac */ /* 0x000e640008000800 */
[----:B------:R1:W-:Y:S01]  /*34370*/  @P2 STG.E desc[UR28][R10.64], R15 ;  /* 0x0000000f0a002986 */ /* 0x0003e2000c10191c */
[C---:B----4-:R-:W-:Y:S01]  /*34380*/  VIADD R13, R69.reuse, UR5 ;  /* 0x00000005450d7c36 */ /* 0x050fe20008000000 */
[----:B------:R-:W-:-:S02]  /*34390*/  LEA R4, P2, R69, R2, 0x2 ;  /* 0x0000000245047211 */ /* 0x000fc400078410ff */
[----:B------:R-:W-:Y:S02]  /*343a0*/  IADD3 R7, PT, PT, R3, 0xd0, RZ ;  /* 0x000000d003077810 */ /* 0x000fe40007ffe0ff */
[----:B------:R-:W-:Y:S02]  /*343b0*/  LEA R6, P6, R13, R2, 0x2 ;  /* 0x000000020d067211 */ /* 0x000fe400078c10ff */
[-C--:B------:R-:W-:Y:S02]  /*343c0*/  LEA.HI.X.SX32 R5, R69, R0.reuse, 0x2, P2 ;  /* 0x0000000045057211 */ /* 0x080fe400010f16ff */
[----:B---3--:R-:W-:Y:S01]  /*343d0*/  ISETP.LT.AND P2, PT, R7, UR4, !P0 ;  /* 0x0000000407007c0c */ /* 0x008fe2000c741270 */
[----:B------:R-:W3:Y:S01]  /*343e0*/  LDCU UR4, c[0x0][0x39c] ;  /* 0x00007380ff0477ac */ /* 0x000ee20008000800 */
[----:B-----5:R-:W-:Y:S01]  /*343f0*/  VIADD R8, R3, 0xd1 ;  /* 0x000000d103087836 */ /* 0x020fe20000000000 */
[C---:B------:R-:W-:Y:S01]  /*34400*/  LEA.HI.X.SX32 R7, R13.reuse, R0, 0x2, P6 ;  /* 0x000000000d077211 */ /* 0x040fe200030f16ff */
[----:B------:R-:W-:Y:S01]  /*34410*/  VIADD R13, R13, UR5 ;  /* 0x000000050d0d7c36 */ /* 0x000fe20008000000 */
[----:B------:R4:W-:Y:S01]  /*34420*/  @P1 STG.E desc[UR28][R4.64], R16 ;  /* 0x0000001004001986 */ /* 0x0009e2000c10191c */
[----:B-1----:R-:W-:Y:S01]  /*34430*/  VIADD R10, R3, 0xd2 ;  /* 0x000000d2030a7836 */ /* 0x002fe20000000000 */
[----:B--2---:R-:W-:Y:S01]  /*34440*/  ISETP.LT.AND P1, PT, R8, UR7, !P0 ;  /* 0x0000000708007c0c */ /* 0x004fe2000c721270 */
[----:B------:R-:W1:Y:S01]  /*34450*/  LDCU UR7, c[0x0][0x39c] ;  /* 0x00007380ff0777ac */ /* 0x000e620008000800 */
[----:B------:R2:W-:Y:S01]  /*34460*/  @P5 STG.E desc[UR28][R6.64], R17 ;  /* 0x0000001106005986 */ /* 0x0005e2000c10191c */
[C---:B------:R-:W-:Y:S01]  /*34470*/  LEA R8, P5, R13.reuse, R2, 0x2 ;  /* 0x000000020d087211 */ /* 0x040fe200078a10ff */
[----:B------:R-:W-:-:S03]  /*34480*/  VIADD R11, R13, UR5 ;  /* 0x000000050d0b7c36 */ /* 0x000fc60008000000 */
[----:B------:R-:W-:Y:S02]  /*34490*/  LEA.HI.X.SX32 R9, R13, R0, 0x2, P5 ;  /* 0x000000000d097211 */ /* 0x000fe400028f16ff */
[----:B------:R-:W-:Y:S01]  /*344a0*/  ISETP.LT.AND P5, PT, R10, UR6, !P0 ;  /* 0x000000060a007c0c */ /* 0x000fe2000c7a1270 */
[----:B------:R-:W5:Y:S01]  /*344b0*/  LDCU UR6, c[0x0][0x39c] ;  /* 0x00007380ff0677ac */ /* 0x000f620008000800 */
[----:B----4-:R-:W-:Y:S01]  /*344c0*/  VIADD R5, R3, 0xd3 ;  /* 0x000000d303057836 */ /* 0x010fe20000000000 */
[C---:B------:R-:W-:Y:S01]  /*344d0*/  LEA R4, P6, R11.reuse, R2, 0x2 ;  /* 0x000000020b047211 */ /* 0x040fe200078c10ff */
[----:B--2---:R-:W-:Y:S01]  /*344e0*/  VIADD R7, R11, UR5 ;  /* 0x000000050b077c36 */ /* 0x004fe20008000000 */
        /* <DEDUP_REMOVED lines=9> */
[----:B--2---:R-:W-:Y:S01]  /*34580*/  VIADD R8, R3, 0xd5 ;  /* 0x000000d503087836 */ /* 0x004fe20000000000 */
[----:B------:R2:W-:Y:S01]  /*34590*/  @P3 STG.E desc[UR28][R4.64], R19 ;  /* 0x0000001304003986 */ /* 0x0005e2000c10191c */
[----:B-1----:R-:W-:Y:S01]  /*345a0*/  ISETP.LT.AND P3, PT, R11, UR7, !P0 ;  /* 0x000000070b007c0c */ /* 0x002fe2000c761270 */
[----:B------:R-:W1:Y:S01]  /*345b0*/  LDCU UR7, c[0x0][0x39c] ;  /* 0x00007380ff0777ac */ /* 0x000e620008000800 */
[C---:B------:R-:W-:Y:S01]  /*345c0*/  LEA.HI.X.SX32 R11, R13.reuse, R0, 0x2, P6 ;  /* 0x000000000d0b7211 */ /* 0x040fe200030f16ff */
[----:B------:R4:W-:Y:S01]  /*345d0*/  @P2 STG.E desc[UR28][R6.64], R20 ;  /* 0x0000001406002986 */ /* 0x0009e2000c10191c */
[----:B------:R-:W-:Y:S01]  /*345e0*/  VIADD R13, R13, UR5 ;  /* 0x000000050d0d7c36 */ /* 0x000fe20008000000 */
[----:B-----5:R-:W-:Y:S01]  /*345f0*/  ISETP.LT.AND P2, PT, R8, UR6, !P0 ;  /* 0x0000000608007c0c */ /* 0x020fe2000c741270 */
[----:B------:R-:W5:Y:S03]  /*34600*/  LDCU UR6, c[0x0][0x39c] ;  /* 0x00007380ff0677ac */ /* 0x000f660008000800 */
[----:B------:R-:W-:-:S02]  /*34610*/  IADD3 R9, PT, PT, R13, UR5, RZ ;  /* 0x000000050d097c10 */ /* 0x000fc4000fffe0ff */
[----:B--2---:R-:W-:Y:S01]  /*34620*/  LEA R4, P6, R13, R2, 0x2 ;  /* 0x000000020d047211 */ /* 0x004fe200078c10ff */
[----:B------:R-:W-:-:S03]  /*34630*/  VIADD R8, R3, 0xd6 ;  /* 0x000000d603087836 */ /* 0x000fc60000000000 */
[----:B------:R-:W-:Y:S01]  /*34640*/  LEA.HI.X.SX32 R5, R13, R0, 0x2, P6 ;  /* 0x000000000d057211 */ /* 0x000fe200030f16ff */
[C---:B------:R-:W-:Y:S01]  /*34650*/  VIADD R13, R9.reuse, UR5 ;  /* 0x00000005090d7c36 */ /* 0x040fe20008000000 */
[C---:B----4-:R-:W-:Y:S01]  /*34660*/  LEA R6, P6, R9.reuse, R2, 0x2 ;  /* 0x0000000209067211 */ /* 0x050fe200078c10ff */
[----:B------:R2:W-:Y:S01]  /*34670*/  @P1 STG.E desc[UR28][R10.64], R21 ;  /* 0x000000150a001986 */ /* 0x0005e2000c10191c */
[----:B---3--:R-:W-:Y:S01]  /*34680*/  ISETP.LT.AND P1, PT, R8, UR4, !P0 ;  /* 0x0000000408007c0c */ /* 0x008fe2000c721270 */
[----:B------:R-:W3:Y:S01]  /*34690*/  LDCU UR4, c[0x0][0x39c] ;  /* 0x00007380ff0477ac */ /* 0x000ee20008000800 */
[----:B------:R-:W-:Y:S01]  /*346a0*/  LEA.HI.X.SX32 R7, R9, R0, 0x2, P6 ;  /* 0x0000000009077211 */ /* 0x000fe200030f16ff */
[----:B------:R-:W-:Y:S01]  /*346b0*/  VIADD R12, R3, 0xd7 ;  /* 0x000000d7030c7836 */ /* 0x000fe20000000000 */
[C---:B------:R-:W-:Y:S01]  /*346c0*/  LEA R8, P6, R13.reuse, R2, 0x2 ;  /* 0x000000020d087211 */ /* 0x040fe200078c10ff */
[----:B------:R4:W-:Y:S03]  /*346d0*/  @P5 STG.E desc[UR28][R4.64], R22 ;  /* 0x0000001604005986 */ /* 0x0009e6000c10191c */
[C---:B------:R-:W-:Y:S01]  /*346e0*/  LEA.HI.X.SX32 R9, R13.reuse, R0, 0x2, P6 ;  /* 0x000000000d097211 */ /* 0x040fe200030f16ff */
[----:B------:R-:W-:Y:S01]  /*346f0*/  VIADD R13, R13, UR5 ;  /* 0x000000050d0d7c36 */ /* 0x000fe20008000000 */
[----:B-----5:R-:W-:Y:S01]  /*34700*/  ISETP.LT.AND P5, PT, R12, UR6, !P0 ;  /* 0x000000060c007c0c */ /* 0x020fe2000c7a1270 */
[----:B--2---:R-:W-:Y:S01]  /*34710*/  VIADD R10, R3, 0xd8 ;  /* 0x000000d8030a7836 */ /* 0x004fe20000000000 */
[----:B------:R-:W2:Y:S01]  /*34720*/  LDCU UR6, c[0x0][0x39c] ;  /* 0x00007380ff0677ac */ /* 0x000ea20008000800 */
[----:B------:R5:W-:Y:S01]  /*34730*/  @P4 STG.E desc[UR28][R6.64], R23 ;  /* 0x0000001706004986 */ /* 0x000be2000c10191c */
[----:B------:R-:W-:-:S02]  /*34740*/  VIADD R11, R13, UR5 ;  /* 0x000000050d0b7c36 */ /* 0x000fc40008000000 */
[----:B-1----:R-:W-:Y:S01]  /*34750*/  ISETP.LT.AND P4, PT, R10, UR7, !P0 ;  /* 0x000000070a007c0c */ /* 0x002fe2000c781270 */
[----:B------:R-:W1:Y:S01]  /*34760*/  LDCU UR7, c[0x0][0x39c] ;  /* 0x00007380ff0777ac */ /* 0x000e620008000800 */
[----:B----4-:R-:W-:Y:S01]  /*34770*/  LEA R4, P6, R13, R2, 0x2 ;  /* 0x000000020d047211 */ /* 0x010fe200078c10ff */
[----:B------:R-:W-:Y:S01]  /*34780*/  VIADD R10, R3, 0xd9 ;  /* 0x000000d9030a7836 */ /* 0x000fe20000000000 */
[----:B------:R4:W-:Y:S02]  /*34790*/  @P3 STG.E desc[UR28][R8.64], R24 ;  /* 0x0000001808003986 */ /* 0x0009e4000c10191c */
[----:B------:R-:W-:Y:S01]  /*347a0*/  LEA.HI.X.SX32 R5, R13, R0, 0x2, P6 ;  /* 0x000000000d057211 */ /* 0x000fe200030f16ff */
[C---:B------:R-:W-:Y:S01]  /*347b0*/  VIADD R13, R11.reuse, UR5 ;  /* 0x000000050b0d7c36 */ /* 0x040fe20008000000 */
[----:B-----5:R-:W-:Y:S02]  /*347c0*/  LEA R6, P6, R11, R2, 0x2 ;  /* 0x000000020b067211 */ /* 0x020fe400078c10ff */
[----:B---3--:R-:W-:Y:S01]  /*347d0*/  ISETP.LT.AND P3, PT, R10, UR4, !P0 ;  /* 0x000000040a007c0c */ /* 0x008fe2000c761270 */
[----:B------:R-:W3:Y:S01]  /*347e0*/  LDCU UR4, c[0x0][0x39c] ;  /* 0x00007380ff0477ac */ /* 0x000ee20008000800 */
[----:B------:R-:W-:Y:S01]  /*347f0*/  VIADD R10, R3, 0xda ;  /* 0x000000da030a7836 */ /* 0x000fe20000000000 */
[----:B------:R-:W-:Y:S01]  /*34800*/  LEA.HI.X.SX32 R7, R11, R0, 0x2, P6 ;  /* 0x000000000b077211 */ /* 0x000fe200030f16ff */
[C---:B------:R-:W-:Y:S01]  /*34810*/  VIADD R15, R13.reuse, UR5 ;  /* 0x000000050d0f7c36 */ /* 0x040fe20008000000 */
[----:B----4-:R-:W-:Y:S01]  /*34820*/  LEA R8, P6, R13, R2, 0x2 ;  /* 0x000000020d087211 */ /* 0x010fe200078c10ff */
[----:B------:R4:W-:Y:S01]  /*34830*/  @P2 STG.E desc[UR28][R4.64], R25 ;  /* 0x0000001904002986 */ /* 0x0009e2000c10191c */
[----:B------:R-:W-:Y:S01]  /*34840*/  VIADD R11, R3, 0xdb ;  /* 0x000000db030b7836 */ /* 0x000fe20000000000 */
[----:B--2---:R-:W-:Y:S01]  /*34850*/  ISETP.LT.AND P2, PT, R10, UR6, !P0 ;  /* 0x000000060a007c0c */ /* 0x004fe2000c741270 */
[----:B------:R-:W2:Y:S01]  /*34860*/  LDCU UR6, c[0x0][0x39c] ;  /* 0x00007380ff0677ac */ /* 0x000ea20008000800 */
[----:B------:R-:W-:-:S02]  /*34870*/  LEA.HI.X.SX32 R9, R13, R0, 0x2, P6 ;  /* 0x000000000d097211 */ /* 0x000fc400030f16ff */
[----:B------:R-:W-:Y:S01]  /*34880*/  LEA R10, P6, R15, R2, 0x2 ;  /* 0x000000020f0a7211 */ /* 0x000fe200078c10ff */
[----:B------:R5:W-:Y:S01]  /*34890*/  @P1 STG.E desc[UR28][R6.64], R26 ;  /* 0x0000001a06001986 */ /* 0x000be2000c10191c */
[----:B-1----:R-:W-:Y:S01]  /*348a0*/  ISETP.LT.AND P1, PT, R11, UR7, !P0 ;  /* 0x000000070b007c0c */ /* 0x002fe2000c721270 */
[----:B------:R-:W-:Y:S01]  /*348b0*/  VIADD R12, R3, 0xdc ;  /* 0x000000dc030c7836 */ /* 0x000fe20000000000 */
[C---:B------:R-:W-:Y:S01]  /*348c0*/  LEA.HI.X.SX32 R11, R15.reuse, R0, 0x2, P6 ;  /* 0x000000000f0b7211 */ /* 0x040fe200030f16ff */
[----:B------:R-:W1:Y:S01]  /*348d0*/  LDCU UR7, c[0x0][0x39c] ;  /* 0x00007380ff0777ac */ /* 0x000e620008000800 */
[----:B------:R-:W-:Y:S01]  /*348e0*/  IADD3 R15, PT, PT, R15, UR5, RZ ;  /* 0x000000050f0f7c10 */ /* 0x000fe2000fffe0ff */
[----:B------:R2:W-:Y:S01]  /*348f0*/  @P5 STG.E desc[UR28][R8.64], R27 ;  /* 0x0000001b08005986 */ /* 0x0005e2000c10191c */
[----:B---3--:R-:W-:Y:S01]  /*34900*/  ISETP.LT.AND P5, PT, R12, UR4, !P0 ;  /* 0x000000040c007c0c */ /* 0x008fe2000c7a1270 */
[----:B------:R-:W3:Y:S02]  /*34910*/  LDCU UR4, c[0x0][0x39c] ;  /* 0x00007380ff0477ac */ /* 0x000ee40008000800 */
[C---:B------:R-:W-:Y:S01]  /*34920*/  VIADD R13, R15.reuse, UR5 ;  /* 0x000000050f0d7c36 */ /* 0x040fe20008000000 */
[----:B------:R1:W-:Y:S01]  /*34930*/  @P4 STG.E desc[UR28][R10.64], R28 ;  /* 0x0000001c0a004986 */ /* 0x0003e2000c10191c */
[----:B----4-:R-:W-:Y:S01]  /*34940*/  LEA R4, P4, R15, R2, 0x2 ;  /* 0x000000020f047211 */ /* 0x010fe200078810ff */
[----:B-----5:R-:W-:-:S02]  /*34950*/  VIADD R7, R3, 0xdd ;  /* 0x000000dd03077836 */ /* 0x020fc40000000000 */
[----:B------:R-:W-:Y:S02]  /*34960*/  LEA R6, P6, R13, R2, 0x2 ;  /* 0x000000020d067211 */ /* 0x000fe400078c10ff */
[-C--:B------:R-:W-:Y:S01]  /*34970*/  LEA.HI.X.SX32 R5, R15, R0.reuse, 0x2, P4 ;  /* 0x000000000f057211 */ /* 0x080fe200020f16ff */
[----:B--2---:R-:W-:Y:S01]  /*34980*/  VIADD R8, R3, 0xde ;  /* 0x000000de03087836 */ /* 0x004fe20000000000 */
[----:B------:R-:W-:Y:S01]  /*34990*/  ISETP.LT.AND P4, PT, R7, UR6, !P0 ;  /* 0x0000000607007c0c */ /* 0x000fe2000c781270 */
[----:B------:R-:W2:Y:S01]  /*349a0*/  LDCU UR6, c[0x0][0x39c] ;  /* 0x00007380ff0677ac */ /* 0x000ea20008000800 */
[C---:B------:R-:W-:Y:S01]  /*349b0*/  LEA.HI.X.SX32 R7, R13.reuse, R0, 0x2, P6 ;  /* 0x000000000d077211 */ /* 0x040fe200030f16ff */
[----:B------:R-:W-:Y:S01]  /*349c0*/  VIADD R13, R13, UR5 ;  /* 0x000000050d0d7c36 */ /* 0x000fe20008000000 */
[----:B------:R4:W-:Y:S01]  /*349d0*/  @P3 STG.E desc[UR28][R4.64], R29 ;  /* 0x0000001d04003986 */ /* 0x0009e2000c10191c */
[----:B-1----:R-:W-:Y:S01]  /*349e0*/  ISETP.LT.AND P3, PT, R8, UR7, !P0 ;  /* 0x0000000708007c0c */ /* 0x002fe2000c761270 */
[----:B------:R-:W-:Y:S01]  /*349f0*/  VIADD R10, R3, 0xdf ;  /* 0x000000df030a7836 */ /* 0x000fe20000000000 */
[----:B------:R-:W1:Y:S01]  /*34a00*/  LDCU UR7, c[0x0][0x39c] ;  /* 0x00007380ff0777ac */ /* 0x000e620008000800 */
[----:B------:R5:W-:Y:S01]  /*34a10*/  @P2 STG.E desc[UR28][R6.64], R30 ;  /* 0x0000001e06002986 */ /* 0x000be2000c10191c */
[C---:B------:R-:W-:Y:S01]  /*34a20*/  LEA R8, P2, R13.reuse, R2, 0x2 ;  /* 0x000000020d087211 */ /* 0x040fe200078410ff */
[----:B------:R-:W-:-:S03]  /*34a30*/  VIADD R11, R13, UR5 ;  /* 0x000000050d0b7c36 */ /* 0x000fc60008000000 */
[----:B------:R-:W-:Y:S02]  /*34a40*/  LEA.HI.X.SX32 R9, R13, R0, 0x2, P2 ;  /* 0x000000000d097211 */ /* 0x000fe400010f16ff */
[----:B---3--:R-:W-:Y:S01]  /*34a50*/  ISETP.LT.AND P2, PT, R10, UR4, !P0 ;  /* 0x000000040a007c0c */ /* 0x008fe2000c741270 */
[----:B------:R-:W3:Y:S01]  /*34a60*/  LDCU UR4, c[0x0][0x39c] ;  /* 0x00007380ff0477ac */ /* 0x000ee20008000800 */
[----:B----4-:R-:W-:Y:S01]  /*34a70*/  VIADD R5, R3, 0xe0 ;  /* 0x000000e003057836 */ /* 0x010fe20000000000 */
        /* <DEDUP_REMOVED lines=13> */
[----:B-1----:R-:W-:Y:S01]  /*34b50*/  ISETP.LT.AND P5, PT, R11, UR7, !P0 ;  /* 0x000000070b007c0c */ /* 0x002fe2000c7a1270 */
[----:B------:R-:W1:Y:S01]  /*34b60*/  LDCU UR7, c[0x0][0x39c] ;  /* 0x00007380ff0777ac */ /* 0x000e620008000800 */
[C---:B------:R-:W-:Y:S01]  /*34b70*/  LEA.HI.X.SX32 R11, R13.reuse, R0, 0x2, P6 ;  /* 0x000000000d0b7211 */ /* 0x040fe200030f16ff */
[----:B------:R5:W-:Y:S01]  /*34b80*/  @P4 STG.E desc[UR28][R6.64], R33 ;  /* 0x0000002106004986 */ /* 0x000be2000c10191c */
[----:B---3--:R-:W-:Y:S01]  /*34b90*/  ISETP.LT.AND P4, PT, R8, UR4, !P0 ;  /* 0x0000000408007c0c */ /* 0x008fe2000c781270 */
[----:B------:R-:W3:Y:S01]  /*34ba0*/  LDCU UR4, c[0x0][0x39c] ;  /* 0x00007380ff0477ac */ /* 0x000ee20008000800 */
[----:B------:R-:W-:Y:S01]  /*34bb0*/  IADD3 R13, PT, PT, R13, UR5, RZ ;  /* 0x000000050d0d7c10 */ /* 0x000fe2000fffe0ff */
[----:B------:R-:W-:-:S03]  /*34bc0*/  VIADD R8, R3, 0xe3 ;  /* 0x000000e303087836 */ /* 0x000fc60000000000 */
[C---:B----4-:R-:W-:Y:S01]  /*34bd0*/  LEA R4, P6, R13.reuse, R2, 0x2 ;  /* 0x000000020d047211 */ /* 0x050fe200078c10ff */
[C---:B------:R-:W-:Y:S01]  /*34be0*/  VIADD R9, R13.reuse, UR5 ;  /* 0x000000050d097c36 */ /* 0x040fe20008000000 */
[----:B------:R4:W-:Y:S02]  /*34bf0*/  @P3 STG.E desc[UR28][R10.64], R34 ;  /* 0x000000220a003986 */ /* 0x0009e4000c10191c */
        /* <DEDUP_REMOVED lines=10> */
[----:B----4-:R-:W-:Y:S01]  /*34ca0*/  VIADD R10, R3, 0xe5 ;  /* 0x000000e5030a7836 */ /* 0x010fe20000000000 */
[C---:B------:R-:W-:Y:S01]  /*34cb0*/  LEA.HI.X.SX32 R9, R13.reuse, R0, 0x2, P6 ;  /* 0x000000000d097211 */ /* 0x040fe200030f16ff */
[----:B------:R-:W3:Y:S01]  /*34cc0*/  LDCU UR4, c[0x0][0x39c] ;  /* 0x00007380ff0477ac */ /* 0x000ee20008000800 */
[----:B------:R-:W-:Y:S01]  /*34cd0*/  VIADD R13, R13, UR5 ;  /* 0x000000050d0d7c36 */ /* 0x000fe20008000000 */
[----:B------:R4:W-:Y:S01]  /*34ce0*/  @P1 STG.E desc[UR28][R6.64], R36 ;  /* 0x0000002406001986 */ /* 0x0009e2000c10191c */
[----:B-1----:R-:W-:Y:S01]  /*34cf0*/  ISETP.LT.AND P1, PT, R10, UR7, !P0 ;  /* 0x000000070a007c0c */ /* 0x002fe2000c721270 */
[----:B------:R-:W1:Y:S01]  /*34d00*/  LDCU UR7, c[0x0][0x39c] ;  /* 0x00007380ff0777ac */ /* 0x000e620008000800 */
[----:B------:R-:W-:-:S02]  /*34d10*/  VIADD R11, R13, UR5 ;  /* 0x000000050d0b7c36 */ /* 0x000fc40008000000 */
[----:B------:R-:W-:Y:S01]  /*34d20*/  VIADD R10, R3, 0xe6 ;  /* 0x000000e6030a7836 */ /* 0x000fe20000000000 */
[C---:B-----5:R-:W-:Y:S01]  /*34d30*/  LEA R4, P6, R13.reuse, R2, 0x2 ;  /* 0x000000020d047211 */ /* 0x060fe200078c10ff */
[----:B------:R5:W-:Y:S03]  /*34d40*/  @P5 STG.E desc[UR28][R8.64], R37 ;  /* 0x0000002508005986 */ /* 0x000be6000c10191c */
[----:B------:R-:W-:Y:S01]  /*34d50*/  LEA.HI.X.SX32 R5, R13, R0, 0x2, P6 ;  /* 0x000000000d057211 */ /* 0x000fe200030f16ff */
[C---:B------:R-:W-:Y:S01]  /*34d60*/  VIADD R13, R11.reuse, UR5 ;  /* 0x000000050b0d7c36 */ /* 0x040fe20008000000 */
[----:B----4-:R-:W-:Y:S02]  /*34d70*/  LEA R6, P6, R11, R2, 0x2 ;  /* 0x000000020b067211 */ /* 0x010fe400078c10ff */
[----:B--2---:R-:W-:Y:S01]  /*34d80*/  ISETP.LT.AND P5, PT, R10, UR6, !P0 ;  /* 0x000000060a007c0c */ /* 0x004fe2000c7a1270 */
[----:B------:R-:W2:Y:S01]  /*34d90*/  LDCU UR6, c[0x0][0x39c] ;  /* 0x00007380ff0677ac */ /* 0x000ea20008000800 */
[----:B------:R-:W-:Y:S01]  /*34da0*/  VIADD R10, R3, 0xe7 ;  /* 0x000000e7030a7836 */ /* 0x000fe20000000000 */
[----:B------:R-:W-:Y:S01]  /*34db0*/  LEA.HI.X.SX32 R7, R11, R0, 0x2, P6 ;  /* 0x000000000b077211 */ /* 0x000fe200030f16ff */
[C---:B------:R-:W-:Y:S01]  /*34dc0*/  VIADD R15, R13.reuse, UR5 ;  /* 0x000000050d0f7c36 */ /* 0x040fe20008000000 */
[----:B-----5:R-:W-:Y:S01]  /*34dd0*/  LEA R8, P6, R13, R2, 0x2 ;  /* 0x000000020d087211 */ /* 0x020fe200078c10ff */
[----:B------:R4:W-:Y:S01]  /*34de0*/  @P4 STG.E desc[UR28][R4.64], R38 ;  /* 0x0000002604004986 */ /* 0x0009e2000c10191c */
[----:B---3--:R-:W-:Y:S01]  /*34df0*/  ISETP.LT.AND P4, PT, R10, UR4, !P0 ;  /* 0x000000040a007c0c */ /* 0x008fe2000c781270 */
[----:B------:R-:W3:Y:S01]  /*34e00*/  LDCU UR4, c[0x0][0x39c] ;  /* 0x00007380ff0477ac */ /* 0x000ee20008000800 */
[----:B------:R-:W-:-:S02]  /*34e10*/  IADD3 R11, PT, PT, R3, 0xe8, RZ ;  /* 0x000000e8030b7810 */ /* 0x000fc40007ffe0ff */
[----:B------:R-:W-:Y:S02]  /*34e20*/  LEA.HI.X.SX32 R9, R13, R0, 0x2, P6 ;  /* 0x000000000d097211 */ /* 0x000fe400030f16ff */
[----:B------:R-:W-:Y:S01]  /*34e30*/  LEA R10, P6, R15, R2, 0x2 ;  /* 0x000000020f0a7211 */ /* 0x000fe200078c10ff */
[----:B------:R5:W-:Y:S01]  /*34e40*/  @P3 STG.E desc[UR28][R6.64], R39 ;  /* 0x0000002706003986 */ /* 0x000be2000c10191c */
[----:B-1----:R-:W-:Y:S01]  /*34e50*/  ISETP.LT.AND P3, PT, R11, UR7, !P0 ;  /* 0x000000070b007c0c */ /* 0x002fe2000c761270 */
[----:B------:R-:W-:Y:S01]  /*34e60*/  VIADD R12, R3, 0xe9 ;  /* 0x000000e9030c7836 */ /* 0x000fe20000000000 */
[C---:B------:R-:W-:Y:S01]  /*34e70*/  LEA.HI.X.SX32 R11, R15.reuse, R0, 0x2, P6 ;  /* 0x000000000f0b7211 */ /* 0x040fe200030f16ff */
[----:B------:R-:W1:Y:S01]  /*34e80*/  LDCU UR7, c[0x0][0x39c] ;  /* 0x00007380ff0777ac */ /* 0x000e620008000800 */
[----:B------:R-:W-:Y:S01]  /*34e90*/  VIADD R15, R15, UR5 ;  /* 0x000000050f0f7c36 */ /* 0x000fe20008000000 */
[----:B------:R3:W-:Y:S01]  /*34ea0*/  @P2 STG.E desc[UR28][R8.64], R40 ;  /* 0x0000002808002986 */ /* 0x0007e2000c10191c */
[----:B--2---:R-:W-:Y:S01]  /*34eb0*/  ISETP.LT.AND P2, PT, R12, UR6, !P0 ;  /* 0x000000060c007c0c */ /* 0x004fe2000c741270 */
[----:B------:R-:W2:Y:S01]  /*34ec0*/  LDCU UR6, c[0x0][0x39c] ;  /* 0x00007380ff0677ac */ /* 0x000ea20008000800 */
[C---:B------:R-:W-:Y:S01]  /*34ed0*/  VIADD R13, R15.reuse, UR5 ;  /* 0x000000050f0d7c36 */ /* 0x040fe20008000000 */
[----:B------:R1:W-:Y:S01]  /*34ee0*/  @P1 STG.E desc[UR28][R10.64], R41 ;  /* 0x000000290a001986 */ /* 0x0003e2000c10191c */
[----:B----4-:R-:W-:Y:S01]  /*34ef0*/  LEA R4, P1, R15, R2, 0x2 ;  /* 0x000000020f047211 */ /* 0x010fe200078210ff */
[----:B-----5:R-:W-:-:S02]  /*34f00*/  VIADD R7, R3, 0xea ;  /* 0x000000ea03077836 */ /* 0x020fc40000000000 */
        /* <DEDUP_REMOVED lines=8> */
[----:B-1----:R-:W-:Y:S01]  /*34f90*/  VIADD R10, R3, 0xec ;  /* 0x000000ec030a7836 */ /* 0x002fe20000000000 */
[----:B------:R-:W-:Y:S01]  /*34fa0*/  ISETP.LT.AND P5, PT, R8, UR7, !P0 ;  /* 0x0000000708007c0c */ /* 0x000fe2000c7a1270 */
[----:B------:R-:W1:Y:S01]  /*34fb0*/  LDCU UR7, c[0x0][0x39c] ;  /* 0x00007380ff0777ac */ /* 0x000e620008000800 */
[----:B------:R5:W-:Y:S01]  /*34fc0*/  @P4 STG.E desc[UR28][R6.64], R43 ;  /* 0x0000002b06004986 */ /* 0x000be2000c10191c */
[C---:B------:R-:W-:Y:S01]  /*34fd0*/  LEA R8, P4, R13.reuse, R2, 0x2 ;  /* 0x000000020d087211 */ /* 0x040fe200078810ff */
[----:B------:R-:W-:-:S03]  /*34fe0*/  VIADD R11, R13, UR5 ;  /* 0x000000050d0b7c36 */ /* 0x000fc60008000000 */
[----:B------:R-:W-:Y:S02]  /*34ff0*/  LEA.HI.X.SX32 R9, R13, R0, 0x2, P4 ;  /* 0x000000000d097211 */ /* 0x000fe400020f16ff */
[----:B--2---:R-:W-:Y:S01]  /*35000*/  ISETP.LT.AND P4, PT, R10, UR6, !P0 ;  /* 0x000000060a007c0c */ /* 0x004fe2000c781270 */
[----:B------:R-:W2:Y:S01]  /*35010*/  LDCU UR6, c[0x0][0x39c] ;  /* 0x00007380ff0677ac */ /* 0x000ea20008000800 */
[----:B----4-:R-:W-:Y:S01]  /*35020*/  VIADD R5, R3, 0xed ;  /* 0x000000ed03057836 */ /* 0x010fe20000000000 */
[C---:B------:R-:W-:Y:S01]  /*35030*/  LEA R4, P6, R11.reuse, R2, 0x2 ;  /* 0x000000020b047211 */ /* 0x040fe200078c10ff */
[----:B-----5:R-:W-:Y:S01]  /*35040*/  VIADD R7, R11, UR5 ;  /* 0x000000050b077c36 */ /* 0x020fe20008000000 */
[----:B------:R4:W-:Y:S02]  /*35050*/  @P3 STG.E desc[UR28][R8.64], R44 ;  /* 0x0000002c08003986 */ /* 0x0009e4000c10191c */
[----:B---3--:R-:W-:Y:S01]  /*35060*/  ISETP.LT.AND P3, PT, R5, UR4, !P0 ;  /* 0x0000000405007c0c */ /* 0x008fe2000c761270 */
[----:B------:R-:W3:Y:S01]  /*35070*/  LDCU UR4, c[0x0][0x39c] ;  /* 0x00007380ff0477ac */ /* 0x000ee20008000800 */
[----:B------:R-:W-:-:S02]  /*35080*/  LEA.HI.X.SX32 R5, R11, R0, 0x2, P6 ;  /* 0x000000000b057211 */ /* 0x000fc400030f16ff */
[C---:B------:R-:W-:Y:S02]  /*35090*/  LEA R6, P6, R7.reuse, R2, 0x2 ;  /* 0x0000000207067211 */ /* 0x040fe400078c10ff */
[----:B------:R-:W-:Y:S01]  /*350a0*/  IADD3 R13, PT, PT, R7, UR5, RZ ;  /* 0x00000005070d7c10 */ /* 0x000fe2000fffe0ff */
[----:B------:R-:W-:Y:S01]  /*350b0*/  VIADD R11, R3, 0xee ;  /* 0x000000ee030b7836 */ /* 0x000fe20000000000 */
        /* <DEDUP_REMOVED lines=8> */
[----:B--2---:R-:W-:Y:S01]  /*35140*/  ISETP.LT.AND P1, PT, R8, UR6, !P0 ;  /* 0x0000000608007c0c */ /* 0x004fe2000c721270 */
[----:B------:R-:W-:Y:S01]  /*35150*/  VIADD R13, R13, UR5 ;  /* 0x000000050d0d7c36 */ /* 0x000fe20008000000 */
[----:B------:R-:W2:Y:S01]  /*35160*/  LDCU UR6, c[0x0][0x39c] ;  /* 0x00007380ff0677ac */ /* 0x000ea20008000800 */
[----:B------:R-:W-:-:S02]  /*35170*/  VIADD R8, R3, 0xf0 ;  /* 0x000000f003087836 */ /* 0x000fc40000000000 */
[C---:B------:R-:W-:Y:S01]  /*35180*/  VIADD R9, R13.reuse, UR5 ;  /* 0x000000050d097c36 */ /* 0x040fe20008000000 */
[C---:B----4-:R-:W-:Y:S01]  /*35190*/  LEA R4, P6, R13.reuse, R2, 0x2 ;  /* 0x000000020d047211 */ /* 0x050fe200078c10ff */
[----:B------:R4:W-:Y:S03]  /*351a0*/  @P5 STG.E desc[UR28][R10.64], R47 ;  /* 0x0000002f0a005986 */ /* 0x0009e6000c10191c */
[----:B------:R-:W-:Y:S01]  /*351b0*/  LEA.HI.X.SX32 R5, R13, R0, 0x2, P6 ;  /* 0x000000000d057211 */ /* 0x000fe200030f16ff */
[C---:B------:R-:W-:Y:S01]  /*351c0*/  VIADD R13, R9.reuse, UR5 ;  /* 0x00000005090d7c36 */ /* 0x040fe20008000000 */
[----:B-----5:R-:W-:Y:S02]  /*351d0*/  LEA R6, P6, R9, R2, 0x2 ;  /* 0x0000000209067211 */ /* 0x020fe400078c10ff */
[----:B---3--:R-:W-:Y:S01]  /*351e0*/  ISETP.LT.AND P5, PT, R8, UR4, !P0 ;  /* 0x0000000408007c0c */ /* 0x008fe2000c7a1270 */
[----:B------:R-:W3:Y:S01]  /*351f0*/  LDCU UR4, c[0x0][0x39c] ;  /* 0x00007380ff0477ac */ /* 0x000ee20008000800 */
[----:B------:R-:W-:Y:S01]  /*35200*/  VIADD R12, R3, 0xf1 ;  /* 0x000000f1030c7836 */ /* 0x000fe20000000000 */
[----:B------:R-:W-:-:S02]  /*35210*/  LEA.HI.X.SX32 R7, R9, R0, 0x2, P6 ;  /* 0x0000000009077211 */ /* 0x000fc400030f16ff */
[----:B------:R-:W-:Y:S01]  /*35220*/  LEA R8, P6, R13, R2, 0x2 ;  /* 0x000000020d087211 */ /* 0x000fe200078c10ff */
[----:B------:R5:W-:Y:S01]  /*35230*/  @P4 STG.E desc[UR28][R4.64], R48 ;  /* 0x0000003004004986 */ /* 0x000be2000c10191c */
[----:B--2---:R-:W-:Y:S01]  /*35240*/  ISETP.LT.AND P4, PT, R12, UR6, !P0 ;  /* 0x000000060c007c0c */ /* 0x004fe2000c781270 */
[----:B----4-:R-:W-:Y:S01]  /*35250*/  VIADD R10, R3, 0xf2 ;  /* 0x000000f2030a7836 */ /* 0x010fe20000000000 */
[C---:B------:R-:W-:Y:S01]  /*35260*/  LEA.HI.X.SX32 R9, R13.reuse, R0, 0x2, P6 ;  /* 0x000000000d097211 */ /* 0x040fe200030f16ff */
[----:B------:R-:W2:Y:S01]  /*35270*/  LDCU UR6, c[0x0][0x39c] ;  /* 0x00007380ff0677ac */ /* 0x000ea20008000800 */
        /* <DEDUP_REMOVED lines=8> */
[----:B------:R-:W-:Y:S02]  /*35300*/  LEA.HI.X.SX32 R5, R13, R0, 0x2, P6 ;  /* 0x000000000d057211 */ /* 0x000fe400030f16ff */
[C---:B----4-:R-:W-:Y:S02]  /*35310*/  LEA R6, P6, R11.reuse, R2, 0x2 ;  /* 0x000000020b067211 */ /* 0x050fe400078c10ff */
[----:B------:R-:W-:Y:S02]  /*35320*/  IADD3 R13, PT, PT, R11, UR5, RZ ;  /* 0x000000050b0d7c10 */ /* 0x000fe4000fffe0ff */
[----:B---3--:R-:W-:Y:S01]  /*35330*/  ISETP.LT.AND P2, PT, R10, UR4, !P0 ;  /* 0x000000040a007c0c */ /* 0x008fe2000c741270 */
[----:B------:R-:W3:Y:S01]  /*35340*/  LDCU UR4, c[0x0][0x39c] ;  /* 0x00007380ff0477ac */ /* 0x000ee20008000800 */
[----:B------:R-:W-:Y:S01]  /*35350*/  VIADD R10, R3, 0xf4 ;  /* 0x000000f4030a7836 */ /* 0x000fe20000000000 */
[----:B------:R-:W-:Y:S01]  /*35360*/  LEA.HI.X.SX32 R7, R11, R0, 0x2, P6 ;  /* 0x000000000b077211 */ /* 0x000fe200030f16ff */
[C---:B------:R-:W-:Y:S01]  /*35370*/  VIADD R15, R13.reuse, UR5 ;  /* 0x000000050d0f7c36 */ /* 0x040fe20008000000 */
[----:B-----5:R-:W-:Y:S01]  /*35380*/  LEA R8, P6, R13, R2, 0x2 ;  /* 0x000000020d087211 */ /* 0x020fe200078c10ff */
[----:B------:R4:W-:Y:S01]  /*35390*/  @P1 STG.E desc[UR28][R4.64], R51 ;  /* 0x0000003304001986 */ /* 0x0009e2000c10191c */
[----:B--2---:R-:W-:Y:S01]  /*353a0*/  ISETP.LT.AND P1, PT, R10, UR6, !P0 ;  /* 0x000000060a007c0c */ /* 0x004fe2000c721270 */
[----:B------:R-:W-:Y:S01]  /*353b0*/  VIADD R11, R3, 0xf5 ;  /* 0x000000f5030b7836 */ /* 0x000fe20000000000 */
[----:B------:R-:W-:Y:S01]  /*353c0*/  LEA.HI.X.SX32 R9, R13, R0, 0x2, P6 ;  /* 0x000000000d097211 */ /* 0x000fe200030f16ff */
[----:B------:R-:W2:Y:S01]  /*353d0*/  LDCU UR6, c[0x0][0x39c] ;  /* 0x00007380ff0677ac */ /* 0x000ea20008000800 */
        /* <DEDUP_REMOVED lines=8> */
[----:B---3--:R-:W-:Y:S01]  /*35460*/  ISETP.LT.AND P4, PT, R12, UR4, !P0 ;  /* 0x000000040c007c0c */ /* 0x008fe2000c781270 */
[----:B------:R-:W3:Y:S01]  /*35470*/  LDCU UR4, c[0x0][0x39c] ;  /* 0x00007380ff0477ac */ /* 0x000ee20008000800 */
[C---:B------:R-:W-:Y:S01]  /*35480*/  VIADD R13, R15.reuse, UR5 ;  /* 0x000000050f0d7c36 */ /* 0x040fe20008000000 */
[----:B------:R1:W-:Y:S01]  /*35490*/  @P3 STG.E desc[UR28][R10.64], R54 ;  /* 0x000000360a003986 */ /* 0x0003e2000c10191c */
[----:B----4-:R-:W-:Y:S01]  /*354a0*/  LEA R4, P3, R15, R2, 0x2 ;  /* 0x000000020f047211 */ /* 0x010fe200078610ff */
        /* <DEDUP_REMOVED lines=9> */
[----:B-1----:R-:W-:Y:S01]  /*35540*/  VIADD R10, R3, 0xf9 ;  /* 0x000000f9030a7836 */ /* 0x002fe20000000000 */
[----:B------:R-:W-:Y:S01]  /*35550*/  ISETP.LT.AND P2, PT, R8, UR7, !P0 ;  /* 0x0000000708007c0c */ /* 0x000fe2000c741270 */
[C---:B------:R-:W-:Y:S01]  /*35560*/  VIADD R11, R13.reuse, UR5 ;  /* 0x000000050d0b7c36 */ /* 0x040fe20008000000 */
[----:B------:R1:W-:Y:S01]  /*35570*/  @P1 STG.E desc[UR28][R6.64], R56 ;  /* 0x0000003806001986 */ /* 0x0003e2000c10191c */
[C---:B------:R-:W-:Y:S01]  /*35580*/  LEA R8, P1, R13.reuse, R2, 0x2 ;  /* 0x000000020d087211 */ /* 0x040fe200078210ff */
[----:B------:R-:W5:Y:S03]  /*35590*/  LDCU UR7, c[0x0][0x39c] ;  /* 0x00007380ff0777ac */ /* 0x000f660008000800 */
[----:B------:R-:W-:-:S02]  /*355a0*/  LEA.HI.X.SX32 R9, R13, R0, 0x2, P1 ;  /* 0x000000000d097211 */ /* 0x000fc400008f16ff */
[----:B---3--:R-:W-:Y:S01]  /*355b0*/  ISETP.LT.AND P1, PT, R10, UR4, !P0 ;  /* 0x000000040a007c0c */ /* 0x008fe2000c721270 */
[----:B------:R-:W3:Y:S01]  /*355c0*/  LDCU UR4, c[0x0][0x39c] ;  /* 0x00007380ff0477ac */ /* 0x000ee20008000800 */
[----:B----4-:R-:W-:Y:S01]  /*355d0*/  VIADD R5, R3, 0xfa ;  /* 0x000000fa03057836 */ /* 0x010fe20000000000 */
[C---:B------:R-:W-:Y:S01]  /*355e0*/  LEA R4, P6, R11.reuse, R2, 0x2 ;  /* 0x000000020b047211 */ /* 0x040fe200078c10ff */
[----:B------:R4:W-:Y:S01]  /*355f0*/  @P5 STG.E desc[UR28][R8.64], R57 ;  /* 0x0000003908005986 */ /* 0x0009e2000c10191c */
[----:B-1----:R-:W-:Y:S02]  /*35600*/  IADD3 R7, PT, PT, R11, UR5, RZ ;  /* 0x000000050b077c10 */ /* 0x002fe4000fffe0ff */
[----:B--2---:R-:W-:Y:S01]  /*35610*/  ISETP.LT.AND P5, PT, R5, UR6, !P0 ;  /* 0x0000000605007c0c */ /* 0x004fe2000c7a1270 */
[----:B------:R-:W1:Y:S01]  /*35620*/  LDCU UR6, c[0x0][0x39c] ;  /* 0x00007380ff0677ac */ /* 0x000e620008000800 */
[----:B------:R-:W-:Y:S01]  /*35630*/  LEA.HI.X.SX32 R5, R11, R0, 0x2, P6 ;  /* 0x000000000b057211 */ /* 0x000fe200030f16ff */
[C---:B------:R-:W-:Y:S01]  /*35640*/  VIADD R11, R7.reuse, UR5 ;  /* 0x00000005070b7c36 */ /* 0x040fe20008000000 */
[----:B------:R-:W-:Y:S01]  /*35650*/  LEA R6, P6, R7, R2, 0x2 ;  /* 0x0000000207067211 */ /* 0x000fe200078c10ff */
[----:B------:R-:W-:-:S02]  /*35660*/  VIADD R10, R3, 0xfb ;  /* 0x000000fb030a7836 */ /* 0x000fc40000000000 */
[----:B------:R-:W-:Y:S01]  /*35670*/  VIADD R13, R11, UR5 ;  /* 0x000000050b0d7c36 */ /* 0x000fe20008000000 */
[----:B------:R-:W-:Y:S01]  /*35680*/  LEA.HI.X.SX32 R7, R7, R0, 0x2, P6 ;  /* 0x0000000007077211 */ /* 0x000fe200030f16ff */
[----:B----4-:R-:W-:Y:S01]  /*35690*/  VIADD R9, R3, 0xfc ;  /* 0x000000fc03097836 */ /* 0x010fe20000000000 */
[----:B------:R-:W-:Y:S01]  /*356a0*/  LEA R8, P6, R11, R2, 0x2 ;  /* 0x000000020b087211 */ /* 0x000fe200078c10ff */
[----:B------:R2:W-:Y:S01]  /*356b0*/  @P4 STG.E desc[UR28][R4.64], R58 ;  /* 0x0000003a04004986 */ /* 0x0005e2000c10191c */
[----:B------:R-:W-:Y:S01]  /*356c0*/  VIADD R15, R13, UR5 ;  /* 0x000000050d0f7c36 */ /* 0x000fe20008000000 */
[----:B-----5:R-:W-:Y:S02]  /*356d0*/  ISETP.LT.AND P4, PT, R10, UR7, !P0 ;  /* 0x000000070a007c0c */ /* 0x020fe4000c781270 */
[----:B------:R4:W-:Y:S01]  /*356e0*/  @P3 STG.E desc[UR28][R6.64], R59 ;  /* 0x0000003b06003986 */ /* 0x0009e2000c10191c */
[----:B---3--:R-:W-:Y:S01]  /*356f0*/  ISETP.LT.AND P3, PT, R9, UR4, !P0 ;  /* 0x0000000409007c0c */ /* 0x008fe2000c761270 */
[----:B------:R-:W-:Y:S01]  /*35700*/  VIADD R17, R15, UR5 ;  /* 0x000000050f117c36 */ /* 0x000fe20008000000 */
[----:B------:R-:W-:Y:S01]  /*35710*/  LEA.HI.X.SX32 R9, R11, R0, 0x2, P6 ;  /* 0x000000000b097211 */ /* 0x000fe200030f16ff */
[----:B------:R-:W3:Y:S01]  /*35720*/  LDCU UR4, c[0x0][0x39c] ;  /* 0x00007380ff0477ac */ /* 0x000ee20008000800 */
[----:B------:R-:W-:Y:S01]  /*35730*/  LEA R10, P6, R13, R2, 0x2 ;  /* 0x000000020d0a7211 */ /* 0x000fe200078c10ff */
[----:B--2---:R-:W-:-:S03]  /*35740*/  VIADD R4, R3, 0xfd ;  /* 0x000000fd03047836 */ /* 0x004fc60000000000 */
[----:B------:R-:W-:Y:S01]  /*35750*/  LEA.HI.X.SX32 R11, R13, R0, 0x2, P6 ;  /* 0x000000000d0b7211 */ /* 0x000fe200030f16ff */
[----:B------:R2:W-:Y:S01]  /*35760*/  @P2 STG.E desc[UR28][R8.64], R60 ;  /* 0x0000003c08002986 */ /* 0x0005e2000c10191c */
[----:B------:R-:W-:Y:S01]  /*35770*/  VIADD R13, R17, UR5 ;  /* 0x00000005110d7c36 */ /* 0x000fe20008000000 */
[----:B-1----:R-:W-:Y:S01]  /*35780*/  ISETP.LT.AND P2, PT, R4, UR6, !P0 ;  /* 0x0000000604007c0c */ /* 0x002fe2000c741270 */
[----:B------:R-:W1:Y:S02]  /*35790*/  LDCU UR6, c[0x0][0x39c] ;  /* 0x00007380ff0677ac */ /* 0x000e640008000800 */
[----:B------:R-:W-:Y:S01]  /*357a0*/  VIADD R19, R13, UR5 ;  /* 0x000000050d137c36 */ /* 0x000fe20008000000 */
[----:B------:R5:W-:Y:S01]  /*357b0*/  @P1 STG.E desc[UR28][R10.64], R61 ;  /* 0x0000003d0a001986 */ /* 0x000be2000c10191c */
[-C--:B----4-:R-:W-:Y:S02]  /*357c0*/  LEA R6, P6, R17, R2.reuse, 0x2 ;  /* 0x0000000211067211 */ /* 0x090fe400078c10ff */
[----:B------:R-:W-:Y:S01]  /*357d0*/  LEA R4, P1, R15, R2, 0x2 ;  /* 0x000000020f047211 */ /* 0x000fe200078210ff */
[----:B------:R-:W-:Y:S01]  /*357e0*/  VIADD R21, R19, UR5 ;  /* 0x0000000513157c36 */ /* 0x000fe20008000000 */
[-C--:B------:R-:W-:Y:S01]  /*357f0*/  LEA.HI.X.SX32 R7, R17, R0.reuse, 0x2, P6 ;  /* 0x0000000011077211 */ /* 0x080fe200030f16ff */
[----:B------:R-:W-:Y:S01]  /*35800*/  VIADD R14, R3, 0xfe ;  /* 0x000000fe030e7836 */ /* 0x000fe20000000000 */
[----:B------:R-:W-:-:S02]  /*35810*/  LEA.HI.X.SX32 R5, R15, R0, 0x2, P1 ;  /* 0x000000000f057211 */ /* 0x000fc400008f16ff */
[-C--:B--2---:R-:W-:Y:S01]  /*35820*/  LEA R8, P6, R13, R2.reuse, 0x2 ;  /* 0x000000020d087211 */ /* 0x084fe200078c10ff */
[----:B------:R-:W-:Y:S01]  /*35830*/  VIADD R3, R3, 0xff ;  /* 0x000000ff03037836 */ /* 0x000fe20000000000 */
[----:B------:R-:W-:Y:S02]  /*35840*/  IADD3 R15, PT, PT, R21, UR5, RZ ;  /* 0x00000005150f7c10 */ /* 0x000fe4000fffe0ff */
[----:B------:R-:W-:Y:S02]  /*35850*/  LEA R12, P1, R19, R2, 0x2 ;  /* 0x00000002130c7211 */ /* 0x000fe400078210ff */
[----:B------:R-:W-:Y:S02]  /*35860*/  LEA.HI.X.SX32 R9, R13, R0, 0x2, P6 ;  /* 0x000000000d097211 */ /* 0x000fe400030f16ff */
[----:B-----5:R-:W-:Y:S02]  /*35870*/  LEA R10, P6, R15, R2, 0x2 ;  /* 0x000000020f0a7211 */ /* 0x020fe400078c10ff */
[----:B------:R-:W-:-:S02]  /*35880*/  LEA.HI.X.SX32 R13, R19, R0, 0x2, P1 ;  /* 0x00000000130d7211 */ /* 0x000fc400008f16ff */
[----:B---3--:R-:W-:Y:S02]  /*35890*/  ISETP.LT.AND P1, PT, R14, UR4, !P0 ;  /* 0x000000040e007c0c */ /* 0x008fe4000c721270 */
[----:B-1----:R-:W-:Y:S02]  /*358a0*/  ISETP.LT.AND P0, PT, R3, UR6, !P0 ;  /* 0x0000000603007c0c */ /* 0x002fe4000c701270 */
[----:B------:R-:W-:Y:S02]  /*358b0*/  LEA.HI.X.SX32 R11, R15, R0, 0x2, P6 ;  /* 0x000000000f0b7211 */ /* 0x000fe400030f16ff */
[C---:B------:R-:W-:Y:S01]  /*358c0*/  LEA R2, P6, R21.reuse, R2, 0x2 ;  /* 0x0000000215027211 */ /* 0x040fe200078c10ff */
[----:B------:R1:W-:Y:S03]  /*358d0*/  @P5 STG.E desc[UR28][R4.64], R62 ;  /* 0x0000003e04005986 */ /* 0x0003e6000c10191c */
[----:B------:R-:W-:Y:S01]  /*358e0*/  LEA.HI.X.SX32 R3, R21, R0, 0x2, P6 ;  /* 0x0000000015037211 */ /* 0x000fe200030f16ff */
[----:B------:R1:W-:Y:S04]  /*358f0*/  @P4 STG.E desc[UR28][R6.64], R63 ;  /* 0x0000003f06004986 */ /* 0x0003e8000c10191c */
[----:B------:R1:W-:Y:S04]  /*35900*/  @P3 STG.E desc[UR28][R8.64], R64 ;  /* 0x0000004008003986 */ /* 0x0003e8000c10191c */
[----:B------:R1:W-:Y:S04]  /*35910*/  @P2 STG.E desc[UR28][R12.64], R65 ;  /* 0x000000410c002986 */ /* 0x0003e8000c10191c */
[----:B------:R1:W-:Y:S04]  /*35920*/  @P1 STG.E desc[UR28][R2.64], R66 ;  /* 0x0000004202001986 */ /* 0x0003e8000c10191c */
[----:B------:R1:W-:Y:S01]  /*35930*/  @P0 STG.E desc[UR28][R10.64], R67 ;  /* 0x000000430a000986 */ /* 0x0003e2000c10191c */
[----:B------:R-:W-:Y:S06]  /*35940*/  BAR.SYNC.DEFER_BLOCKING 0x0 ;  /* 0x0000000000007b1d */ /* 0x000fec0000010000 */
[----:B------:R-:W-:Y:S05]  /*35950*/  BRA.U UP0, `(.L_x_14) ;  /* 0x0000000100a07547 */ /* 0x000fea000b800000 */
[----:B------:R-:W2:Y:S01]  /*35960*/  S2UR UR5, SR_CgaCtaId ;  /* 0x00000000000579c3 */ /* 0x000ea20000008800 */
[----:B------:R-:W-:Y:S01]  /*35970*/  NOP ;  /* 0x0000000000007918 */ /* 0x000fe20000000000 */
[----:B------:R-:W-:Y:S01]  /*35980*/  UMOV UR4, 0x50 ;  /* 0x0000005000047882 */ /* 0x000fe20000000000 */
[----:B------:R-:W-:Y:S02]  /*35990*/  IMAD.U32 R0, RZ, RZ, UR11 ;  /* 0x0000000bff007e24 */ /* 0x000fe4000f8e00ff */
[----:B-1----:R-:W-:Y:S02]  /*359a0*/  IMAD.MOV.U32 R3, RZ, RZ, 0xffff ;  /* 0x0000ffffff037424 */ /* 0x002fe400078e00ff */
[----:B------:R-:W-:Y:S01]  /*359b0*/  IMAD.MOV.U32 R7, RZ, RZ, 0x1 ;  /* 0x00000001ff077424 */ /* 0x000fe200078e00ff */
[----:B------:R-:W-:-:S04]  /*359c0*/  LOP3.LUT R0, R0, 0xffff, RZ, 0xc0, !PT ;  /* 0x0000ffff00007812 */ /* 0x000fc800078ec0ff */
[----:B------:R-:W-:-:S05]  /*359d0*/  SHF.R.U32.HI R0, RZ, 0x5, R0 ;  /* 0x00000005ff007819 */ /* 0x000fca0000011600 */
[----:B------:R-:W-:Y:S01]  /*359e0*/  VIADD R2, R0, 0x10 ;  /* 0x0000001000027836 */ /* 0x000fe20000000000 */
[----:B------:R-:W-:Y:S01]  /*359f0*/  SHF.L.U32 R0, R3, R0, RZ ;  /* 0x0000000003007219 */ /* 0x000fe200000006ff */
[----:B--2---:R-:W-:-:S03]  /*35a00*/  ULEA UR6, UR5, UR4, 0x18 ;  /* 0x0000000405067291 */ /* 0x004fc6000f8ec0ff */
[----:B------:R-:W-:-:S04]  /*35a10*/  SHF.L.U32 R3, R7, R2, RZ ;  /* 0x0000000207037219 */ /* 0x000fc800000006ff */
[----:B------:R-:W-:Y:S02]  /*35a20*/  LOP3.LUT R0, R3, R0, RZ, 0xfc, !PT ;  /* 0x0000000003007212 */ /* 0x000fe400078efcff */
[----:B------:R-:W1:Y:S02]  /*35a30*/  LDS R5, [UR6] ;  /* 0x00000006ff057984 */ /* 0x000e640008000800 */
[C---:B------:R-:W-:Y:S02]  /*35a40*/  LOP3.LUT R2, R0.reuse, 0xffff, RZ, 0xc0, !PT ;  /* 0x0000ffff00027812 */ /* 0x040fe400078ec0ff */
[----:B-1----:R-:W-:-:S04]  /*35a50*/  LOP3.LUT R3, R0, 0xffff, R5, 0x80, !PT ;  /* 0x0000ffff00037812 */ /* 0x002fc800078e8005 */
[----:B------:R-:W-:-:S13]  /*35a60*/  ISETP.NE.AND P0, PT, R3, R2, PT ;  /* 0x000000020300720c */ /* 0x000fda0003f05270 */
[----:B------:R-:W-:Y:S05]  /*35a70*/  @P0 BRA `(.L_x_15) ;  /* 0x0000000000500947 */ /* 0x000fea0003800000 */
[----:B------:R-:W-:Y:S02]  /*35a80*/  SHF.R.U32.HI R5, RZ, 0x10, R5 ;  /* 0x00000010ff057819 */ /* 0x000fe40000011605 */
[----:B------:R-:W-:-:S04]  /*35a90*/  SHF.R.U32.HI R2, RZ, 0x10, R0 ;  /* 0x00000010ff027819 */ /* 0x000fc80000011600 */
[----:B------:R-:W-:-:S04]  /*35aa0*/  LOP3.LUT R5, R5, R2, RZ, 0xc0, !PT ;  /* 0x0000000205057212 */ /* 0x000fc800078ec0ff */
[----:B------:R-:W-:-:S13]  /*35ab0*/  ISETP.NE.AND P0, PT, R5, R2, PT ;  /* 0x000000020500720c */ /* 0x000fda0003f05270 */
[----:B------:R-:W-:Y:S05]  /*35ac0*/  @P0 BRA `(.L_x_16) ;  /* 0x0000000000300947 */ /* 0x000fea0003800000 */
[----:B------:R-:W-:Y:S01]  /*35ad0*/  R2UR UR4, R0 ;  /* 0x00000000000472ca */ /* 0x000fe200000e0000 */
[----:B------:R-:W-:Y:S01]  /*35ae0*/  VOTEU.ANY UR5, UPT, PT ;  /* 0x0000000000057886 */ /* 0x000fe200038e0100 */
[----:B------:R-:W1:Y:S01]  /*35af0*/  S2R R0, SR_LANEID ;  /* 0x0000000000007919 */ /* 0x000e620000000000 */
[----:B------:R-:W-:-:S10]  /*35b00*/  UFLO.U32 UR5, UR5 ;  /* 0x00000005000572bd */ /* 0x000fd400080e0000 */
[----:B------:R-:W-:-:S06]  /*35b10*/  ULOP3.LUT UR4, URZ, UR4, URZ, 0x33, !UPT ;  /* 0x00000004ff047292 */ /* 0x000fcc000f8e33ff */
[----:B------:R-:W-:-:S04]  /*35b20*/  IMAD.U32 R2, RZ, RZ, UR4 ;  /* 0x00000004ff027e24 */ /* 0x000fc8000f8e00ff */
[----:B------:R-:W2:Y:S02]  /*35b30*/  REDUX UR7, R2 ;  /* 0x00000000020773c4 */ /* 0x000ea40000000000 */
[----:B------:R3:W-:Y:S01]  /*35b40*/  UTCATOMSWS.AND URZ, UR4 ;  /* 0x0000000400ff79e3 */ /* 0x0007e20008000000 */
[----:B-1----:R-:W-:Y:S01]  /*35b50*/  ISETP.EQ.U32.AND P0, PT, R0, UR5, PT ;  /* 0x0000000500007c0c */ /* 0x002fe2000bf02070 */
[----:B--2---:R-:W-:-:S12]  /*35b60*/  IMAD.U32 R0, RZ, RZ, UR7 ;  /* 0x00000007ff007e24 */ /* 0x004fd8000f8e00ff */
[----:B------:R3:W-:Y:S01]  /*35b70*/  @P0 ATOMS.AND RZ, [UR6], R0 ;  /* 0x00000000ffff098c */ /* 0x0007e2000a800006 */
[----:B------:R-:W-:Y:S05]  /*35b80*/  BRA `(.L_x_14) ;  /* 0x0000000000147947 */ /* 0x000fea0003800000 */
.L_x_16:
[----:B------:R-:W-:-:S07]  /*35b90*/  MOV R2, 0x35bb0 ;  /* 0x00035bb000027802 */ /* 0x000fce0000000f00 */
[----:B------:R-:W-:Y:S05]  /*35ba0*/  CALL.REL.NOINC `($__internal_0_$__cuda_sm10x_tcgen05_guardrail_trap_col_being_dealloced_not_returned_by_alloc) ;  /* 0x00000000002c7944 */ /* 0x000fea0003c00000 */
[----:B------:R-:W-:Y:S05]  /*35bb0*/  BRA `(.L_x_14) ;  /* 0x0000000000087947 */ /* 0x000fea0003800000 */
.L_x_15:
[----:B------:R-:W-:-:S07]  /*35bc0*/  MOV R2, 0x35be0 ;  /* 0x00035be000027802 */ /* 0x000fce0000000f00 */
[----:B------:R-:W-:Y:S05]  /*35bd0*/  CALL.REL.NOINC `($__internal_2_$__cuda_sm10x_tcgen05_guardrail_trap_unallocated_columns_being_dealloced) ;  /* 0x0000000000387944 */ /* 0x000fea0003c00000 */
.L_x_14:
[----:B------:R-:W-:Y:S01]  /*35be0*/  NOP ;  /* 0x0000000000007918 */ /* 0x000fe20000000000 */
[----:B---3--:R-:W-:Y:S05]  /*35bf0*/  EXIT ;  /* 0x000000000000794d */ /* 0x008fea0003800000 */
.L_x_9:
[----:B------:R-:W2:Y:S02]  /*35c00*/  SYNCS.PHASECHK.TRANS64.TRYWAIT P2, [UR8], R4 ;  /* 0x00000004ff0075a7 */ /* 0x000ea40008041108 */
[----:B--2---:R-:W-:Y:S05]  /*35c10*/  @!P2 BRA `(.L_x_9) ;  /* 0xfffffffc00f8a947 */ /* 0x004fea000383ffff */
[----:B------:R-:W-:Y:S05]  /*35c20*/  BRA `(.L_x_17) ;  /* 0xffffff10006c7947 */ /* 0x000fea000383ffff */
.L_x_13:
[----:B------:R-:W1:Y:S02]  /*35c30*/  SYNCS.PHASECHK.TRANS64.TRYWAIT P4, [UR8], R4 ;  /* 0x00000004ff0075a7 */ /* 0x000e640008081108 */
[----:B-1----:R-:W-:Y:S05]  /*35c40*/  @!P4 BRA `(.L_x_13) ;  /* 0xfffffffc00f8c947 */ /* 0x002fea000383ffff */
[----:B------:R-:W-:Y:S05]  /*35c50*/  BRA `(.L_x_12) ;  /* 0xffffff8000507947 */ /* 0x000fea000383ffff */
        .weak           $__internal_0_$__cuda_sm10x_tcgen05_guardrail_trap_col_being_dealloced_not_returned_by_alloc
        .type           $__internal_0_$__cuda_sm10x_tcgen05_guardrail_trap_col_being_dealloced_not_returned_by_alloc,@function
        .size           $__internal_0_$__cuda_sm10x_tcgen05_guardrail_trap_col_being_dealloced_not_returned_by_alloc,($__internal_1_$__cuda_sm10x_tcgen05_guardrail_trap_phase_invalid_during_alloc - $__internal_0_$__cuda_sm10x_tcgen05_guardrail_trap_col_being_dealloced_not_returned_by_alloc)
$__internal_0_$__cuda_sm10x_tcgen05_guardrail_trap_col_being_dealloced_not_returned_by_alloc:
[----:B------:R-:W-:Y:S05]  /*35c60*/  BPT.TRAP 0x1 ;  /* 0x000000040000795c */ /* 0x000fea0000300000 */
[----:B------:R-:W-:-:S04]  /*35c70*/  IMAD.MOV.U32 R3, RZ, RZ, 0x0 ;  /* 0x00000000ff037424 */ /* 0x000fc800078e00ff */
[----:B------:R-:W-:Y:S05]  /*35c80*/  RET.REL.NODEC R2 `(matmul_kernel) ;  /* 0xfffffca002dc7950 */ /* 0x000fea0003c3ffff */
        .weak           $__internal_1_$__cuda_sm10x_tcgen05_guardrail_trap_phase_invalid_during_alloc
        .type           $__internal_1_$__cuda_sm10x_tcgen05_guardrail_trap_phase_invalid_during_alloc,@function
        .size           $__internal_1_$__cuda_sm10x_tcgen05_guardrail_trap_phase_invalid_during_alloc,($__internal_2_$__cuda_sm10x_tcgen05_guardrail_trap_unallocated_columns_being_dealloced - $__internal_1_$__cuda_sm10x_tcgen05_guardrail_trap_phase_invalid_during_alloc)
$__internal_1_$__cuda_sm10x_tcgen05_guardrail_trap_phase_invalid_during_alloc:
[----:B------:R-:W-:Y:S05]  /*35c90*/  BPT.TRAP 0x1 ;  /* 0x000000040000795c */ /* 0x000fea0000300000 */
[----:B------:R-:W-:-:S04]  /*35ca0*/  IMAD.MOV.U32 R3, RZ, RZ, 0x0 ;  /* 0x00000000ff037424 */ /* 0x000fc800078e00ff */
[----:B------:R-:W-:Y:S05]  /*35cb0*/  RET.REL.NODEC R2 `(matmul_kernel) ;  /* 0xfffffca002d07950 */ /* 0x000fea0003c3ffff */
        .weak           $__internal_2_$__cuda_sm10x_tcgen05_guardrail_trap_unallocated_columns_being_dealloced
        .type           $__internal_2_$__cuda_sm10x_tcgen05_guardrail_trap_unallocated_columns_being_dealloced,@function
        .size           $__internal_2_$__cuda_sm10x_tcgen05_guardrail_trap_unallocated_columns_being_dealloced,(.L_x_21 - $__internal_2_$__cuda_sm10x_tcgen05_guardrail_trap_unallocated_columns_being_dealloced)
$__internal_2_$__cuda_sm10x_tcgen05_guardrail_trap_unallocated_columns_being_dealloced:
[----:B------:R-:W-:Y:S05]  /*35cc0*/  BPT.TRAP 0x1 ;  /* 0x000000040000795c */ /* 0x000fea0000300000 */
[----:B------:R-:W-:-:S04]  /*35cd0*/  IMAD.MOV.U32 R3, RZ, RZ, 0x0 ;  /* 0x00000000ff037424 */ /* 0x000fc800078e00ff */
[----:B------:R-:W-:Y:S05]  /*35ce0*/  RET.REL.NODEC R2 `(matmul_kernel) ;  /* 0xfffffca002c47950 */ /* 0x000fea0003c3ffff */
.L_x_18:
[----:B------:R-:W-:-:S00]  /*35cf0*/  BRA `(.L_x_18) ;  /* 0xfffffffc00fc7947 */ /* 0x000fc0000383ffff */
[----:B------:R-:W-:-:S00]  /*35d00*/  NOP ;  /* 0x0000000000007918 */ /* 0x000fc00000000000 */
[----:B------:R-:W-:-:S00]  /*35d10*/  NOP ;  /* 0x0000000000007918 */ /* 0x000fc00000000000 */
[----:B------:R-:W-:-:S00]  /*35d20*/  NOP ;  /* 0x0000000000007918 */ /* 0x000fc00000000000 */
[----:B------:R-:W-:-:S00]  /*35d30*/  NOP ;  /* 0x0000000000007918 */ /* 0x000fc00000000000 */
[----:B------:R-:W-:-:S00]  /*35d40*/  NOP ;  /* 0x0000000000007918 */ /* 0x000fc00000000000 */
[----:B------:R-:W-:-:S00]  /*35d50*/  NOP ;  /* 0x0000000000007918 */ /* 0x000fc00000000000 */
[----:B------:R-:W-:-:S00]  /*35d60*/  NOP ;  /* 0x0000000000007918 */ /* 0x000fc00000000000 */
[----:B------:R-:W-:-:S00]  /*35d70*/  NOP ;  /* 0x0000000000007918 */ /* 0x000fc00000000000 */
.L_x_21:


//--------------------- .nv.shared.matmul_kernel  --------------------------
	.section	.nv.shared.matmul_kernel,"aw",@nobits
	.sectionflags	@""
	.align	16
	.zero		1024


//--------------------- .nv.shared.reserved.0     --------------------------
	.section	.nv.shared.reserved.0,"aw",@nobits
	.align	8
	.weak		__nv_reservedSMEM_offset_0_alias
	.size		__nv_reservedSMEM_offset_0_alias, 0, 64
	.other		__nv_reservedSMEM_offset_0_alias,@"STO_CUDA_RESERVED_SHARED STV_DEFAULT"
__nv_reservedSMEM_offset_0_alias:
	.zero		0
.nv.shared.reserved.0:
	.zero		64
	.weak		__nv_reservedSMEM_allocation_phase
	.type		__nv_reservedSMEM_allocation_phase,@object
	.size		__nv_reservedSMEM_allocation_phase,(.L_0 - __nv_reservedSMEM_allocation_phase)
__nv_reservedSMEM_allocation_phase:
	.zero		1
.L_0:
	.zero		7
	.weak		__nv_reservedSMEM_devtool_atexit_pc
	.type		__nv_reservedSMEM_devtool_atexit_pc,@object
	.size		__nv_reservedSMEM_devtool_atexit_pc,(__nv_reservedSMEM_allocation_mask - __nv_reservedSMEM_devtool_atexit_pc)
__nv_reservedSMEM_devtool_atexit_pc:
	.zero		8
	.weak		__nv_reservedSMEM_allocation_mask
	.type		__nv_reservedSMEM_allocation_mask,@object
	.size		__nv_reservedSMEM_allocation_mask,(.L_2 - __nv_reservedSMEM_allocation_mask)
__nv_reservedSMEM_allocation_mask:
	.zero		4
.L_2:


//--------------------- .nv.constant0.matmul_kernel --------------------------
	.section	.nv.constant0.matmul_kernel,"a",@progbits
	.sectionflags	@""
	.align	4
.nv.constant0.matmul_kernel:
	.zero		976


//--------------------- SYMBOLS --------------------------

	.type		.nv.reservedSmem.offset0,@object
	.size		.nv.reservedSmem.offset0,0x4
	.type		.nv.reservedSmem.cap,@object
	.size		.nv.reservedSmem.cap,0x4
